def matmul_kernel(
    a_ptr,
    b_ptr,
    c_ptr,
    M,
    N,
    K,
    stride_am,
    stride_ak,
    stride_bk,
    stride_bn,
    stride_cm,
    stride_cn,
    BLOCK_M: tl.constexpr,
    BLOCK_N: tl.constexpr,
    BLOCK_K: tl.constexpr,
    GROUP_M: tl.constexpr,
):
    pid = tl.program_id(axis=0)
    num_pid_m = tl.cdiv(M, BLOCK_M)
    num_pid_n = tl.cdiv(N, BLOCK_N)
    num_pid_in_group = GROUP_M * num_pid_n
    group_id = pid // num_pid_in_group
    first_pid_m = group_id * GROUP_M
    group_size_m = min(num_pid_m - first_pid_m, GROUP_M)
    pid_m = first_pid_m + ((pid % num_pid_in_group) % group_size_m)
    pid_n = (pid % num_pid_in_group) // group_size_m

    offs_am = (pid_m * BLOCK_M + tl.arange(0, BLOCK_M)) % M
    offs_bn = (pid_n * BLOCK_N + tl.arange(0, BLOCK_N)) % N
    offs_k = tl.arange(0, BLOCK_K)
    a_ptrs = a_ptr + offs_am[:, None] * stride_am + offs_k[None, :] * stride_ak
    b_ptrs = b_ptr + offs_k[:, None] * stride_bk + offs_bn[None, :] * stride_bn

    acc = tl.zeros((BLOCK_M, BLOCK_N), dtype=tl.float32)
    for kk in range(0, tl.cdiv(K, BLOCK_K)):
        a = tl.load(a_ptrs, mask=offs_k[None, :] < K - kk * BLOCK_K, other=0.0)
        b = tl.load(b_ptrs, mask=offs_k[:, None] < K - kk * BLOCK_K, other=0.0)
        acc = tl.dot(a, b, acc)
        a_ptrs += BLOCK_K * stride_ak
        b_ptrs += BLOCK_K * stride_bk

    c = acc.to(c_ptr.dtype.element_ty)
    offs_cm = pid_m * BLOCK_M + tl.arange(0, BLOCK_M)
    offs_cn = pid_n * BLOCK_N + tl.arange(0, BLOCK_N)
    c_ptrs = c_ptr + offs_cm[:, None] * stride_cm + offs_cn[None, :] * stride_cn
    mask = (offs_cm[:, None] < M) & (offs_cn[None, :] < N)
    tl.store(c_ptrs, c, mask=mask)

# config = {"BLOCK_K": 128, "BLOCK_M": 128, "BLOCK_N": 64, "GROUP_M": 8, "arch": "sm_100", "dtype": "fp8e5m2", "num_ctas": 1, "num_stages": 3, "num_warps": 1}
# arch = sm_100


// ===== COMPILED SASS (sm_100a) =====

	.target	sm_100a

	.elftype	@"ET_EXEC"


//--------------------- .note.nv.tkinfo           --------------------------
	.section	.note.nv.tkinfo,"",@"SHT_NOTE"
	.sectionflags	@"SHF_NOTE_NV_TKINFO"
	.tkinfo
        /*0018*/ 	.word	0x00000081
        /*0030*/ 	.string	""
        /*0030*/ 	.string	"ptxas-blackwell"
        /*0030*/ 	.string	"Cuda compilation tools, release 12.9, V12.9.86"
        /*0030*/ 	.string	"Build cuda_12.9.r12.9/compiler.36037853_0"
        /*0030*/ 	.string	"-v  -suppress-debug-info  -lineinfo  -arch sm_100a "



//--------------------- .note.nv.cuver            --------------------------
	.section	.note.nv.cuver,"",@"SHT_NOTE"
	.sectionflags	@"SHF_NOTE_NV_CUVER"
        /*0018*/ 	.short	0x0001
        /*001a*/ 	.short	0x0064
        /*001c*/ 	.short	0x0001
        /*001e*/ 	.short	0x0000
        /*0020*/ 	.short	0x0001
        /*0022*/ 	.short	0x0000


//--------------------- .nv.info                  --------------------------
	.section	.nv.info,"",@"SHT_CUDA_INFO"
	.align	4


	//----- nvinfo : EIATTR_REGCOUNT
	.align		4
        /*0000*/ 	.byte	0x04, 0x2f
        /*0002*/ 	.short	(.L_1 - .L_0)
	.align		4
.L_0:
        /*0004*/ 	.word	index@(matmul_kernel)
        /*0008*/ 	.word	0x00000040


	//----- nvinfo : EIATTR_FRAME_SIZE
	.align		4
.L_1:
        /*000c*/ 	.byte	0x04, 0x11
        /*000e*/ 	.short	(.L_3 - .L_2)
	.align		4
.L_2:
        /*0010*/ 	.word	index@(matmul_kernel)
        /*0014*/ 	.word	0x000035a8


	//----- nvinfo : EIATTR_MIN_STACK_SIZE
	.align		4
.L_3:
        /*0018*/ 	.byte	0x04, 0x12
        /*001a*/ 	.short	(.L_5 - .L_4)
	.align		4
.L_4:
        /*001c*/ 	.word	index@(matmul_kernel)
        /*0020*/ 	.word	0x000035a8
.L_5:


//--------------------- .nv.info.matmul_kernel    --------------------------
	.section	.nv.info.matmul_kernel,"",@"SHT_CUDA_INFO"
	.sectionflags	@""
	.align	4


	//----- nvinfo : EIATTR_CUDA_API_VERSION
	.align		4
        /*0000*/ 	.byte	0x04, 0x37
        /*0002*/ 	.short	(.L_7 - .L_6)
.L_6:
        /*0004*/ 	.word	0x00000081


	//----- nvinfo : EIATTR_KPARAM_INFO
	.align		4
.L_7:
        /*0008*/ 	.byte	0x04, 0x17
        /*000a*/ 	.short	(.L_9 - .L_8)
.L_8:
        /*000c*/ 	.word	0x00000000
        /*0010*/ 	.short	0x000d
        /*0012*/ 	.short	0x0048
        /*0014*/ 	.byte	0x00, 0xf4, 0x21, 0x00


	//----- nvinfo : EIATTR_KPARAM_INFO
	.align		4
.L_9:
        /*0018*/ 	.byte	0x04, 0x17
        /*001a*/ 	.short	(.L_11 - .L_10)
.L_10:
        /*001c*/ 	.word	0x00000000
        /*0020*/ 	.short	0x000c
        /*0022*/ 	.short	0x0040
        /*0024*/ 	.byte	0x00, 0xf4, 0x21, 0x00


	//----- nvinfo : EIATTR_KPARAM_INFO
	.align		4
.L_11:
        /*0028*/ 	.byte	0x04, 0x17
        /*002a*/ 	.short	(.L_13 - .L_12)
.L_12:
        /*002c*/ 	.word	0x00000000
        /*0030*/ 	.short	0x000b
        /*0032*/ 	.short	0x0038
        /*0034*/ 	.byte	0x00, 0xf0, 0x11, 0x00


	//----- nvinfo : EIATTR_KPARAM_INFO
	.align		4
.L_13:
        /*0038*/ 	.byte	0x04, 0x17
        /*003a*/ 	.short	(.L_15 - .L_14)
.L_14:
        /*003c*/ 	.word	0x00000000
        /*0040*/ 	.short	0x000a
        /*0042*/ 	.short	0x0034
        /*0044*/ 	.byte	0x00, 0xf0, 0x11, 0x00


	//----- nvinfo : EIATTR_KPARAM_INFO
	.align		4
.L_15:
        /*0048*/ 	.byte	0x04, 0x17
        /*004a*/ 	.short	(.L_17 - .L_16)
.L_16:
        /*004c*/ 	.word	0x00000000
        /*0050*/ 	.short	0x0009
        /*0052*/ 	.short	0x0030
        /*0054*/ 	.byte	0x00, 0xf0, 0x11, 0x00


	//----- nvinfo : EIATTR_KPARAM_INFO
	.align		4
.L_17:
        /*0058*/ 	.byte	0x04, 0x17
        /*005a*/ 	.short	(.L_19 - .L_18)
.L_18:
        /*005c*/ 	.word	0x00000000
        /*0060*/ 	.short	0x0008
        /*0062*/ 	.short	0x002c
        /*0064*/ 	.byte	0x00, 0xf0, 0x11, 0x00


	//----- nvinfo : EIATTR_KPARAM_INFO
	.align		4
.L_19:
        /*0068*/ 	.byte	0x04, 0x17
        /*006a*/ 	.short	(.L_21 - .L_20)
.L_20:
        /*006c*/ 	.word	0x00000000
        /*0070*/ 	.short	0x0007
        /*0072*/ 	.short	0x0028
        /*0074*/ 	.byte	0x00, 0xf0, 0x11, 0x00


	//----- nvinfo : EIATTR_KPARAM_INFO
	.align		4
.L_21:
        /*0078*/ 	.byte	0x04, 0x17
        /*007a*/ 	.short	(.L_23 - .L_22)
.L_22:
        /*007c*/ 	.word	0x00000000
        /*0080*/ 	.short	0x0006
        /*0082*/ 	.short	0x0024
        /*0084*/ 	.byte	0x00, 0xf0, 0x11, 0x00


	//----- nvinfo : EIATTR_KPARAM_INFO
	.align		4
.L_23:
        /*0088*/ 	.byte	0x04, 0x17
        /*008a*/ 	.short	(.L_25 - .L_24)
.L_24:
        /*008c*/ 	.word	0x00000000
        /*0090*/ 	.short	0x0005
        /*0092*/ 	.short	0x0020
        /*0094*/ 	.byte	0x00, 0xf0, 0x11, 0x00


	//----- nvinfo : EIATTR_KPARAM_INFO
	.align		4
.L_25:
        /*0098*/ 	.byte	0x04, 0x17
        /*009a*/ 	.short	(.L_27 - .L_26)
.L_26:
        /*009c*/ 	.word	0x00000000
        /*00a0*/ 	.short	0x0004
        /*00a2*/ 	.short	0x001c
        /*00a4*/ 	.byte	0x00, 0xf0, 0x11, 0x00


	//----- nvinfo : EIATTR_KPARAM_INFO
	.align		4
.L_27:
        /*00a8*/ 	.byte	0x04, 0x17
        /*00aa*/ 	.short	(.L_29 - .L_28)
.L_28:
        /*00ac*/ 	.word	0x00000000
        /*00b0*/ 	.short	0x0003
        /*00b2*/ 	.short	0x0018
        /*00b4*/ 	.byte	0x00, 0xf0, 0x11, 0x00


	//----- nvinfo : EIATTR_KPARAM_INFO
	.align		4
.L_29:
        /*00b8*/ 	.byte	0x04, 0x17
        /*00ba*/ 	.short	(.L_31 - .L_30)
.L_30:
        /*00bc*/ 	.word	0x00000000
        /*00c0*/ 	.short	0x0002
        /*00c2*/ 	.short	0x0010
        /*00c4*/ 	.byte	0x00, 0xf4, 0x21, 0x00


	//----- nvinfo : EIATTR_KPARAM_INFO
	.align		4
.L_31:
        /*00c8*/ 	.byte	0x04, 0x17
        /*00ca*/ 	.short	(.L_33 - .L_32)
.L_32:
        /*00cc*/ 	.word	0x00000000
        /*00d0*/ 	.short	0x0001
        /*00d2*/ 	.short	0x0008
        /*00d4*/ 	.byte	0x00, 0xf4, 0x21, 0x00


	//----- nvinfo : EIATTR_KPARAM_INFO
	.align		4
.L_33:
        /*00d8*/ 	.byte	0x04, 0x17
        /*00da*/ 	.short	(.L_35 - .L_34)
.L_34:
        /*00dc*/ 	.word	0x00000000
        /*00e0*/ 	.short	0x0000
        /*00e2*/ 	.short	0x0000
        /*00e4*/ 	.byte	0x00, 0xf4, 0x21, 0x00


	//----- nvinfo : EIATTR_SPARSE_MMA_MASK
	.align		4
.L_35:
        /*00e8*/ 	.byte	0x03, 0x50
        /*00ea*/ 	.short	0x0000


	//----- nvinfo : EIATTR_MAXREG_COUNT
	.align		4
        /*00ec*/ 	.byte	0x03, 0x1b
        /*00ee*/ 	.short	0x00ff


	//----- nvinfo : EIATTR_NUM_BARRIERS
	.align		4
        /*00f0*/ 	.byte	0x02, 0x4c
        /*00f2*/ 	.byte	0x01
	.zero		1


	//----- nvinfo : EIATTR_ANNOTATIONS
	.align		4
        /*00f4*/ 	.byte	0x04, 0x55
        /*00f6*/ 	.short	(.L_37 - .L_36)


	//   ....[0]....
.L_36:
        /*00f8*/ 	.word	0x00000001
        /*00fc*/ 	.byte	0x50, 0x00, 0x00, 0x00, 0x01, 0x00, 0x00, 0x00, 0x90, 0x00, 0x00, 0x00, 0x01, 0x00, 0x00, 0x00
        /* <DEDUP_REMOVED lines=3416> */
        /*d68c*/ 	.byte	0x80, 0x92, 0x03, 0x00, 0x01, 0x00, 0x00, 0x00, 0xa0, 0x92, 0x03, 0x00


	//----- nvinfo : EIATTR_COOP_GROUP_MASK_REGIDS
	.align		4
.L_37:
        /*d698*/ 	.byte	0x04, 0x29
        /*d69a*/ 	.short	(.L_39 - .L_38)


	//   ....[0]....
.L_38:
        /*d69c*/ 	.word	0xffffffff


	//   ....[1]....
        /*d6a0*/ 	.word	0xffffffff


	//   ....[2]....
        /*d6a4*/ 	.word	0xffffffff


	//   ....[3]....
        /*d6a8*/ 	.word	0xffffffff


	//   ....[4]....
        /*d6ac*/ 	.word	0xffffffff


	//   ....[5]....
        /*d6b0*/ 	.word	0xffffffff


	//   ....[6]....
        /*d6b4*/ 	.word	0xffffffff


	//   ....[7]....
        /*d6b8*/ 	.word	0xffffffff


	//   ....[8]....
        /*d6bc*/ 	.word	0xffffffff


	//   ....[9]....
        /*d6c0*/ 	.word	0xffffffff


	//   ....[10]....
        /*d6c4*/ 	.word	0xffffffff


	//   ....[11]....
        /*d6c8*/ 	.word	0xffffffff


	//   ....[12]....
        /*d6cc*/ 	.word	0xffffffff


	//   ....[13]....
        /*d6d0*/ 	.word	0xffffffff


	//   ....[14]....
        /*d6d4*/ 	.word	0xffffffff


	//   ....[15]....
        /*d6d8*/ 	.word	0xffffffff


	//   ....[16]....
        /*d6dc*/ 	.word	0xffffffff


	//   ....[17]....
        /*d6e0*/ 	.word	0xffffffff


	//   ....[18]....
        /*d6e4*/ 	.word	0xffffffff


	//   ....[19]....
        /*d6e8*/ 	.word	0xffffffff


	//   ....[20]....
        /*d6ec*/ 	.word	0xffffffff


	//   ....[21]....
        /*d6f0*/ 	.word	0xffffffff


	//   ....[22]....
        /*d6f4*/ 	.word	0xffffffff


	//   ....[23]....
        /*d6f8*/ 	.word	0xffffffff


	//   ....[24]....
        /*d6fc*/ 	.word	0xffffffff


	//   ....[25]....
        /*d700*/ 	.word	0xffffffff


	//   ....[26]....
        /*d704*/ 	.word	0xffffffff


	//   ....[27]....
        /*d708*/ 	.word	0xffffffff


	//   ....[28]....
        /*d70c*/ 	.word	0xffffffff


	//   ....[29]....
        /*d710*/ 	.word	0xffffffff


	//   ....[30]....
        /*d714*/ 	.word	0xffffffff


	//----- nvinfo : EIATTR_COOP_GROUP_INSTR_OFFSETS
	.align		4
.L_39:
        /*d718*/ 	.byte	0x04, 0x28
        /*d71a*/ 	.short	(.L_41 - .L_40)


	//   ....[0]....
.L_40:
        /*d71c*/ 	.word	0x000689b0


	//   ....[1]....
        /*d720*/ 	.word	0x00068b10


	//   ....[2]....
        /*d724*/ 	.word	0x00068b70


	//   ....[3]....
        /*d728*/ 	.word	0x00068c20


	//   ....[4]....
        /*d72c*/ 	.word	0x00068c40


	//   ....[5]....
        /*d730*/ 	.word	0x00068d70


	//   ....[6]....
        /*d734*/ 	.word	0x00068e00


	//   ....[7]....
        /*d738*/ 	.word	0x00068e20


	//   ....[8]....
        /*d73c*/ 	.word	0x00068e40


	//   ....[9]....
        /*d740*/ 	.word	0x00068e70


	//   ....[10]....
        /*d744*/ 	.word	0x00068f40


	//   ....[11]....
        /*d748*/ 	.word	0x00069020


	//   ....[12]....
        /*d74c*/ 	.word	0x00069040


	//   ....[13]....
        /*d750*/ 	.word	0x000690c0


	//   ....[14]....
        /*d754*/ 	.word	0x000691e0


	//   ....[15]....
        /*d758*/ 	.word	0x00069280


	//   ....[16]....
        /*d75c*/ 	.word	0x000692c0


	//   ....[17]....
        /*d760*/ 	.word	0x000692f0


	//   ....[18]....
        /*d764*/ 	.word	0x000693c0


	//   ....[19]....
        /*d768*/ 	.word	0x00069450


	//   ....[20]....
        /*d76c*/ 	.word	0x00069480


	//   ....[21]....
        /*d770*/ 	.word	0x000694e0


	//   ....[22]....
        /*d774*/ 	.word	0x00069500


	//   ....[23]....
        /*d778*/ 	.word	0x00069610


	//   ....[24]....
        /*d77c*/ 	.word	0x00069690


	//   ....[25]....
        /*d780*/ 	.word	0x000696e0


	//   ....[26]....
        /*d784*/ 	.word	0x00069710


	//   ....[27]....
        /*d788*/ 	.word	0x00069790


	//   ....[28]....
        /*d78c*/ 	.word	0x000697b0


	//   ....[29]....
        /*d790*/ 	.word	0x00069870


	//   ....[30]....
        /*d794*/ 	.word	0x000699b0


	//----- nvinfo : EIATTR_VRC_CTA_INIT_COUNT
	.align		4
.L_41:
        /*d798*/ 	.byte	0x02, 0x4a
	.zero		1
	.zero		1


	//----- nvinfo : EIATTR_EXIT_INSTR_OFFSETS
	.align		4
        /*d79c*/ 	.byte	0x04, 0x1c
        /*d79e*/ 	.short	(.L_43 - .L_42)


	//   ....[0]....
.L_42:
        /*d7a0*/ 	.word	0x00071160


	//   ....[1]....
        /*d7a4*/ 	.word	0x00071180


	//----- nvinfo : EIATTR_REQNTID
	.align		4
.L_43:
        /*d7a8*/ 	.byte	0x04, 0x10
        /*d7aa*/ 	.short	(.L_45 - .L_44)
.L_44:
        /*d7ac*/ 	.word	0x00000020
        /*d7b0*/ 	.word	0x00000001
        /*d7b4*/ 	.word	0x00000001


	//----- nvinfo : EIATTR_CBANK_PARAM_SIZE
	.align		4
.L_45:
        /*d7b8*/ 	.byte	0x03, 0x19
        /*d7ba*/ 	.short	0x0050


	//----- nvinfo : EIATTR_PARAM_CBANK
	.align		4
        /*d7bc*/ 	.byte	0x04, 0x0a
        /*d7be*/ 	.short	(.L_47 - .L_46)
	.align		4
.L_46:
        /*d7c0*/ 	.word	index@(.nv.constant0.matmul_kernel)
        /*d7c4*/ 	.short	0x0380
        /*d7c6*/ 	.short	0x0050


	//----- nvinfo : EIATTR_SW_WAR
	.align		4
.L_47:
        /*d7c8*/ 	.byte	0x04, 0x36
        /*d7ca*/ 	.short	(.L_49 - .L_48)
.L_48:
        /*d7cc*/ 	.word	0x00000008
.L_49:


//--------------------- .nv.compat                --------------------------
	.section	.nv.compat,"",@"SHT_CUDA_COMPAT_INFO"
	.align	4
        /*0000*/ 	.byte	0x02, 0x02, 0x02, 0x00, 0x02, 0x05, 0x05, 0x00, 0x02, 0x03, 0x00, 0x00, 0x02, 0x06, 0x01, 0x00


//--------------------- .nv.callgraph             --------------------------
	.section	.nv.callgraph,"",@"SHT_CUDA_CALLGRAPH"
	.align	4
	.sectionentsize	8
	.align		4
        /*0000*/ 	.word	0x00000000
	.align		4
        /*0004*/ 	.word	0xffffffff
	.align		4
        /*0008*/ 	.word	0x00000000
	.align		4
        /*000c*/ 	.word	0xfffffffe
	.align		4
        /*0010*/ 	.word	0x00000000
	.align		4
        /*0014*/ 	.word	0xfffffffd
	.align		4
        /*0018*/ 	.word	0x00000000
	.align		4
        /*001c*/ 	.word	0xfffffffc


//--------------------- .text.matmul_kernel       --------------------------
	.section	.text.matmul_kernel,"ax",@progbits
	.align	128
        .global         matmul_kernel
        .type           matmul_kernel,@function
        .size           matmul_kernel,(.L_x_3 - matmul_kernel)
        .other          matmul_kernel,@"STO_CUDA_ENTRY STV_DEFAULT"
matmul_kernel:
.text.matmul_kernel:
[----:B------:R-:W0:Y:S08]  /*0000*/  LDC R1, c[0x0][0x37c] ;  /* 0x0000df00ff017b82 */ /* 0x000e300000000800 */
[----:B------:R-:W1:Y:S01]  /*0010*/  LDC.64 R2, c[0x0][0x398] ;  /* 0x0000e600ff027b82 */ /* 0x000e620000000a00 */
[----:B0-----:R-:W-:Y:S01]  /*0020*/  VIADD R1, R1, 0xffffca58 ;  /* 0xffffca5801017836 */ /* 0x001fe20000000000 */
[----:B------:R-:W0:Y:S01]  /*0030*/  S2R R7, SR_CTAID.X ;  /* 0x0000000000077919 */ /* 0x000e220000002500 */
[----:B------:R-:W2:Y:S03]  /*0040*/  LDCU UR11, c[0x0][0x3a0] ;  /* 0x00007400ff0b77ac */ /* 0x000ea60008000800 */
[----:B------:R-:W-:Y:S01]  /*0050*/  STL [R1+0x350], RZ ;  /* 0x000350ff01007387 */ /* 0x000fe20000100800 */
[----:B------:R-:W-:Y:S01]  /*0060*/  UMOV UR4, 0x400 ;  /* 0x0000040000047882 */ /* 0x000fe20000000000 */
[----:B------:R-:W3:Y:S01]  /*0070*/  S2UR UR5, SR_CgaCtaId ;  /* 0x00000000000579c3 */ /* 0x000ee20000008800 */
[----:B------:R-:W4:Y:S01]  /*0080*/  LDCU.64 UR42, c[0x0][0x358] ;  /* 0x00006b00ff2a77ac */ /* 0x000f220008000a00 */
[----:B------:R-:W-:Y:S04]  /*0090*/  STL [R1+0x354], RZ ;  /* 0x000354ff01007387 */ /* 0x000fe80000100800 */
[----:B------:R-:W-:Y:S04]  /*00a0*/  STL [R1+0x358], RZ ;  /* 0x000358ff01007387 */ /* 0x000fe80000100800 */
[----:B------:R-:W-:Y:S01]  /*00b0*/  STL [R1+0x35c], RZ ;  /* 0x00035cff01007387 */ /* 0x000fe20000100800 */
[----:B--2---:R-:W-:-:S03]  /*00c0*/  UIADD3 UR11, UPT, UPT, UR11, 0x7f, URZ ;  /* 0x0000007f0b0b7890 */ /* 0x004fc6000fffe0ff */
[----:B------:R-:W-:Y:S01]  /*00d0*/  STL [R1+0x340], RZ ;  /* 0x000340ff01007387 */ /* 0x000fe20000100800 */
[----:B-1----:R-:W-:Y:S01]  /*00e0*/  VIADD R0, R3, 0x3f ;  /* 0x0000003f03007836 */ /* 0x002fe20000000000 */
[----:B------:R-:W-:Y:S02]  /*00f0*/  UISETP.GE.AND UP0, UPT, UR11, 0x80, UPT ;  /* 0x000000800b00788c */ /* 0x000fe4000bf06270 */
[----:B------:R-:W-:Y:S02]  /*0100*/  STL [R1+0x344], RZ ;  /* 0x000344ff01007387 */ /* 0x000fe40000100800 */
[----:B------:R-:W-:Y:S02]  /*0110*/  SHF.R.S32.HI R5, RZ, 0x1f, R0 ;  /* 0x0000001fff057819 */ /* 0x000fe40000011400 */
[----:B------:R-:W-:Y:S01]  /*0120*/  STL [R1+0x348], RZ ;  /* 0x000348ff01007387 */ /* 0x000fe20000100800 */
[----:B---3--:R-:W-:Y:S01]  /*0130*/  ULEA UR4, UR5, UR4, 0x18 ;  /* 0x0000000405047291 */ /* 0x008fe2000f8ec0ff */
[----:B------:R-:W-:-:S02]  /*0140*/  LEA.HI R5, R5, R0, RZ, 0x6 ;  /* 0x0000000005057211 */ /* 0x000fc400078f30ff */
[----:B------:R-:W-:Y:S01]  /*0150*/  STL [R1+0x34c], RZ ;  /* 0x00034cff01007387 */ /* 0x000fe20000100800 */
[----:B0-----:R-:W-:Y:S02]  /*0160*/  IABS R10, R7 ;  /* 0x00000007000a7213 */ /* 0x001fe40000000000 */
[----:B------:R-:W-:Y:S01]  /*0170*/  SHF.R.S32.HI R5, RZ, 0x6, R5 ;  /* 0x00000006ff057819 */ /* 0x000fe20000011405 */
[----:B------:R-:W-:Y:S04]  /*0180*/  STL [R1+0x330], RZ ;  /* 0x000330ff01007387 */ /* 0x000fe80000100800 */
[----:B------:R-:W-:Y:S01]  /*0190*/  IMAD.SHL.U32 R6, R5, 0x8, RZ ;  /* 0x0000000805067824 */ /* 0x000fe200078e00ff */
[----:B------:R-:W-:Y:S04]  /*01a0*/  STL [R1+0x334], RZ ;  /* 0x000334ff01007387 */ /* 0x000fe80000100800 */
[-C--:B------:R-:W-:Y:S01]  /*01b0*/  IABS R9, R6.reuse ;  /* 0x0000000600097213 */ /* 0x080fe20000000000 */
[----:B------:R-:W-:Y:S01]  /*01c0*/  STL [R1+0x338], RZ ;  /* 0x000338ff01007387 */ /* 0x000fe20000100800 */
[----:B------:R-:W-:-:S02]  /*01d0*/  IABS R12, R6 ;  /* 0x00000006000c7213 */ /* 0x000fc40000000000 */
[----:B------:R-:W0:Y:S01]  /*01e0*/  I2F.RP R0, R9 ;  /* 0x0000000900007306 */ /* 0x000e220000209400 */
[----:B------:R-:W-:Y:S04]  /*01f0*/  STL [R1+0x33c], RZ ;  /* 0x00033cff01007387 */ /* 0x000fe80000100800 */
[----:B------:R-:W-:Y:S04]  /*0200*/  STL [R1+0x360], RZ ;  /* 0x000360ff01007387 */ /* 0x000fe80000100800 */
[----:B------:R-:W-:Y:S04]  /*0210*/  STL [R1+0x364], RZ ;  /* 0x000364ff01007387 */ /* 0x000fe80000100800 */
[----:B------:R-:W-:Y:S01]  /*0220*/  STL [R1+0x368], RZ ;  /* 0x000368ff01007387 */ /* 0x000fe20000100800 */
[----:B0-----:R-:W0:Y:S03]  /*0230*/  MUFU.RCP R0, R0 ;  /* 0x0000000000007308 */ /* 0x001e260000001000 */
[----:B------:R-:W-:Y:S04]  /*0240*/  STL [R1+0x36c], RZ ;  /* 0x00036cff01007387 */ /* 0x000fe80000100800 */
[----:B------:R-:W-:Y:S04]  /*0250*/  STL [R1+0x3f0], RZ ;  /* 0x0003f0ff01007387 */ /* 0x000fe80000100800 */
[----:B------:R-:W-:Y:S04]  /*0260*/  STL [R1+0x3f4], RZ ;  /* 0x0003f4ff01007387 */ /* 0x000fe80000100800 */
[----:B------:R-:W-:Y:S01]  /*0270*/  STL [R1+0x3f8], RZ ;  /* 0x0003f8ff01007387 */ /* 0x000fe20000100800 */
[----:B0-----:R-:W-:-:S03]  /*0280*/  VIADD R4, R0, 0xffffffe ;  /* 0x0ffffffe00047836 */ /* 0x001fc60000000000 */
[----:B------:R-:W-:Y:S01]  /*0290*/  STL [R1+0x3fc], RZ ;  /* 0x0003fcff01007387 */ /* 0x000fe20000100800 */
[----:B------:R-:W-:Y:S01]  /*02a0*/  IMAD.MOV R0, RZ, RZ, -R12 ;  /* 0x000000ffff007224 */ /* 0x000fe200078e0a0c */
[----:B------:R0:W1:Y:S02]  /*02b0*/  F2I.FTZ.U32.TRUNC.NTZ R5, R4 ;  /* 0x0000000400057305 */ /* 0x000064000021f000 */
[----:B------:R-:W-:Y:S04]  /*02c0*/  STL [R1+0x410], RZ ;  /* 0x000410ff01007387 */ /* 0x000fe80000100800 */
[----:B------:R-:W-:Y:S04]  /*02d0*/  STL [R1+0x414], RZ ;  /* 0x000414ff01007387 */ /* 0x000fe80000100800 */
[----:B------:R-:W-:Y:S01]  /*02e0*/  STL [R1+0x418], RZ ;  /* 0x000418ff01007387 */ /* 0x000fe20000100800 */
[----:B0-----:R-:W-:-:S03]  /*02f0*/  IMAD.MOV.U32 R4, RZ, RZ, RZ ;  /* 0x000000ffff047224 */ /* 0x001fc600078e00ff */
[----:B------:R-:W-:Y:S01]  /*0300*/  STL [R1+0x41c], RZ ;  /* 0x00041cff01007387 */ /* 0x000fe20000100800 */
[----:B-1----:R-:W-:-:S03]  /*0310*/  IMAD.MOV R8, RZ, RZ, -R5 ;  /* 0x000000ffff087224 */ /* 0x002fc600078e0a05 */
[----:B------:R-:W-:Y:S01]  /*0320*/  STL [R1+0x7d0], RZ ;  /* 0x0007d0ff01007387 */ /* 0x000fe20000100800 */
[----:B------:R-:W-:-:S03]  /*0330*/  IMAD R11, R8, R9, RZ ;  /* 0x00000009080b7224 */ /* 0x000fc600078e02ff */
[----:B------:R-:W-:Y:S01]  /*0340*/  STL [R1+0x7d4], RZ ;  /* 0x0007d4ff01007387 */ /* 0x000fe20000100800 */
[----:B------:R-:W-:Y:S02]  /*0350*/  IMAD.MOV.U32 R8, RZ, RZ, R10 ;  /* 0x000000ffff087224 */ /* 0x000fe400078e000a */
[----:B------:R-:W-:Y:S01]  /*0360*/  IMAD.HI.U32 R5, R5, R11, R4 ;  /* 0x0000000b05057227 */ /* 0x000fe200078e0004 */
[----:B------:R-:W-:Y:S04]  /*0370*/  STL [R1+0x7d8], RZ ;  /* 0x0007d8ff01007387 */ /* 0x000fe80000100800 */
[----:B------:R-:W-:Y:S01]  /*0380*/  STL [R1+0x7dc], RZ ;  /* 0x0007dcff01007387 */ /* 0x000fe20000100800 */
[----:B------:R-:W-:-:S03]  /*0390*/  IMAD.HI.U32 R5, R5, R8, RZ ;  /* 0x0000000805057227 */ /* 0x000fc600078e00ff */
[----:B------:R-:W-:Y:S01]  /*03a0*/  STL [R1+0x840], RZ ;  /* 0x000840ff01007387 */ /* 0x000fe20000100800 */
[----:B------:R-:W-:-:S03]  /*03b0*/  IMAD R0, R5, R0, R8 ;  /* 0x0000000005007224 */ /* 0x000fc600078e0208 */
[----:B------:R-:W-:Y:S02]  /*03c0*/  STL [R1+0x844], RZ ;  /* 0x000844ff01007387 */ /* 0x000fe40000100800 */
[----:B------:R-:W-:Y:S02]  /*03d0*/  ISETP.GT.U32.AND P1, PT, R9, R0, PT ;  /* 0x000000000900720c */ /* 0x000fe40003f24070 */
[----:B------:R-:W-:Y:S04]  /*03e0*/  STL [R1+0x848], RZ ;  /* 0x000848ff01007387 */ /* 0x000fe80000100800 */
[----:B------:R-:W-:Y:S04]  /*03f0*/  STL [R1+0x84c], RZ ;  /* 0x00084cff01007387 */ /* 0x000fe80000100800 */
[----:B------:R-:W-:Y:S03]  /*0400*/  STL [R1+0x7c0], RZ ;  /* 0x0007c0ff01007387 */ /* 0x000fe60000100800 */
[----:B------:R-:W-:Y:S01]  /*0410*/  @!P1 IMAD.IADD R0, R0, 0x1, -R9 ;  /* 0x0000000100009824 */ /* 0x000fe200078e0a09 */
[----:B------:R-:W-:Y:S01]  /*0420*/  STL [R1+0x7c4], RZ ;  /* 0x0007c4ff01007387 */ /* 0x000fe20000100800 */
[----:B------:R-:W-:Y:S01]  /*0430*/  @!P1 VIADD R5, R5, 0x1 ;  /* 0x0000000105059836 */ /* 0x000fe20000000000 */
[----:B------:R-:W-:-:S02]  /*0440*/  ISETP.NE.AND P1, PT, R6, RZ, PT ;  /* 0x000000ff0600720c */ /* 0x000fc40003f25270 */
[----:B------:R-:W-:Y:S01]  /*0450*/  STL [R1+0x7c8], RZ ;  /* 0x0007c8ff01007387 */ /* 0x000fe20000100800 */
[----:B------:R-:W-:Y:S02]  /*0460*/  ISETP.GE.U32.AND P0, PT, R0, R9, PT ;  /* 0x000000090000720c */ /* 0x000fe40003f06070 */
[----:B------:R-:W-:Y:S01]  /*0470*/  LOP3.LUT R0, R7, R6, RZ, 0x3c, !PT ;  /* 0x0000000607007212 */ /* 0x000fe200078e3cff */
[----:B------:R-:W-:Y:S03]  /*0480*/  STL [R1+0x7cc], RZ ;  /* 0x0007ccff01007387 */ /* 0x000fe60000100800 */
[----:B------:R-:W-:Y:S01]  /*0490*/  ISETP.GE.AND P2, PT, R0, RZ, PT ;  /* 0x000000ff0000720c */ /* 0x000fe20003f46270 */
[----:B------:R-:W-:Y:S01]  /*04a0*/  STL [R1+0x7b0], RZ ;  /* 0x0007b0ff01007387 */ /* 0x000fe20000100800 */
[----:B------:R-:W-:-:S03]  /*04b0*/  VIADD R0, R2, 0x7f ;  /* 0x0000007f02007836 */ /* 0x000fc60000000000 */
[----:B------:R-:W-:Y:S02]  /*04c0*/  STL [R1+0x7b4], RZ ;  /* 0x0007b4ff01007387 */ /* 0x000fe40000100800 */
[----:B------:R-:W-:Y:S02]  /*04d0*/  @P0 VIADD R5, R5, 0x1 ;  /* 0x0000000105050836 */ /* 0x000fe40000000000 */
[----:B------:R-:W-:Y:S02]  /*04e0*/  STL [R1+0x7b8], RZ ;  /* 0x0007b8ff01007387 */ /* 0x000fe40000100800 */
[----:B------:R-:W-:Y:S01]  /*04f0*/  IMAD.MOV.U32 R4, RZ, RZ, R5 ;  /* 0x000000ffff047224 */ /* 0x000fe200078e0005 */
[----:B------:R-:W-:Y:S01]  /*0500*/  SHF.R.S32.HI R5, RZ, 0x1f, R0 ;  /* 0x0000001fff057819 */ /* 0x000fe20000011400 */
[----:B------:R-:W-:Y:S02]  /*0510*/  STL [R1+0x7bc], RZ ;  /* 0x0007bcff01007387 */ /* 0x000fe40000100800 */
[----:B------:R-:W-:Y:S01]  /*0520*/  @!P2 IMAD.MOV R4, RZ, RZ, -R4 ;  /* 0x000000ffff04a224 */ /* 0x000fe200078e0a04 */
[----:B------:R-:W-:Y:S01]  /*0530*/  @!P1 LOP3.LUT R4, RZ, R6, RZ, 0x33, !PT ;  /* 0x00000006ff049212 */ /* 0x000fe200078e33ff */
[----:B------:R-:W-:Y:S01]  /*0540*/  STL [R1+0x7a0], RZ ;  /* 0x0007a0ff01007387 */ /* 0x000fe20000100800 */
[----:B------:R-:W-:-:S03]  /*0550*/  LEA.HI R5, R5, R0, RZ, 0x7 ;  /* 0x0000000005057211 */ /* 0x000fc600078f38ff */
[----:B------:R-:W-:Y:S01]  /*0560*/  STL [R1+0x7a4], RZ ;  /* 0x0007a4ff01007387 */ /* 0x000fe20000100800 */
[----:B------:R-:W-:Y:S02]  /*0570*/  IMAD.SHL.U32 R8, R4, 0x8, RZ ;  /* 0x0000000804087824 */ /* 0x000fe400078e00ff */
[----:B------:R-:W-:Y:S01]  /*0580*/  IMAD.MOV R4, RZ, RZ, -R4 ;  /* 0x000000ffff047224 */ /* 0x000fe200078e0a04 */
[----:B------:R-:W-:Y:S02]  /*0590*/  STL [R1+0x7a8], RZ ;  /* 0x0007a8ff01007387 */ /* 0x000fe40000100800 */
[----:B------:R-:W-:Y:S01]  /*05a0*/  LEA.HI.SX32 R5, R5, -R8, 0x19 ;  /* 0x8000000805057211 */ /* 0x000fe200078fcaff */
[----:B------:R-:W-:Y:S01]  /*05b0*/  IMAD R6, R6, R4, R7 ;  /* 0x0000000406067224 */ /* 0x000fe200078e0207 */
[----:B------:R-:W-:Y:S02]  /*05c0*/  STL [R1+0x7ac], RZ ;  /* 0x0007acff01007387 */ /* 0x000fe40000100800 */
[----:B------:R-:W-:-:S02]  /*05d0*/  VIMNMX R13, PT, PT, R5, 0x8, PT ;  /* 0x00000008050d7848 */ /* 0x000fc40003fe0100 */
[----:B------:R-:W-:Y:S01]  /*05e0*/  STL [R1+0x790], RZ ;  /* 0x000790ff01007387 */ /* 0x000fe20000100800 */
[----:B------:R-:W-:Y:S02]  /*05f0*/  IABS R11, R6 ;  /* 0x00000006000b7213 */ /* 0x000fe40000000000 */
[----:B------:R-:W-:Y:S01]  /*0600*/  IABS R9, R13 ;  /* 0x0000000d00097213 */ /* 0x000fe20000000000 */
[----:B------:R-:W-:Y:S03]  /*0610*/  STL [R1+0x794], RZ ;  /* 0x000794ff01007387 */ /* 0x000fe60000100800 */
        /* <DEDUP_REMOVED lines=11> */
[----:B------:R-:W-:Y:S04]  /*06d0*/  STL [R1+0x778], RZ ;  /* 0x000778ff01007387 */ /* 0x000fe80000100800 */
[----:B------:R-:W-:Y:S01]  /*06e0*/  STL [R1+0x77c], RZ ;  /* 0x00077cff01007387 */ /* 0x000fe20000100800 */
[----:B------:R-:W0:Y:S03]  /*06f0*/  F2I.FTZ.U32.TRUNC.NTZ R5, R5 ;  /* 0x0000000500057305 */ /* 0x000e26000021f000 */
[----:B------:R-:W-:Y:S04]  /*0700*/  STL [R1+0x760], RZ ;  /* 0x000760ff01007387 */ /* 0x000fe80000100800 */
[----:B------:R-:W-:Y:S04]  /*0710*/  STL [R1+0x764], RZ ;  /* 0x000764ff01007387 */ /* 0x000fe80000100800 */
[----:B------:R-:W-:Y:S04]  /*0720*/  STL [R1+0x768], RZ ;  /* 0x000768ff01007387 */ /* 0x000fe80000100800 */
[----:B------:R-:W-:Y:S01]  /*0730*/  STL [R1+0x76c], RZ ;  /* 0x00076cff01007387 */ /* 0x000fe20000100800 */
[----:B0-----:R-:W-:-:S03]  /*0740*/  IMAD.MOV R10, RZ, RZ, -R5 ;  /* 0x000000ffff0a7224 */ /* 0x001fc600078e0a05 */
[----:B------:R-:W-:Y:S01]  /*0750*/  STL [R1+0x830], RZ ;  /* 0x000830ff01007387 */ /* 0x000fe20000100800 */
[----:B------:R-:W-:Y:S01]  /*0760*/  IMAD.MOV.U32 R4, RZ, RZ, R10 ;  /* 0x000000ffff047224 */ /* 0x000fe200078e000a */
[----:B------:R-:W-:Y:S02]  /*0770*/  IABS R10, R13 ;  /* 0x0000000d000a7213 */ /* 0x000fe40000000000 */
[----:B------:R-:W-:Y:S01]  /*0780*/  STL [R1+0x834], RZ ;  /* 0x000834ff01007387 */ /* 0x000fe20000100800 */
[----:B------:R-:W-:Y:S02]  /*0790*/  IMAD R7, R4, R9, RZ ;  /* 0x0000000904077224 */ /* 0x000fe400078e02ff */
[----:B------:R-:W-:Y:S01]  /*07a0*/  IMAD.MOV.U32 R4, RZ, RZ, RZ ;  /* 0x000000ffff047224 */ /* 0x000fe200078e00ff */
[----:B------:R-:W-:Y:S03]  /*07b0*/  STL [R1+0x838], RZ ;  /* 0x000838ff01007387 */ /* 0x000fe60000100800 */
[----:B------:R-:W-:Y:S01]  /*07c0*/  IMAD.HI.U32 R4, R5, R7, R4 ;  /* 0x0000000705047227 */ /* 0x000fe200078e0004 */
[----:B------:R-:W-:Y:S03]  /*07d0*/  STL [R1+0x83c], RZ ;  /* 0x00083cff01007387 */ /* 0x000fe60000100800 */
[----:B------:R-:W-:Y:S01]  /*07e0*/  IMAD.MOV R5, RZ, RZ, -R10 ;  /* 0x000000ffff057224 */ /* 0x000fe200078e0a0a */
        /* <DEDUP_REMOVED lines=18> */
[----:B------:R-:W-:Y:S04]  /*0910*/  STL [R1+0x734], RZ ;  /* 0x000734ff01007387 */ /* 0x000fe80000100800 */
[----:B------:R-:W-:Y:S02]  /*0920*/  STL [R1+0x738], RZ ;  /* 0x000738ff01007387 */ /* 0x000fe40000100800 */
[----:B------:R-:W-:-:S02]  /*0930*/  @P0 VIADD R0, R0, 0x1 ;  /* 0x0000000100000836 */ /* 0x000fc40000000000 */
[----:B------:R-:W-:Y:S04]  /*0940*/  STL [R1+0x73c], RZ ;  /* 0x00073cff01007387 */ /* 0x000fe80000100800 */
[----:B------:R-:W-:Y:S01]  /*0950*/  STL [R1+0x720], RZ ;  /* 0x000720ff01007387 */ /* 0x000fe20000100800 */
[----:B------:R-:W-:Y:S01]  /*0960*/  @!P2 IMAD.MOV R0, RZ, RZ, -R0 ;  /* 0x000000ffff00a224 */ /* 0x000fe200078e0a00 */
[----:B------:R-:W-:Y:S02]  /*0970*/  @!P1 LOP3.LUT R0, RZ, R13, RZ, 0x33, !PT ;  /* 0x0000000dff009212 */ /* 0x000fe400078e33ff */
[----:B------:R-:W-:Y:S03]  /*0980*/  STL [R1+0x724], RZ ;  /* 0x000724ff01007387 */ /* 0x000fe60000100800 */
[----:B------:R-:W-:Y:S01]  /*0990*/  IMAD.MOV R4, RZ, RZ, -R0 ;  /* 0x000000ffff047224 */ /* 0x000fe200078e0a00 */
[----:B------:R-:W-:Y:S01]  /*09a0*/  STL [R1+0x728], RZ ;  /* 0x000728ff01007387 */ /* 0x000fe20000100800 */
[----:B------:R-:W-:-:S02]  /*09b0*/  IMAD.SHL.U32 R5, R0, 0x40, RZ ;  /* 0x0000004000057824 */ /* 0x000fc400078e00ff */
[----:B------:R-:W-:Y:S01]  /*09c0*/  IMAD R4, R13, R4, R6 ;  /* 0x000000040d047224 */ /* 0x000fe200078e0206 */
[----:B------:R-:W-:Y:S01]  /*09d0*/  STL [R1+0x72c], RZ ;  /* 0x00072cff01007387 */ /* 0x000fe20000100800 */
[C---:B------:R-:W-:Y:S02]  /*09e0*/  VIADD R7, R5.reuse, 0x1 ;  /* 0x0000000105077836 */ /* 0x040fe40000000000 */
[C---:B------:R-:W-:Y:S01]  /*09f0*/  VIADD R0, R5.reuse, 0x2 ;  /* 0x0000000205007836 */ /* 0x040fe20000000000 */
[----:B------:R-:W-:Y:S01]  /*0a00*/  STL [R1+0x710], RZ ;  /* 0x000710ff01007387 */ /* 0x000fe20000100800 */
[----:B------:R-:W-:Y:S02]  /*0a10*/  IMAD.IADD R4, R8, 0x1, R4 ;  /* 0x0000000108047824 */ /* 0x000fe400078e0204 */
[C---:B------:R-:W-:Y:S01]  /*0a20*/  VIADD R8, R5.reuse, 0x3 ;  /* 0x0000000305087836 */ /* 0x040fe20000000000 */
[----:B------:R-:W-:Y:S01]  /*0a30*/  STL [R1+0x714], RZ ;  /* 0x000714ff01007387 */ /* 0x000fe20000100800 */
[----:B------:R-:W-:-:S02]  /*0a40*/  VIADD R60, R5, 0x12 ;  /* 0x00000012053c7836 */ /* 0x000fc40000000000 */
[C---:B------:R-:W-:Y:S01]  /*0a50*/  VIADD R59, R5.reuse, 0x13 ;  /* 0x00000013053b7836 */ /* 0x040fe20000000000 */
[----:B------:R-:W-:Y:S01]  /*0a60*/  STL [R1+0x718], RZ ;  /* 0x000718ff01007387 */ /* 0x000fe20000100800 */
[C---:B------:R-:W-:Y:S02]  /*0a70*/  VIADD R58, R5.reuse, 0x14 ;  /* 0x00000014053a7836 */ /* 0x040fe40000000000 */
[C---:B------:R-:W-:Y:S01]  /*0a80*/  VIADD R57, R5.reuse, 0x15 ;  /* 0x0000001505397836 */ /* 0x040fe20000000000 */
[----:B------:R-:W-:Y:S01]  /*0a90*/  STL [R1+0x71c], RZ ;  /* 0x00071cff01007387 */ /* 0x000fe20000100800 */
[C---:B------:R-:W-:Y:S02]  /*0aa0*/  VIADD R56, R5.reuse, 0x16 ;  /* 0x0000001605387836 */ /* 0x040fe40000000000 */
        /* <DEDUP_REMOVED lines=53> */
[----:B------:R-:W-:-:S03]  /*0e00*/  VIADD R9, R5, 0x3b ;  /* 0x0000003b05097836 */ /* 0x000fc60000000000 */
[----:B------:R-:W-:Y:S04]  /*0e10*/  STL [R1+0x648], RZ ;  /* 0x000648ff01007387 */ /* 0x000fe80000100800 */
        /* <DEDUP_REMOVED lines=153> */
[----:B------:R-:W-:Y:S04]  /*17b0*/  STL [R1+0xb54], R5 ;  /* 0x000b540501007387 */ /* 0x000fe80000100800 */
[----:B------:R0:W-:Y:S01]  /*17c0*/  STL [R1+0x54], R7 ;  /* 0x0000540701007387 */ /* 0x0001e20000100800 */
[----:B------:R-:W1:Y:S03]  /*17d0*/  S2R R14, SR_TID.X ;  /* 0x00000000000e7919 */ /* 0x000e660000002100 */
[----:B------:R2:W-:Y:S01]  /*17e0*/  STL [R1+0x50], R0 ;  /* 0x0000500001007387 */ /* 0x0005e20000100800 */
[----:B0-----:R-:W-:-:S03]  /*17f0*/  VIADD R7, R5, 0x4 ;  /* 0x0000000405077836 */ /* 0x001fc60000000000 */
[----:B------:R0:W-:Y:S04]  /*1800*/  STL [R1+0x4c], R8 ;  /* 0x00004c0801007387 */ /* 0x0001e80000100800 */
[----:B------:R3:W-:Y:S01]  /*1810*/  STL [R1+0x48], R7 ;  /* 0x0000480701007387 */ /* 0x0007e20000100800 */
[C---:B--2---:R-:W-:Y:S02]  /*1820*/  VIADD R0, R5.reuse, 0x5 ;  /* 0x0000000505007836 */ /* 0x044fe40000000000 */
[----:B0-----:R-:W-:-:S03]  /*1830*/  VIADD R8, R5, 0x6 ;  /* 0x0000000605087836 */ /* 0x001fc60000000000 */
[----:B------:R0:W-:Y:S01]  /*1840*/  STL [R1+0x44], R0 ;  /* 0x0000440001007387 */ /* 0x0001e20000100800 */
[----:B---3--:R-:W-:-:S03]  /*1850*/  VIADD R7, R5, 0x7 ;  /* 0x0000000705077836 */ /* 0x008fc60000000000 */
[----:B------:R2:W-:Y:S04]  /*1860*/  STL [R1+0x40], R8 ;  /* 0x0000400801007387 */ /* 0x0005e80000100800 */
[----:B------:R3:W-:Y:S01]  /*1870*/  STL [R1+0x3c], R7 ;  /* 0x00003c0701007387 */ /* 0x0007e20000100800 */
[C---:B0-----:R-:W-:Y:S01]  /*1880*/  VIADD R0, R5.reuse, 0x8 ;  /* 0x0000000805007836 */ /* 0x041fe20000000000 */
[----:B-1----:R-:W-:Y:S01]  /*1890*/  LOP3.LUT R6, R14, 0x1f, RZ, 0xc0, !PT ;  /* 0x0000001f0e067812 */ /* 0x002fe200078ec0ff */
[----:B--2---:R-:W-:-:S03]  /*18a0*/  VIADD R8, R5, 0x9 ;  /* 0x0000000905087836 */ /* 0x004fc60000000000 */
[----:B------:R0:W-:Y:S01]  /*18b0*/  STL [R1+0x38], R0 ;  /* 0x0000380001007387 */ /* 0x0001e20000100800 */
[----:B---3--:R-:W-:-:S03]  /*18c0*/  VIADD R7, R5, 0xa ;  /* 0x0000000a05077836 */ /* 0x008fc60000000000 */
[----:B------:R1:W-:Y:S04]  /*18d0*/  STL [R1+0x34], R8 ;  /* 0x0000340801007387 */ /* 0x0003e80000100800 */
[----:B------:R2:W-:Y:S01]  /*18e0*/  STL [R1+0x30], R7 ;  /* 0x0000300701007387 */ /* 0x0005e20000100800 */
[C---:B0-----:R-:W-:Y:S02]  /*18f0*/  VIADD R0, R5.reuse, 0xb ;  /* 0x0000000b05007836 */ /* 0x041fe40000000000 */
[----:B-1----:R-:W-:-:S03]  /*1900*/  VIADD R8, R5, 0xc ;  /* 0x0000000c05087836 */ /* 0x002fc60000000000 */
[----:B------:R0:W-:Y:S01]  /*1910*/  STL [R1+0x2c], R0 ;  /* 0x00002c0001007387 */ /* 0x0001e20000100800 */
[----:B--2---:R-:W-:-:S03]  /*1920*/  VIADD R7, R5, 0xd ;  /* 0x0000000d05077836 */ /* 0x004fc60000000000 */
[----:B------:R1:W-:Y:S04]  /*1930*/  STL [R1+0x28], R8 ;  /* 0x0000280801007387 */ /* 0x0003e80000100800 */
[----:B------:R2:W-:Y:S01]  /*1940*/  STL [R1+0x24], R7 ;  /* 0x0000240701007387 */ /* 0x0005e20000100800 */
[C---:B0-----:R-:W-:Y:S02]  /*1950*/  VIADD R0, R5.reuse, 0xe ;  /* 0x0000000e05007836 */ /* 0x041fe40000000000 */
[----:B-1----:R-:W-:-:S03]  /*1960*/  VIADD R8, R5, 0xf ;  /* 0x0000000f05087836 */ /* 0x002fc60000000000 */
[----:B------:R0:W-:Y:S01]  /*1970*/  STL [R1+0x20], R0 ;  /* 0x0000200001007387 */ /* 0x0001e20000100800 */
[----:B--2---:R-:W-:-:S03]  /*1980*/  VIADD R7, R5, 0x10 ;  /* 0x0000001005077836 */ /* 0x004fc60000000000 */
[----:B------:R1:W-:Y:S04]  /*1990*/  STL [R1+0x1c], R8 ;  /* 0x00001c0801007387 */ /* 0x0003e80000100800 */
[----:B------:R-:W-:Y:S01]  /*19a0*/  STL [R1+0x18], R7 ;  /* 0x0000180701007387 */ /* 0x000fe20000100800 */
[C---:B0-----:R-:W-:Y:S02]  /*19b0*/  VIADD R0, R5.reuse, 0x11 ;  /* 0x0000001105007836 */ /* 0x041fe40000000000 */
[----:B-1----:R-:W-:-:S03]  /*19c0*/  VIADD R8, R5, 0x3c ;  /* 0x0000003c05087836 */ /* 0x002fc60000000000 */
[----:B------:R0:W-:Y:S02]  /*19d0*/  STL [R1+0x14], R0 ;  /* 0x0000140001007387 */ /* 0x0001e40000100800 */
[----:B0-----:R-:W-:-:S05]  /*19e0*/  IMAD.SHL.U32 R0, R4, 0x80, RZ ;  /* 0x0000008004007824 */ /* 0x001fca00078e00ff */
[C---:B------:R-:W-:Y:S02]  /*19f0*/  LOP3.LUT R7, R0.reuse, 0x20, R6, 0xfe, !PT ;  /* 0x0000002000077812 */ /* 0x040fe400078efe06 */
[C---:B------:R-:W-:Y:S01]  /*1a00*/  LOP3.LUT R48, R0.reuse, 0x1f, R14, 0xf8, !PT ;  /* 0x0000001f00307812 */ /* 0x040fe200078ef80e */
[C---:B------:R-:W-:Y:S01]  /*1a10*/  VIADD R14, R5.reuse, 0x36 ;  /* 0x00000036050e7836 */ /* 0x040fe20000000000 */
[C-C-:B------:R-:W-:Y:S01]  /*1a20*/  LOP3.LUT R4, R0.reuse, 0x40, R6.reuse, 0xfe, !PT ;  /* 0x0000004000047812 */ /* 0x140fe200078efe06 */
[----:B------:R0:W-:Y:S01]  /*1a30*/  STL [R1+0xe2c], R7 ;  /* 0x000e2c0701007387 */ /* 0x0001e20000100800 */
[----:B------:R-:W-:Y:S01]  /*1a40*/  LOP3.LUT R61, R0, 0x60, R6, 0xfe, !PT ;  /* 0x00000060003d7812 */ /* 0x000fe200078efe06 */
[C---:B------:R-:W-:Y:S02]  /*1a50*/  VIADD R6, R5.reuse, 0x3e ;  /* 0x0000003e05067836 */ /* 0x040fe40000000000 */
[----:B------:R1:W-:Y:S04]  /*1a60*/  STL [R1+0xe30], R48 ;  /* 0x000e303001007387 */ /* 0x0003e80000100800 */
[----:B------:R1:W-:Y:S01]  /*1a70*/  STL [R1+0xe28], R4 ;  /* 0x000e280401007387 */ /* 0x0003e20000100800 */
[----:B0-----:R-:W-:-:S03]  /*1a80*/  VIADD R7, R5, 0x3d ;  /* 0x0000003d05077836 */ /* 0x001fc60000000000 */
[----:B------:R1:W-:Y:S01]  /*1a90*/  STL [R1+0xe24], R61 ;  /* 0x000e243d01007387 */ /* 0x0003e20000100800 */
[----:B------:R-:W-:Y:S01]  /*1aa0*/  VIADD R5, R5, 0x3f ;  /* 0x0000003f05057836 */ /* 0x000fe20000000000 */
[----:B----4-:R-:W-:Y:S06]  /*1ab0*/  BRA.U !UP0, `(.L_x_0) ;  /* 0x0000061d08787547 */ /* 0x010fec000b800000 */
[----:B------:R0:W-:Y:S01]  /*1ac0*/  STL [R1+0x28c0], R60 ;  /* 0x0028c03c01007387 */ /* 0x0001e20000100800 */
[----:B------:R-:W-:Y:S01]  /*1ad0*/  IABS R0, R3 ;  /* 0x0000000300007213 */ /* 0x000fe20000000000 */
[----:B------:R-:W2:Y:S01]  /*1ae0*/  LDCU.128 UR24, c[0x0][0x380] ;  /* 0x00007000ff1877ac */ /* 0x000ea20008000c00 */
[----:B------:R-:W-:Y:S02]  /*1af0*/  IABS R15, R2 ;  /* 0x00000002000f7213 */ /* 0x000fe40000000000 */
[----:B------:R-:W-:Y:S01]  /*1b00*/  IABS R49, R48 ;  /* 0x0000003000317213 */ /* 0x000fe20000000000 */
[----:B------:R-:W3:Y:S01]  /*1b10*/  LDCU UR77, c[0x0][0x3b0] ;  /* 0x00007600ff4d77ac */ /* 0x000ee20008000800 */
[----:B0-----:R-:W4:Y:S01]  /*1b20*/  LDL R60, [R1+0xe2c] ;  /* 0x000e2c00013c7983 */ /* 0x001f220000100800 */
[----:B------:R-:W0:Y:S01]  /*1b30*/  I2F.RP R28, R15 ;  /* 0x0000000f001c7306 */ /* 0x000e220000209400 */
[----:B------:R-:W5:Y:S02]  /*1b40*/  LDCU UR76, c[0x0][0x3a4] ;  /* 0x00007480ff4c77ac */ /* 0x000f640008000800 */
[----:B------:R1:W-:Y:S01]  /*1b50*/  STL [R1+0x28b0], R3 ;  /* 0x0028b00301007387 */ /* 0x0003e20000100800 */
[----:B------:R-:W2:Y:S01]  /*1b60*/  LDCU UR75, c[0x0][0x3a8] ;  /* 0x00007500ff4b77ac */ /* 0x000ea20008000800 */
[----:B------:R-:W2:Y:S02]  /*1b70*/  LDCU UR70, c[0x0][0x3a8] ;  /* 0x00007500ff4677ac */ /* 0x000ea40008000800 */
[----:B-1----:R-:W2:Y:S01]  /*1b80*/  LDL R3, [R1+0xe28] ;  /* 0x000e280001037983 */ /* 0x002ea20000100800 */
[----:B------:R-:W1:Y:S01]  /*1b90*/  LDCU UR68, c[0x0][0x3a8] ;  /* 0x00007500ff4477ac */ /* 0x000e620008000800 */
[----:B0-----:R-:W0:Y:S01]  /*1ba0*/  MUFU.RCP R28, R28 ;  /* 0x0000001c001c7308 */ /* 0x001e220000001000 */
[----:B------:R-:W1:Y:S01]  /*1bb0*/  LDCU UR66, c[0x0][0x3a8] ;  /* 0x00007500ff4277ac */ /* 0x000e620008000800 */
[----:B------:R-:W1:Y:S06]  /*1bc0*/  LDCU UR64, c[0x0][0x3a8] ;  /* 0x00007500ff4077ac */ /* 0x000e6c0008000800 */
[----:B------:R-:W1:Y:S01]  /*1bd0*/  I2F.RP R4, R0 ;  /* 0x0000000000047306 */ /* 0x000e620000209400 */
[----:B------:R-:W1:Y:S01]  /*1be0*/  LDCU UR62, c[0x0][0x3a8] ;  /* 0x00007500ff3e77ac */ /* 0x000e620008000800 */
[----:B------:R-:W1:Y:S01]  /*1bf0*/  LDCU UR60, c[0x0][0x3a8] ;  /* 0x00007500ff3c77ac */ /* 0x000e620008000800 */
[----:B0-----:R-:W-:Y:S01]  /*1c00*/  VIADD R28, R28, 0xffffffe ;  /* 0x0ffffffe1c1c7836 */ /* 0x001fe20000000000 */
[----:B------:R-:W0:Y:S04]  /*1c10*/  LDCU UR58, c[0x0][0x3a8] ;  /* 0x00007500ff3a77ac */ /* 0x000e280008000800 */
[----:B------:R-:W0:Y:S01]  /*1c20*/  F2I.FTZ.U32.TRUNC.NTZ R29, R28 ;  /* 0x0000001c001d7305 */ /* 0x000e22000021f000 */
[----:B------:R-:W2:Y:S01]  /*1c30*/  LDCU UR56, c[0x0][0x3a8] ;  /* 0x00007500ff3877ac */ /* 0x000ea20008000800 */
[----:B------:R-:W2:Y:S06]  /*1c40*/  LDCU UR54, c[0x0][0x3a8] ;  /* 0x00007500ff3677ac */ /* 0x000eac0008000800 */
[----:B-1----:R-:W1:Y:S01]  /*1c50*/  MUFU.RCP R4, R4 ;  /* 0x0000000400047308 */ /* 0x002e620000001000 */
[----:B------:R-:W2:Y:S01]  /*1c60*/  LDCU UR52, c[0x0][0x3a8] ;  /* 0x00007500ff3477ac */ /* 0x000ea20008000800 */
[----:B------:R-:W2:Y:S01]  /*1c70*/  LDCU UR50, c[0x0][0x3a8] ;  /* 0x00007500ff3277ac */ /* 0x000ea20008000800 */
[----:B0-----:R-:W-:Y:S01]  /*1c80*/  IMAD.MOV R28, RZ, RZ, -R29 ;  /* 0x000000ffff1c7224 */ /* 0x001fe200078e0a1d */
[----:B------:R-:W0:Y:S03]  /*1c90*/  LDCU UR48, c[0x0][0x3a8] ;  /* 0x00007500ff3077ac */ /* 0x000e260008000800 */
[----:B------:R-:W-:-:S02]  /*1ca0*/  IMAD R54, R28, R15, RZ ;  /* 0x0000000f1c367224 */ /* 0x000fc400078e02ff */
[----:B------:R-:W-:Y:S01]  /*1cb0*/  IMAD.MOV.U32 R28, RZ, RZ, RZ ;  /* 0x000000ffff1c7224 */ /* 0x000fe200078e00ff */
[----:B------:R-:W0:Y:S01]  /*1cc0*/  LDCU UR46, c[0x0][0x3a8] ;  /* 0x00007500ff2e77ac */ /* 0x000e220008000800 */
[----:B-1----:R-:W-:Y:S01]  /*1cd0*/  VIADD R4, R4, 0xffffffe ;  /* 0x0ffffffe04047836 */ /* 0x002fe20000000000 */
[----:B------:R-:W1:Y:S01]  /*1ce0*/  LDCU UR44, c[0x0][0x3a8] ;  /* 0x00007500ff2c77ac */ /* 0x000e620008000800 */
[----:B------:R-:W-:Y:S02]  /*1cf0*/  IMAD.HI.U32 R54, R29, R54, R28 ;  /* 0x000000361d367227 */ /* 0x000fe400078e001c */
[----:B------:R-:W0:Y:S01]  /*1d00*/  F2I.FTZ.U32.TRUNC.NTZ R29, R4 ;  /* 0x00000004001d7305 */ /* 0x000e22000021f000 */
[----:B------:R-:W1:Y:S01]  /*1d10*/  LDCU UR40, c[0x0][0x3a8] ;  /* 0x00007500ff2877ac */ /* 0x000e620008000800 */
[----:B------:R-:W1:Y:S01]  /*1d20*/  LDCU UR38, c[0x0][0x3a8] ;  /* 0x00007500ff2677ac */ /* 0x000e620008000800 */
[----:B------:R-:W1:Y:S01]  /*1d30*/  LDCU UR36, c[0x0][0x3a8] ;  /* 0x00007500ff2477ac */ /* 0x000e620008000800 */
[----:B------:R-:W1:Y:S01]  /*1d40*/  LDCU UR34, c[0x0][0x3a8] ;  /* 0x00007500ff2277ac */ /* 0x000e620008000800 */
[----:B0-----:R-:W-:Y:S01]  /*1d50*/  IMAD.MOV R52, RZ, RZ, -R29 ;  /* 0x000000ffff347224 */ /* 0x001fe200078e0a1d */
[----:B------:R-:W0:Y:S01]  /*1d60*/  LDCU UR32, c[0x0][0x3a8] ;  /* 0x00007500ff2077ac */ /* 0x000e220008000800 */
        /* <DEDUP_REMOVED lines=44> */
[----:B--2---:R-:W-:-:S05]  /*2030*/  IABS R4, R3 ;  /* 0x0000000300047213 */ /* 0x004fca0000000000 */
[----:B------:R-:W-:-:S04]  /*2040*/  IMAD.HI.U32 R53, R54, R4, RZ ;  /* 0x0000000436357227 */ /* 0x000fc800078e00ff */
[----:B------:R-:W-:-:S04]  /*2050*/  IMAD.MOV R53, RZ, RZ, -R53 ;  /* 0x000000ffff357224 */ /* 0x000fc800078e0a35 */
[----:B------:R-:W-:Y:S02]  /*2060*/  IMAD R53, R15, R53, R4 ;  /* 0x000000350f357224 */ /* 0x000fe400078e0204 */
[----:B------:R-:W-:Y:S02]  /*2070*/  IMAD R4, R52, R0, RZ ;  /* 0x0000000034047224 */ /* 0x000fe400078e02ff */
[----:B------:R-:W2:Y:S01]  /*2080*/  LDL R52, [R1+0xe30] ;  /* 0x000e300001347983 */ /* 0x000ea20000100800 */
[----:B------:R-:W-:-:S04]  /*2090*/  IMAD.HI.U32 R50, R54, R49, RZ ;  /* 0x0000003136327227 */ /* 0x000fc800078e00ff */
[----:B------:R-:W-:Y:S01]  /*20a0*/  IMAD.MOV R50, RZ, RZ, -R50 ;  /* 0x000000ffff327224 */ /* 0x000fe200078e0a32 */
[----:B----4-:R-:W-:-:S03]  /*20b0*/  IABS R28, R60 ;  /* 0x0000003c001c7213 */ /* 0x010fc60000000000 */
[----:B------:R-:W-:Y:S01]  /*20c0*/  IMAD R49, R15, R50, R49 ;  /* 0x000000320f317224 */ /* 0x000fe200078e0231 */
[----:B------:R-:W-:Y:S01]  /*20d0*/  IABS R48, R61 ;  /* 0x0000003d00307213 */ /* 0x000fe20000000000 */
[----:B------:R-:W-:-:S03]  /*20e0*/  IMAD.HI.U32 R51, R54, R28, RZ ;  /* 0x0000001c36337227 */ /* 0x000fc600078e00ff */
[----:B------:R-:W-:Y:S01]  /*20f0*/  ISETP.GT.U32.AND P0, PT, R15, R49, PT ;  /* 0x000000310f00720c */ /* 0x000fe20003f04070 */
[----:B------:R-:W-:Y:S02]  /*2100*/  IMAD.MOV R51, RZ, RZ, -R51 ;  /* 0x000000ffff337224 */ /* 0x000fe400078e0a33 */
[----:B------:R-:W-:-:S04]  /*2110*/  IMAD.HI.U32 R54, R54, R48, RZ ;  /* 0x0000003036367227 */ /* 0x000fc800078e00ff */
[C---:B------:R-:W-:Y:S02]  /*2120*/  IMAD R51, R15.reuse, R51, R28 ;  /* 0x000000330f337224 */ /* 0x040fe400078e021c */
[----:B------:R-:W-:Y:S02]  /*2130*/  IMAD.MOV R54, RZ, RZ, -R54 ;  /* 0x000000ffff367224 */ /* 0x000fe400078e0a36 */
[----:B------:R-:W-:Y:S01]  /*2140*/  IMAD.MOV.U32 R28, RZ, RZ, RZ ;  /* 0x000000ffff1c7224 */ /* 0x000fe200078e00ff */
[----:B------:R-:W-:Y:S01]  /*2150*/  ISETP.GT.U32.AND P1, PT, R15, R51, PT ;  /* 0x000000330f00720c */ /* 0x000fe20003f24070 */
[----:B------:R-:W-:Y:S02]  /*2160*/  @!P0 IMAD.IADD R49, R49, 0x1, -R15 ;  /* 0x0000000131318824 */ /* 0x000fe400078e0a0f */
[C---:B------:R-:W-:Y:S01]  /*2170*/  IMAD R48, R15.reuse, R54, R48 ;  /* 0x000000360f307224 */ /* 0x040fe200078e0230 */
[----:B------:R-:W-:Y:S01]  /*2180*/  ISETP.GT.U32.AND P2, PT, R15, R53, PT ;  /* 0x000000350f00720c */ /* 0x000fe20003f44070 */
[----:B------:R-:W-:Y:S01]  /*2190*/  IMAD.HI.U32 R4, R29, R4, R28 ;  /* 0x000000041d047227 */ /* 0x000fe200078e001c */
[----:B------:R-:W-:-:S02]  /*21a0*/  IABS R50, R5 ;  /* 0x0000000500327213 */ /* 0x000fc40000000000 */
[C---:B------:R-:W-:Y:S02]  /*21b0*/  ISETP.GT.U32.AND P0, PT, R15.reuse, R49, PT ;  /* 0x000000310f00720c */ /* 0x040fe40003f04070 */
[----:B------:R-:W-:Y:S01]  /*21c0*/  ISETP.GT.U32.AND P3, PT, R15, R48, PT ;  /* 0x000000300f00720c */ /* 0x000fe20003f64070 */
[----:B------:R-:W-:Y:S01]  /*21d0*/  IMAD.HI.U32 R29, R4, R50, RZ ;  /* 0x00000032041d7227 */ /* 0x000fe200078e00ff */
[----:B------:R-:W-:-:S03]  /*21e0*/  IABS R54, R6 ;  /* 0x0000000600367213 */ /* 0x000fc60000000000 */
[----:B------:R-:W-:Y:S02]  /*21f0*/  @!P1 IMAD.IADD R51, R51, 0x1, -R15 ;  /* 0x0000000133339824 */ /* 0x000fe400078e0a0f */
[----:B------:R-:W-:Y:S02]  /*2200*/  IMAD.MOV R29, RZ, RZ, -R29 ;  /* 0x000000ffff1d7224 */ /* 0x000fe400078e0a1d */
[--C-:B------:R-:W-:Y:S01]  /*2210*/  @!P2 IMAD.IADD R53, R53, 0x1, -R15.reuse ;  /* 0x000000013535a824 */ /* 0x100fe200078e0a0f */
[----:B------:R-:W-:Y:S01]  /*2220*/  ISETP.GE.AND P2, PT, R6, RZ, PT ;  /* 0x000000ff0600720c */ /* 0x000fe20003f46270 */
[----:B------:R-:W-:Y:S01]  /*2230*/  IMAD R6, R0, R29, R50 ;  /* 0x0000001d00067224 */ /* 0x000fe200078e0232 */
[----:B------:R-:W-:Y:S01]  /*2240*/  ISETP.GT.U32.AND P1, PT, R15, R51, PT ;  /* 0x000000330f00720c */ /* 0x000fe20003f24070 */
[--C-:B------:R-:W-:Y:S02]  /*2250*/  @!P0 IMAD.IADD R49, R49, 0x1, -R15.reuse ;  /* 0x0000000131318824 */ /* 0x100fe400078e0a0f */
[----:B------:R-:W-:Y:S01]  /*2260*/  @!P3 IMAD.IADD R48, R48, 0x1, -R15 ;  /* 0x000000013030b824 */ /* 0x000fe200078e0a0f */
[----:B------:R-:W-:-:S02]  /*2270*/  ISETP.GT.U32.AND P4, PT, R15, R53, PT ;  /* 0x000000350f00720c */ /* 0x000fc40003f84070 */
[----:B------:R-:W-:Y:S02]  /*2280*/  ISETP.GE.AND P0, PT, R60, RZ, PT ;  /* 0x000000ff3c00720c */ /* 0x000fe40003f06270 */
[----:B------:R-:W-:Y:S01]  /*2290*/  ISETP.GT.U32.AND P5, PT, R15, R48, PT ;  /* 0x000000300f00720c */ /* 0x000fe20003fa4070 */
[----:B------:R-:W-:-:S04]  /*22a0*/  IMAD.HI.U32 R28, R4, R54, RZ ;  /* 0x00000036041c7227 */ /* 0x000fc800078e00ff */
[--C-:B------:R-:W-:Y:S01]  /*22b0*/  @!P1 IMAD.IADD R51, R51, 0x1, -R15.reuse ;  /* 0x0000000133339824 */ /* 0x100fe200078e0a0f */
[----:B------:R-:W-:Y:S01]  /*22c0*/  ISETP.GE.AND P3, PT, R5, RZ, PT ;  /* 0x000000ff0500720c */ /* 0x000fe20003f66270 */
[----:B------:R-:W4:Y:S02]  /*22d0*/  LDL.LU R60, [R1+0x28c0] ;  /* 0x0028c000013c7983 */ /* 0x000f240000300800 */
[----:B------:R-:W-:Y:S01]  /*22e0*/  @!P4 IMAD.IADD R53, R53, 0x1, -R15 ;  /* 0x000000013535c824 */ /* 0x000fe200078e0a0f */
[----:B------:R-:W-:Y:S01]  /*22f0*/  ISETP.GE.AND P4, PT, R8, RZ, PT ;  /* 0x000000ff0800720c */ /* 0x000fe20003f86270 */
[----:B------:R-:W-:Y:S01]  /*2300*/  @!P0 IMAD.MOV R51, RZ, RZ, -R51 ;  /* 0x000000ffff338224 */ /* 0x000fe200078e0a33 */
[----:B------:R-:W-:Y:S01]  /*2310*/  IABS R8, R8 ;  /* 0x0000000800087213 */ /* 0x000fe20000000000 */
[----:B------:R-:W-:Y:S01]  /*2320*/  @!P5 IMAD.IADD R48, R48, 0x1, -R15 ;  /* 0x000000013030d824 */ /* 0x000fe200078e0a0f */
[----:B------:R-:W-:Y:S02]  /*2330*/  ISETP.GE.AND P0, PT, R61, RZ, PT ;  /* 0x000000ff3d00720c */ /* 0x000fe40003f06270 */
[----:B------:R-:W-:Y:S01]  /*2340*/  IABS R15, R7 ;  /* 0x00000007000f7213 */ /* 0x000fe20000000000 */
[----:B------:R-:W-:Y:S01]  /*2350*/  IMAD.MOV R28, RZ, RZ, -R28 ;  /* 0x000000ffff1c7224 */ /* 0x000fe200078e0a1c */
[----:B------:R-:W-:-:S03]  /*2360*/  ISETP.GE.AND P5, PT, R3, RZ, PT ;  /* 0x000000ff0300720c */ /* 0x000fc60003fa6270 */
[----:B------:R-:W-:-:S04]  /*2370*/  IMAD.HI.U32 R29, R4, R15, RZ ;  /* 0x0000000f041d7227 */ /* 0x000fc800078e00ff */
[C---:B------:R-:W-:Y:S01]  /*2380*/  IMAD R5, R0.reuse, R28, R54 ;  /* 0x0000001c00057224 */ /* 0x040fe200078e0236 */
[----:B------:R-:W-:Y:S01]  /*2390*/  IABS R28, R10 ;  /* 0x0000000a001c7213 */ /* 0x000fe20000000000 */
[----:B------:R-:W-:Y:S02]  /*23a0*/  IMAD.MOV R29, RZ, RZ, -R29 ;  /* 0x000000ffff1d7224 */ /* 0x000fe400078e0a1d */
[----:B------:R-:W-:Y:S01]  /*23b0*/  @!P0 IMAD.MOV R48, RZ, RZ, -R48 ;  /* 0x000000ffff308224 */ /* 0x000fe200078e0a30 */
[C---:B------:R-:W-:Y:S01]  /*23c0*/  ISETP.GT.U32.AND P0, PT, R0.reuse, R5, PT ;  /* 0x000000050000720c */ /* 0x040fe20003f04070 */
[----:B------:R-:W-:Y:S02]  /*23d0*/  IMAD R15, R0, R29, R15 ;  /* 0x0000001d000f7224 */ /* 0x000fe400078e020f */
[----:B------:R-:W-:-:S04]  /*23e0*/  IMAD.HI.U32 R29, R4, R28, RZ ;  /* 0x0000001c041d7227 */ /* 0x000fc800078e00ff */
[----:B------:R-:W-:Y:S01]  /*23f0*/  @!P5 IMAD.MOV R53, RZ, RZ, -R53 ;  /* 0x000000ffff35d224 */ /* 0x000fe200078e0a35 */
[----:B------:R-:W-:Y:S01]  /*2400*/  ISETP.NE.AND P5, PT, R2, RZ, PT ;  /* 0x000000ff0200720c */ /* 0x000fe20003fa5270 */
[----:B------:R-:W-:Y:S01]  /*2410*/  IMAD.MOV R29, RZ, RZ, -R29 ;  /* 0x000000ffff1d7224 */ /* 0x000fe200078e0a1d */
[----:B------:R-:W-:-:S03]  /*2420*/  LOP3.LUT R2, RZ, R2, RZ, 0x33, !PT ;  /* 0x00000002ff027212 */ /* 0x000fc600078e33ff */
[----:B------:R-:W-:Y:S01]  /*2430*/  IMAD R28, R0, R29, R28 ;  /* 0x0000001d001c7224 */ /* 0x000fe200078e021c */
[C---:B------:R-:W-:Y:S02]  /*2440*/  SEL R29, R2.reuse, R51, !P5 ;  /* 0x00000033021d7207 */ /* 0x040fe40006800000 */
[----:B------:R-:W-:Y:S01]  /*2450*/  SEL R3, R2, R53, !P5 ;  /* 0x0000003502037207 */ /* 0x000fe20006800000 */
[----:B------:R-:W-:-:S05]  /*2460*/  @!P0 IMAD.IADD R5, R5, 0x1, -R0 ;  /* 0x0000000105058824 */ /* 0x000fca00078e0a00 */
[----:B------:R-:W-:Y:S02]  /*2470*/  ISETP.GT.U32.AND P0, PT, R0, R5, PT ;  /* 0x000000050000720c */ /* 0x000fe40003f04070 */
[----:B------:R-:W-:Y:S02]  /*2480*/  ISETP.GE.AND P1, PT, R7, RZ, PT ;  /* 0x000000ff0700720c */ /* 0x000fe40003f26270 */
[----:B------:R-:W-:-:S05]  /*2490*/  IABS R7, R9 ;  /* 0x0000000900077213 */ /* 0x000fca0000000000 */
[----:B------:R-:W-:-:S04]  /*24a0*/  IMAD.HI.U32 R50, R4, R7, RZ ;  /* 0x0000000704327227 */ /* 0x000fc800078e00ff */
[----:B------:R-:W-:Y:S01]  /*24b0*/  @!P0 IMAD.IADD R5, R5, 0x1, -R0 ;  /* 0x0000000105058824 */ /* 0x000fe200078e0a00 */
[----:B------:R-:W-:Y:S01]  /*24c0*/  ISETP.GT.U32.AND P0, PT, R0, R28, PT ;  /* 0x0000001c0000720c */ /* 0x000fe20003f04070 */
[----:B------:R-:W-:-:S04]  /*24d0*/  IMAD.MOV R50, RZ, RZ, -R50 ;  /* 0x000000ffff327224 */ /* 0x000fc800078e0a32 */
[----:B------:R-:W-:-:S08]  /*24e0*/  IMAD R7, R0, R50, R7 ;  /* 0x0000003200077224 */ /* 0x000fd000078e0207 */
[----:B------:R-:W-:Y:S01]  /*24f0*/  @!P0 IMAD.IADD R28, R28, 0x1, -R0 ;  /* 0x000000011c1c8824 */ /* 0x000fe200078e0a00 */
[----:B------:R-:W-:Y:S02]  /*2500*/  ISETP.GE.AND P0, PT, R10, RZ, PT ;  /* 0x000000ff0a00720c */ /* 0x000fe40003f06270 */
[----:B------:R-:W-:Y:S02]  /*2510*/  IABS R10, R16 ;  /* 0x00000010000a7213 */ /* 0x000fe40000000000 */
[----:B--2---:R-:W-:-:S13]  /*2520*/  ISETP.GE.AND P6, PT, R52, RZ, PT ;  /* 0x000000ff3400720c */ /* 0x004fda0003fc6270 */
[----:B------:R-:W-:Y:S01]  /*2530*/  @!P6 IMAD.MOV R49, RZ, RZ, -R49 ;  /* 0x000000ffff31e224 */ /* 0x000fe200078e0a31 */
[----:B------:R-:W-:Y:S01]  /*2540*/  ISETP.GT.U32.AND P6, PT, R0, R6, PT ;  /* 0x000000060000720c */ /* 0x000fe20003fc4070 */
[----:B------:R-:W-:-:S12]  /*2550*/  IMAD.HI.U32 R52, R4, R8, RZ ;  /* 0x0000000804347227 */ /* 0x000fd800078e00ff */
[----:B------:R-:W-:-:S05]  /*2560*/  @!P6 IMAD.IADD R6, R6, 0x1, -R0 ;  /* 0x000000010606e824 */ /* 0x000fca00078e0a00 */
[----:B------:R-:W-:Y:S01]  /*2570*/  ISETP.GT.U32.AND P6, PT, R0, R6, PT ;  /* 0x000000060000720c */ /* 0x000fe20003fc4070 */
[----:B------:R-:W-:-:S04]  /*2580*/  IMAD.MOV R52, RZ, RZ, -R52 ;  /* 0x000000ffff347224 */ /* 0x000fc800078e0a34 */
[----:B------:R-:W-:Y:S01]  /*2590*/  IMAD R8, R0, R52, R8 ;  /* 0x0000003400087224 */ /* 0x000fe200078e0208 */
[----:B------:R-:W-:-:S07]  /*25a0*/  SEL R49, R2, R49, !P5 ;  /* 0x0000003102317207 */ /* 0x000fce0006800000 */
[----:B------:R-:W-:Y:S01]  /*25b0*/  @!P6 IMAD.IADD R6, R6, 0x1, -R0 ;  /* 0x000000010606e824 */ /* 0x000fe200078e0a00 */
[----:B------:R-:W-:Y:S02]  /*25c0*/  ISETP.GT.U32.AND P6, PT, R0, R8, PT ;  /* 0x000000080000720c */ /* 0x000fe40003fc4070 */
[----:B------:R-:W-:Y:S01]  /*25d0*/  SEL R2, R2, R48, !P5 ;  /* 0x0000003002027207 */ /* 0x000fe20006800000 */
[----:B------:R-:W-:Y:S01]  /*25e0*/  STL [R1+0x94], R49 ;  /* 0x0000943101007387 */ /* 0x000fe20000100800 */
[----:B------:R-:W-:-:S03]  /*25f0*/  ISETP.GT.U32.AND P5, PT, R0, R15, PT ;  /* 0x0000000f0000720c */ /* 0x000fc60003fa4070 */
[----:B------:R-:W-:Y:S04]  /*2600*/  STL [R1+0x90], R29 ;  /* 0x0000901d01007387 */ /* 0x000fe80000100800 */
[----:B------:R-:W-:Y:S02]  /*2610*/  STL [R1+0x8c], R3 ;  /* 0x00008c0301007387 */ /* 0x000fe40000100800 */
[----:B------:R-:W-:Y:S02]  /*2620*/  @!P6 IMAD.IADD R8, R8, 0x1, -R0 ;  /* 0x000000010808e824 */ /* 0x000fe400078e0a00 */
[----:B------:R2:W-:Y:S03]  /*2630*/  STL [R1+0x88], R2 ;  /* 0x0000880201007387 */ /* 0x0005e60000100800 */
[----:B------:R-:W-:-:S02]  /*2640*/  ISETP.GT.U32.AND P6, PT, R0, R8, PT ;  /* 0x000000080000720c */ /* 0x000fc40003fc4070 */
[----:B--2---:R-:W-:Y:S01]  /*2650*/  IABS R2, R12 ;  /* 0x0000000c00027213 */ /* 0x004fe20000000000 */
[----:B------:R-:W-:-:S04]  /*2660*/  @!P5 IMAD.IADD R15, R15, 0x1, -R0 ;  /* 0x000000010f0fd824 */ /* 0x000fc800078e0a00 */
[----:B------:R-:W-:-:S04]  /*2670*/  IMAD.HI.U32 R51, R4, R2, RZ ;  /* 0x0000000204337227 */ /* 0x000fc800078e00ff */
[----:B------:R-:W-:Y:S01]  /*2680*/  IMAD.MOV R51, RZ, RZ, -R51 ;  /* 0x000000ffff337224 */ /* 0x000fe200078e0a33 */
[----:B------:R-:W-:-:S03]  /*2690*/  ISETP.GT.U32.AND P5, PT, R0, R15, PT ;  /* 0x0000000f0000720c */ /* 0x000fc60003fa4070 */
[----:B------:R-:W-:Y:S01]  /*26a0*/  IMAD R2, R0, R51, R2 ;  /* 0x0000003300027224 */ /* 0x000fe200078e0202 */
[----:B------:R-:W-:Y:S01]  /*26b0*/  IABS R29, R11 ;  /* 0x0000000b001d7213 */ /* 0x000fe20000000000 */
[----:B------:R-:W-:-:S03]  /*26c0*/  @!P6 IMAD.IADD R8, R8, 0x1, -R0 ;  /* 0x000000010808e824 */ /* 0x000fc600078e0a00 */
[----:B------:R-:W-:Y:S01]  /*26d0*/  ISETP.GT.U32.AND P6, PT, R0, R2, PT ;  /* 0x000000020000720c */ /* 0x000fe20003fc4070 */
[----:B------:R-:W-:Y:S02]  /*26e0*/  IMAD.MOV.U32 R3, RZ, RZ, R6 ;  /* 0x000000ffff037224 */ /* 0x000fe400078e0006 */
[----:B------:R-:W-:Y:S01]  /*26f0*/  IMAD.HI.U32 R50, R4, R29, RZ ;  /* 0x0000001d04327227 */ /* 0x000fe200078e00ff */
[----:B------:R-:W-:-:S03]  /*2700*/  IABS R49, R13 ;  /* 0x0000000d00317213 */ /* 0x000fc60000000000 */
[----:B------:R-:W-:Y:S01]  /*2710*/  @!P3 IMAD.MOV R3, RZ, RZ, -R3 ;  /* 0x000000ffff03b224 */ /* 0x000fe200078e0a03 */
[C---:B------:R-:W-:Y:S01]  /*2720*/  ISETP.GT.U32.AND P3, PT, R0.reuse, R7, PT ;  /* 0x000000070000720c */ /* 0x040fe20003f64070 */
[----:B------:R-:W-:Y:S02]  /*2730*/  @!P5 IMAD.IADD R15, R15, 0x1, -R0 ;  /* 0x000000010f0fd824 */ /* 0x000fe400078e0a00 */
[----:B------:R-:W-:Y:S01]  /*2740*/  IMAD.MOV R50, RZ, RZ, -R50 ;  /* 0x000000ffff327224 */ /* 0x000fe200078e0a32 */
[----:B------:R2:W-:Y:S01]  /*2750*/  STL [R1+0x10], R3 ;  /* 0x0000100301007387 */ /* 0x0005e20000100800 */
[----:B------:R-:W-:Y:S01]  /*2760*/  IMAD.MOV.U32 R52, RZ, RZ, R5 ;  /* 0x000000ffff347224 */ /* 0x000fe200078e0005 */
[----:B------:R-:W-:Y:S01]  /*2770*/  IABS R48, R14 ;  /* 0x0000000e00307213 */ /* 0x000fe20000000000 */
[----:B------:R-:W-:Y:S02]  /*2780*/  IMAD R29, R0, R50, R29 ;  /* 0x00000032001d7224 */ /* 0x000fe400078e021d */
[----:B------:R-:W-:Y:S01]  /*2790*/  @!P6 IMAD.IADD R2, R2, 0x1, -R0 ;  /* 0x000000010202e824 */ /* 0x000fe200078e0a00 */
[----:B------:R-:W-:Y:S01]  /*27a0*/  ISETP.GT.U32.AND P6, PT, R0, R28, PT ;  /* 0x0000001c0000720c */ /* 0x000fe20003fc4070 */
[----:B------:R-:W-:-:S04]  /*27b0*/  IMAD.HI.U32 R6, R4, R49, RZ ;  /* 0x0000003104067227 */ /* 0x000fc800078e00ff */
[----:B--2---:R-:W-:Y:S02]  /*27c0*/  IMAD.MOV.U32 R3, RZ, RZ, R15 ;  /* 0x000000ffff037224 */ /* 0x004fe400078e000f */
[----:B------:R-:W-:Y:S02]  /*27d0*/  @!P2 IMAD.MOV R52, RZ, RZ, -R52 ;  /* 0x000000ffff34a224 */ /* 0x000fe400078e0a34 */
[----:B------:R-:W-:Y:S01]  /*27e0*/  @!P1 IMAD.MOV R3, RZ, RZ, -R3 ;  /* 0x000000ffff039224 */ /* 0x000fe200078e0a03 */
[----:B------:R-:W-:Y:S01]  /*27f0*/  ISETP.GT.U32.AND P5, PT, R0, R29, PT ;  /* 0x0000001d0000720c */ /* 0x000fe20003fa4070 */
[----:B------:R-:W-:Y:S01]  /*2800*/  IMAD.HI.U32 R50, R4, R48, RZ ;  /* 0x0000003004327227 */ /* 0x000fe200078e00ff */
[----:B------:R-:W-:Y:S03]  /*2810*/  STL [R1+0xc], R52 ;  /* 0x00000c3401007387 */ /* 0x000fe60000100800 */
[----:B------:R-:W-:Y:S01]  /*2820*/  IMAD.MOV R6, RZ, RZ, -R6 ;  /* 0x000000ffff067224 */ /* 0x000fe200078e0a06 */
[----:B------:R2:W-:Y:S01]  /*2830*/  STL [R1+0x8], R3 ;  /* 0x0000080301007387 */ /* 0x0005e20000100800 */
[----:B------:R-:W-:Y:S01]  /*2840*/  @!P3 IMAD.IADD R7, R7, 0x1, -R0 ;  /* 0x000000010707b824 */ /* 0x000fe200078e0a00 */
[----:B------:R-:W-:Y:S01]  /*2850*/  ISETP.GE.AND P3, PT, R9, RZ, PT ;  /* 0x000000ff0900720c */ /* 0x000fe20003f66270 */
[----:B------:R-:W-:-:S02]  /*2860*/  IMAD.MOV R50, RZ, RZ, -R50 ;  /* 0x000000ffff327224 */ /* 0x000fc400078e0a32 */
[----:B------:R-:W-:Y:S02]  /*2870*/  IMAD R9, R0, R6, R49 ;  /* 0x0000000600097224 */ /* 0x000fe400078e0231 */
[----:B--2---:R-:W-:Y:S02]  /*2880*/  IMAD.MOV.U32 R3, RZ, RZ, R8 ;  /* 0x000000ffff037224 */ /* 0x004fe400078e0008 */
[----:B------:R-:W-:-:S04]  /*2890*/  IMAD.HI.U32 R8, R4, R10, RZ ;  /* 0x0000000a04087227 */ /* 0x000fc800078e00ff */
[C---:B------:R-:W-:Y:S02]  /*28a0*/  IMAD R6, R0.reuse, R50, R48 ;  /* 0x0000003200067224 */ /* 0x040fe400078e0230 */
[----:B------:R-:W-:Y:S01]  /*28b0*/  @!P4 IMAD.MOV R3, RZ, RZ, -R3 ;  /* 0x000000ffff03c224 */ /* 0x000fe200078e0a03 */
[----:B------:R-:W-:Y:S01]  /*28c0*/  ISETP.GT.U32.AND P4, PT, R0, R9, PT ;  /* 0x000000090000720c */ /* 0x000fe20003f84070 */
[----:B------:R-:W-:Y:S02]  /*28d0*/  @!P6 IMAD.IADD R28, R28, 0x1, -R0 ;  /* 0x000000011c1ce824 */ /* 0x000fe400078e0a00 */
[----:B------:R-:W-:Y:S01]  /*28e0*/  IMAD.MOV R8, RZ, RZ, -R8 ;  /* 0x000000ffff087224 */ /* 0x000fe200078e0a08 */
[C---:B------:R-:W-:Y:S01]  /*28f0*/  ISETP.GT.U32.AND P6, PT, R0.reuse, R6, PT ;  /* 0x000000060000720c */ /* 0x040fe20003fc4070 */
[----:B------:R-:W-:Y:S02]  /*2900*/  @!P5 IMAD.IADD R29, R29, 0x1, -R0 ;  /* 0x000000011d1dd824 */ /* 0x000fe400078e0a00 */
[----:B------:R-:W-:-:S02]  /*2910*/  IMAD R8, R0, R8, R10 ;  /* 0x0000000800087224 */ /* 0x000fc400078e020a */
[----:B------:R-:W-:Y:S01]  /*2920*/  IMAD.MOV.U32 R61, RZ, RZ, R28 ;  /* 0x000000ffff3d7224 */ /* 0x000fe200078e001c */
[C---:B------:R-:W-:Y:S02]  /*2930*/  ISETP.GT.U32.AND P5, PT, R0.reuse, R7, PT ;  /* 0x000000070000720c */ /* 0x040fe40003fa4070 */
[C---:B------:R-:W-:Y:S01]  /*2940*/  ISETP.GT.U32.AND P2, PT, R0.reuse, R29, PT ;  /* 0x0000001d0000720c */ /* 0x040fe20003f44070 */
[----:B------:R-:W-:Y:S01]  /*2950*/  @!P0 IMAD.MOV R61, RZ, RZ, -R61 ;  /* 0x000000ffff3d8224 */ /* 0x000fe200078e0a3d */
[C---:B------:R-:W-:Y:S01]  /*2960*/  ISETP.GT.U32.AND P0, PT, R0.reuse, R8, PT ;  /* 0x000000080000720c */ /* 0x040fe20003f04070 */
[--C-:B------:R-:W-:Y:S01]  /*2970*/  @!P4 IMAD.IADD R9, R9, 0x1, -R0.reuse ;  /* 0x000000010909c824 */ /* 0x100fe200078e0a00 */
[----:B------:R-:W-:Y:S01]  /*2980*/  ISETP.GT.U32.AND P1, PT, R0, R2, PT ;  /* 0x000000020000720c */ /* 0x000fe20003f24070 */
[----:B------:R-:W-:Y:S01]  /*2990*/  @!P6 IMAD.IADD R6, R6, 0x1, -R0 ;  /* 0x000000010606e824 */ /* 0x000fe200078e0a00 */
[----:B------:R-:W-:Y:S02]  /*29a0*/  IABS R48, R17 ;  /* 0x0000001100307213 */ /* 0x000fe40000000000 */
[----:B------:R-:W-:-:S03]  /*29b0*/  ISETP.GT.U32.AND P6, PT, R0, R9, PT ;  /* 0x000000090000720c */ /* 0x000fc60003fc4070 */
[--C-:B------:R-:W-:Y:S01]  /*29c0*/  @!P5 IMAD.IADD R7, R7, 0x1, -R0.reuse ;  /* 0x000000010707d824 */ /* 0x100fe200078e0a00 */
[----:B------:R-:W-:Y:S01]  /*29d0*/  ISETP.GE.AND P5, PT, R11, RZ, PT ;  /* 0x000000ff0b00720c */ /* 0x000fe20003fa6270 */
[--C-:B------:R-:W-:Y:S01]  /*29e0*/  @!P2 IMAD.IADD R29, R29, 0x1, -R0.reuse ;  /* 0x000000011d1da824 */ /* 0x100fe200078e0a00 */
[----:B------:R2:W-:Y:S01]  /*29f0*/  STL [R1+0x4], R3 ;  /* 0x0000040301007387 */ /* 0x0005e20000100800 */
[----:B------:R-:W-:Y:S01]  /*2a00*/  @!P0 IMAD.IADD R8, R8, 0x1, -R0 ;  /* 0x0000000108088824 */ /* 0x000fe200078e0a00 */
[----:B------:R-:W-:Y:S01]  /*2a10*/  ISETP.GE.AND P2, PT, R12, RZ, PT ;  /* 0x000000ff0c00720c */ /* 0x000fe20003f46270 */
[----:B------:R-:W-:Y:S01]  /*2a20*/  IMAD.HI.U32 R5, R4, R48, RZ ;  /* 0x0000003004057227 */ /* 0x000fe200078e00ff */
[----:B------:R-:W-:Y:S01]  /*2a30*/  ISETP.GE.AND P4, PT, R14, RZ, PT ;  /* 0x000000ff0e00720c */ /* 0x000fe20003f86270 */
[----:B------:R-:W3:Y:S01]  /*2a40*/  LDL.LU R54, [R1+0x14] ;  /* 0x0000140001367983 */ /* 0x000ee20000300800 */
[----:B------:R-:W-:Y:S01]  /*2a50*/  ISETP.GT.U32.AND P0, PT, R0, R8, PT ;  /* 0x000000080000720c */ /* 0x000fe20003f04070 */
[----:B--2---:R-:W-:-:S02]  /*2a60*/  IMAD.MOV.U32 R3, RZ, RZ, R7 ;  /* 0x000000ffff037224 */ /* 0x004fc400078e0007 */
[--C-:B------:R-:W-:Y:S02]  /*2a70*/  @!P1 IMAD.IADD R2, R2, 0x1, -R0.reuse ;  /* 0x0000000102029824 */ /* 0x100fe400078e0a00 */
[----:B------:R-:W-:Y:S02]  /*2a80*/  IMAD.MOV R5, RZ, RZ, -R5 ;  /* 0x000000ffff057224 */ /* 0x000fe400078e0a05 */
[----:B------:R-:W-:Y:S01]  /*2a90*/  @!P3 IMAD.MOV R3, RZ, RZ, -R3 ;  /* 0x000000ffff03b224 */ /* 0x000fe200078e0a03 */
[C---:B------:R-:W-:Y:S01]  /*2aa0*/  ISETP.GT.U32.AND P3, PT, R0.reuse, R6, PT ;  /* 0x000000060000720c */ /* 0x040fe20003f64070 */
[----:B------:R-:W-:Y:S01]  /*2ab0*/  IMAD.MOV.U32 R14, RZ, RZ, R29 ;  /* 0x000000ffff0e7224 */ /* 0x000fe200078e001d */
[----:B------:R-:W-:Y:S01]  /*2ac0*/  IABS R7, R19 ;  /* 0x0000001300077213 */ /* 0x000fe20000000000 */
[----:B------:R-:W-:Y:S02]  /*2ad0*/  @!P6 IMAD.IADD R9, R9, 0x1, -R0 ;  /* 0x000000010909e824 */ /* 0x000fe400078e0a00 */
[----:B------:R-:W-:-:S02]  /*2ae0*/  IMAD R5, R0, R5, R48 ;  /* 0x0000000500057224 */ /* 0x000fc400078e0230 */
[----:B------:R-:W-:Y:S02]  /*2af0*/  IMAD.MOV.U32 R15, RZ, RZ, R2 ;  /* 0x000000ffff0f7224 */ /* 0x000fe400078e0002 */
[----:B------:R-:W-:Y:S01]  /*2b00*/  @!P5 IMAD.MOV R14, RZ, RZ, -R14 ;  /* 0x000000ffff0ed224 */ /* 0x000fe200078e0a0e */
[----:B------:R-:W-:Y:S01]  /*2b10*/  ISETP.GE.AND P5, PT, R16, RZ, PT ;  /* 0x000000ff1000720c */ /* 0x000fe20003fa6270 */
[----:B------:R-:W-:Y:S02]  /*2b20*/  IMAD.MOV.U32 R16, RZ, RZ, R9 ;  /* 0x000000ffff107224 */ /* 0x000fe400078e0009 */
[----:B------:R-:W-:Y:S01]  /*2b30*/  @!P2 IMAD.MOV R15, RZ, RZ, -R15 ;  /* 0x000000ffff0fa224 */ /* 0x000fe200078e0a0f */
[----:B------:R-:W-:Y:S01]  /*2b40*/  ISETP.GT.U32.AND P2, PT, R0, R5, PT ;  /* 0x000000050000720c */ /* 0x000fe20003f44070 */
[----:B------:R-:W-:Y:S01]  /*2b50*/  IMAD.HI.U32 R9, R4, R7, RZ ;  /* 0x0000000704097227 */ /* 0x000fe200078e00ff */
[----:B------:R-:W-:-:S03]  /*2b60*/  IABS R11, R18 ;  /* 0x00000012000b7213 */ /* 0x000fc60000000000 */
[----:B------:R-:W-:Y:S02]  /*2b70*/  IMAD.MOV R12, RZ, RZ, -R9 ;  /* 0x000000ffff0c7224 */ /* 0x000fe400078e0a09 */
[--C-:B------:R-:W-:Y:S02]  /*2b80*/  @!P0 IMAD.IADD R8, R8, 0x1, -R0.reuse ;  /* 0x0000000108088824 */ /* 0x100fe400078e0a00 */
[----:B------:R-:W-:Y:S01]  /*2b90*/  @!P3 IMAD.IADD R6, R6, 0x1, -R0 ;  /* 0x000000010606b824 */ /* 0x000fe200078e0a00 */
[----:B------:R-:W-:Y:S01]  /*2ba0*/  ISETP.GE.AND P3, PT, R18, RZ, PT ;  /* 0x000000ff1200720c */ /* 0x000fe20003f66270 */
[----:B------:R-:W-:Y:S02]  /*2bb0*/  IMAD R7, R0, R12, R7 ;  /* 0x0000000c00077224 */ /* 0x000fe400078e0207 */
[----:B------:R-:W-:Y:S02]  /*2bc0*/  IMAD.MOV.U32 R18, RZ, RZ, R8 ;  /* 0x000000ffff127224 */ /* 0x000fe400078e0008 */
[----:B------:R-:W-:-:S02]  /*2bd0*/  @!P2 IMAD.IADD R5, R5, 0x1, -R0 ;  /* 0x000000010505a824 */ /* 0x000fc400078e0a00 */
[----:B------:R-:W-:Y:S01]  /*2be0*/  @!P5 IMAD.MOV R18, RZ, RZ, -R18 ;  /* 0x000000ffff12d224 */ /* 0x000fe200078e0a12 */
[----:B------:R-:W-:Y:S01]  /*2bf0*/  ISETP.GT.U32.AND P5, PT, R0, R7, PT ;  /* 0x000000070000720c */ /* 0x000fe20003fa4070 */
[----:B------:R-:W-:Y:S01]  /*2c00*/  IMAD.HI.U32 R10, R4, R11, RZ ;  /* 0x0000000b040a7227 */ /* 0x000fe200078e00ff */
[C---:B------:R-:W-:Y:S02]  /*2c10*/  ISETP.GT.U32.AND P2, PT, R0.reuse, R5, PT ;  /* 0x000000050000720c */ /* 0x040fe40003f44070 */
[----:B------:R-:W-:Y:S01]  /*2c20*/  ISETP.GE.AND P1, PT, R13, RZ, PT ;  /* 0x000000ff0d00720c */ /* 0x000fe20003f26270 */
[----:B------:R-:W-:Y:S01]  /*2c30*/  IMAD.MOV R10, RZ, RZ, -R10 ;  /* 0x000000ffff0a7224 */ /* 0x000fe200078e0a0a */
[----:B------:R-:W-:Y:S02]  /*2c40*/  IABS R2, R20 ;  /* 0x0000001400027213 */ /* 0x000fe40000000000 */
[----:B------:R-:W-:Y:S01]  /*2c50*/  ISETP.GE.AND P6, PT, R17, RZ, PT ;  /* 0x000000ff1100720c */ /* 0x000fe20003fc6270 */
[----:B------:R-:W-:Y:S01]  /*2c60*/  IMAD R11, R0, R10, R11 ;  /* 0x0000000a000b7224 */ /* 0x000fe200078e020b */
[----:B------:R-:W-:Y:S01]  /*2c70*/  IABS R10, R21 ;  /* 0x00000015000a7213 */ /* 0x000fe20000000000 */
[----:B------:R-:W-:-:S04]  /*2c80*/  IMAD.HI.U32 R9, R4, R2, RZ ;  /* 0x0000000204097227 */ /* 0x000fc800078e00ff */
[--C-:B------:R-:W-:Y:S02]  /*2c90*/  @!P5 IMAD.IADD R7, R7, 0x1, -R0.reuse ;  /* 0x000000010707d824 */ /* 0x100fe400078e0a00 */
[----:B------:R-:W-:Y:S02]  /*2ca0*/  IMAD.MOV R9, RZ, RZ, -R9 ;  /* 0x000000ffff097224 */ /* 0x000fe400078e0a09 */
[----:B------:R-:W-:Y:S01]  /*2cb0*/  @!P2 IMAD.IADD R5, R5, 0x1, -R0 ;  /* 0x000000010505a824 */ /* 0x000fe200078e0a00 */
[----:B------:R-:W-:Y:S01]  /*2cc0*/  ISETP.GT.U32.AND P5, PT, R0, R7, PT ;  /* 0x000000070000720c */ /* 0x000fe20003fa4070 */
[----:B------:R-:W-:Y:S01]  /*2cd0*/  IMAD.HI.U32 R13, R4, R10, RZ ;  /* 0x0000000a040d7227 */ /* 0x000fe200078e00ff */
[----:B------:R-:W-:-:S03]  /*2ce0*/  ISETP.GT.U32.AND P0, PT, R0, R11, PT ;  /* 0x0000000b0000720c */ /* 0x000fc60003f04070 */
[----:B------:R-:W-:Y:S01]  /*2cf0*/  @!P1 IMAD.MOV R16, RZ, RZ, -R16 ;  /* 0x000000ffff109224 */ /* 0x000fe200078e0a10 */
[----:B------:R-:W-:Y:S01]  /*2d00*/  ISETP.GE.AND P1, PT, R19, RZ, PT ;  /* 0x000000ff1300720c */ /* 0x000fe20003f26270 */
[C---:B------:R-:W-:Y:S01]  /*2d10*/  IMAD R2, R0.reuse, R9, R2 ;  /* 0x0000000900027224 */ /* 0x040fe200078e0202 */
[----:B------:R-:W-:Y:S01]  /*2d20*/  IABS R12, R22 ;  /* 0x00000016000c7213 */ /* 0x000fe20000000000 */
[----:B------:R-:W-:Y:S02]  /*2d30*/  IMAD.MOV.U32 R19, RZ, RZ, R5 ;  /* 0x000000ffff137224 */ /* 0x000fe400078e0005 */
[----:B------:R-:W-:Y:S02]  /*2d40*/  IMAD.MOV R13, RZ, RZ, -R13 ;  /* 0x000000ffff0d7224 */ /* 0x000fe400078e0a0d */
[----:B------:R-:W-:Y:S01]  /*2d50*/  @!P6 IMAD.MOV R19, RZ, RZ, -R19 ;  /* 0x000000ffff13e224 */ /* 0x000fe200078e0a13 */
[C---:B------:R-:W-:Y:S01]  /*2d60*/  ISETP.GT.U32.AND P6, PT, R0.reuse, R2, PT ;  /* 0x000000020000720c */ /* 0x040fe20003fc4070 */
[----:B------:R-:W-:-:S02]  /*2d70*/  IMAD R10, R0, R13, R10 ;  /* 0x0000000d000a7224 */ /* 0x000fc400078e020a */
[----:B------:R-:W-:-:S04]  /*2d80*/  IMAD.HI.U32 R8, R4, R12, RZ ;  /* 0x0000000c04087227 */ /* 0x000fc800078e00ff */
[----:B------:R-:W-:Y:S01]  /*2d90*/  @!P5 IMAD.IADD R7, R7, 0x1, -R0 ;  /* 0x000000010707d824 */ /* 0x000fe200078e0a00 */
[C---:B------:R-:W-:Y:S01]  /*2da0*/  ISETP.GT.U32.AND P5, PT, R0.reuse, R10, PT ;  /* 0x0000000a0000720c */ /* 0x040fe20003fa4070 */
[----:B------:R-:W-:Y:S02]  /*2db0*/  IMAD.MOV R8, RZ, RZ, -R8 ;  /* 0x000000ffff087224 */ /* 0x000fe400078e0a08 */
[----:B------:R-:W-:Y:S02]  /*2dc0*/  @!P0 IMAD.IADD R11, R11, 0x1, -R0 ;  /* 0x000000010b0b8824 */ /* 0x000fe400078e0a00 */
[----:B------:R-:W-:-:S03]  /*2dd0*/  IMAD R8, R0, R8, R12 ;  /* 0x0000000800087224 */ /* 0x000fc600078e020c */
[----:B------:R-:W-:Y:S01]  /*2de0*/  ISETP.GT.U32.AND P0, PT, R0, R11, PT ;  /* 0x0000000b0000720c */ /* 0x000fe20003f04070 */
[----:B------:R-:W-:Y:S01]  /*2df0*/  IMAD.MOV.U32 R17, RZ, RZ, R6 ;  /* 0x000000ffff117224 */ /* 0x000fe200078e0006 */
[----:B------:R-:W-:Y:S01]  /*2e00*/  IABS R6, R24 ;  /* 0x0000001800067213 */ /* 0x000fe20000000000 */
[--C-:B------:R-:W-:Y:S01]  /*2e10*/  @!P6 IMAD.IADD R2, R2, 0x1, -R0.reuse ;  /* 0x000000010202e824 */ /* 0x100fe200078e0a00 */
[----:B------:R-:W-:Y:S01]  /*2e20*/  ISETP.GT.U32.AND P6, PT, R0, R8, PT ;  /* 0x000000080000720c */ /* 0x000fe20003fc4070 */
[----:B------:R-:W-:Y:S01]  /*2e30*/  @!P4 IMAD.MOV R17, RZ, RZ, -R17 ;  /* 0x000000ffff11c224 */ /* 0x000fe200078e0a11 */
[----:B------:R-:W-:Y:S01]  /*2e40*/  ISETP.GE.AND P4, PT, R20, RZ, PT ;  /* 0x000000ff1400720c */ /* 0x000fe20003f86270 */
[----:B------:R-:W-:Y:S01]  /*2e50*/  @!P5 IMAD.IADD R10, R10, 0x1, -R0 ;  /* 0x000000010a0ad824 */ /* 0x000fe200078e0a00 */
[----:B------:R-:W-:Y:S01]  /*2e60*/  ISETP.GT.U32.AND P5, PT, R0, R2, PT ;  /* 0x000000020000720c */ /* 0x000fe20003fa4070 */
[----:B------:R-:W-:Y:S01]  /*2e70*/  IMAD.HI.U32 R20, R4, R6, RZ ;  /* 0x0000000604147227 */ /* 0x000fe200078e00ff */
[----:B------:R-:W-:-:S02]  /*2e80*/  IABS R9, R23 ;  /* 0x0000001700097213 */ /* 0x000fc40000000000 */
[----:B------:R-:W-:Y:S01]  /*2e90*/  IABS R12, R25 ;  /* 0x00000019000c7213 */ /* 0x000fe20000000000 */
[----:B------:R-:W-:Y:S02]  /*2ea0*/  IMAD.MOV R20, RZ, RZ, -R20 ;  /* 0x000000ffff147224 */ /* 0x000fe400078e0a14 */
[----:B------:R-:W-:Y:S01]  /*2eb0*/  @!P0 IMAD.IADD R11, R11, 0x1, -R0 ;  /* 0x000000010b0b8824 */ /* 0x000fe200078e0a00 */
[----:B------:R-:W-:Y:S01]  /*2ec0*/  IABS R28, R26 ;  /* 0x0000001a001c7213 */ /* 0x000fe20000000000 */
[----:B------:R-:W-:Y:S02]  /*2ed0*/  IMAD R6, R0, R20, R6 ;  /* 0x0000001400067224 */ /* 0x000fe400078e0206 */
[----:B------:R-:W-:Y:S02]  /*2ee0*/  @!P6 IMAD.IADD R8, R8, 0x1, -R0 ;  /* 0x000000010808e824 */ /* 0x000fe400078e0a00 */
[----:B------:R-:W-:Y:S02]  /*2ef0*/  IMAD.MOV.U32 R20, RZ, RZ, R11 ;  /* 0x000000ffff147224 */ /* 0x000fe400078e000b */
[----:B------:R-:W-:Y:S01]  /*2f00*/  IMAD.HI.U32 R5, R4, R9, RZ ;  /* 0x0000000904057227 */ /* 0x000fe200078e00ff */
[----:B------:R-:W-:-:S03]  /*2f10*/  ISETP.GE.AND P2, PT, R21, RZ, PT ;  /* 0x000000ff1500720c */ /* 0x000fc60003f46270 */
[----:B------:R-:W-:Y:S01]  /*2f20*/  IMAD.MOV.U32 R11, RZ, RZ, R12 ;  /* 0x000000ffff0b7224 */ /* 0x000fe200078e000c */
[----:B------:R-:W-:Y:S01]  /*2f30*/  ISETP.GT.U32.AND P6, PT, R0, R8, PT ;  /* 0x000000080000720c */ /* 0x000fe20003fc4070 */
[----:B------:R-:W-:Y:S01]  /*2f40*/  @!P5 IMAD.IADD R2, R2, 0x1, -R0 ;  /* 0x000000010202d824 */ /* 0x000fe200078e0a00 */
[----:B------:R-:W-:Y:S01]  /*2f50*/  ISETP.GT.U32.AND P5, PT, R0, R6, PT ;  /* 0x000000060000720c */ /* 0x000fe20003fa4070 */
[----:B------:R-:W-:Y:S02]  /*2f60*/  IMAD.MOV.U32 R21, RZ, RZ, R7 ;  /* 0x000000ffff157224 */ /* 0x000fe400078e0007 */
[----:B------:R-:W-:Y:S02]  /*2f70*/  IMAD.MOV R5, RZ, RZ, -R5 ;  /* 0x000000ffff057224 */ /* 0x000fe400078e0a05 */
[----:B------:R-:W-:-:S04]  /*2f80*/  IMAD.HI.U32 R12, R4, R11, RZ ;  /* 0x0000000b040c7227 */ /* 0x000fc800078e00ff */
[----:B------:R-:W-:-:S04]  /*2f90*/  IMAD.HI.U32 R7, R4, R28, RZ ;  /* 0x0000001c04077227 */ /* 0x000fc800078e00ff */
[C---:B------:R-:W-:Y:S02]  /*2fa0*/  IMAD R9, R0.reuse, R5, R9 ;  /* 0x0000000500097224 */ /* 0x040fe400078e0209 */
[----:B------:R-:W-:Y:S02]  /*2fb0*/  IMAD.MOV R12, RZ, RZ, -R12 ;  /* 0x000000ffff0c7224 */ /* 0x000fe400078e0a0c */
[----:B------:R-:W-:Y:S02]  /*2fc0*/  IMAD.MOV R13, RZ, RZ, -R7 ;  /* 0x000000ffff0d7224 */ /* 0x000fe400078e0a07 */
[----:B------:R-:W-:Y:S01]  /*2fd0*/  @!P1 IMAD.MOV R21, RZ, RZ, -R21 ;  /* 0x000000ffff159224 */ /* 0x000fe200078e0a15 */
[C---:B------:R-:W-:Y:S01]  /*2fe0*/  ISETP.GT.U32.AND P1, PT, R0.reuse, R9, PT ;  /* 0x000000090000720c */ /* 0x040fe20003f24070 */
[C---:B------:R-:W-:Y:S02]  /*2ff0*/  IMAD R7, R0.reuse, R12, R11 ;  /* 0x0000000c00077224 */ /* 0x040fe400078e020b */
[----:B------:R-:W-:Y:S01]  /*3000*/  IMAD R28, R0, R13, R28 ;  /* 0x0000000d001c7224 */ /* 0x000fe200078e021c */
[----:B------:R-:W-:Y:S01]  /*3010*/  IABS R5, R30 ;  /* 0x0000001e00057213 */ /* 0x000fe20000000000 */
[--C-:B------:R-:W-:Y:S01]  /*3020*/  @!P6 IMAD.IADD R8, R8, 0x1, -R0.reuse ;  /* 0x000000010808e824 */ /* 0x100fe200078e0a00 */
[----:B------:R-:W-:Y:S01]  /*3030*/  ISETP.GT.U32.AND P6, PT, R0, R7, PT ;  /* 0x000000070000720c */ /* 0x000fe20003fc4070 */
[----:B------:R-:W-:Y:S01]  /*3040*/  @!P5 IMAD.IADD R6, R6, 0x1, -R0 ;  /* 0x000000010606d824 */ /* 0x000fe200078e0a00 */
[C---:B------:R-:W-:Y:S01]  /*3050*/  ISETP.GT.U32.AND P5, PT, R0.reuse, R28, PT ;  /* 0x0000001c0000720c */ /* 0x040fe20003fa4070 */
[----:B------:R-:W-:Y:S01]  /*3060*/  @!P3 IMAD.MOV R20, RZ, RZ, -R20 ;  /* 0x000000ffff14b224 */ /* 0x000fe200078e0a14 */
[----:B------:R-:W-:Y:S01]  /*3070*/  ISETP.GT.U32.AND P3, PT, R0, R10, PT ;  /* 0x0000000a0000720c */ /* 0x000fe20003f64070 */
[----:B------:R-:W-:-:S04]  /*3080*/  IMAD.HI.U32 R12, R4, R5, RZ ;  /* 0x00000005040c7227 */ /* 0x000fc800078e00ff */
[----:B------:R-:W-:Y:S02]  /*3090*/  @!P1 IMAD.IADD R9, R9, 0x1, -R0 ;  /* 0x0000000109099824 */ /* 0x000fe400078e0a00 */
[----:B------:R-:W-:Y:S01]  /*30a0*/  IMAD.MOV R13, RZ, RZ, -R12 ;  /* 0x000000ffff0d7224 */ /* 0x000fe200078e0a0c */
[----:B------:R-:W-:Y:S01]  /*30b0*/  IABS R12, R31 ;  /* 0x0000001f000c7213 */ /* 0x000fe20000000000 */
[--C-:B------:R-:W-:Y:S01]  /*30c0*/  @!P6 IMAD.IADD R7, R7, 0x1, -R0.reuse ;  /* 0x000000010707e824 */ /* 0x100fe200078e0a00 */
[----:B------:R-:W-:Y:S01]  /*30d0*/  ISETP.GE.AND P0, PT, R22, RZ, PT ;  /* 0x000000ff1600720c */ /* 0x000fe20003f06270 */
[--C-:B------:R-:W-:Y:S01]  /*30e0*/  @!P5 IMAD.IADD R28, R28, 0x1, -R0.reuse ;  /* 0x000000011c1cd824 */ /* 0x100fe200078e0a00 */
[----:B------:R-:W-:Y:S01]  /*30f0*/  ISETP.GT.U32.AND P6, PT, R0, R9, PT ;  /* 0x000000090000720c */ /* 0x000fe20003fc4070 */
[----:B------:R-:W-:Y:S02]  /*3100*/  @!P3 IMAD.IADD R10, R10, 0x1, -R0 ;  /* 0x000000010a0ab824 */ /* 0x000fe400078e0a00 */
[----:B------:R-:W-:-:S02]  /*3110*/  IMAD.MOV.U32 R22, RZ, RZ, R2 ;  /* 0x000000ffff167224 */ /* 0x000fc400078e0002 */
[----:B------:R-:W-:Y:S01]  /*3120*/  IMAD.MOV.U32 R2, RZ, RZ, R12 ;  /* 0x000000ffff027224 */ /* 0x000fe200078e000c */
[----:B------:R-:W-:Y:S01]  /*3130*/  ISETP.GE.AND P3, PT, R23, RZ, PT ;  /* 0x000000ff1700720c */ /* 0x000fe20003f66270 */
[----:B------:R-:W-:Y:S01]  /*3140*/  IMAD.MOV.U32 R23, RZ, RZ, R10 ;  /* 0x000000ffff177224 */ /* 0x000fe200078e000a */
[----:B------:R-:W-:Y:S01]  /*3150*/  ISETP.GT.U32.AND P5, PT, R0, R28, PT ;  /* 0x0000001c0000720c */ /* 0x000fe20003fa4070 */
[----:B------:R-:W-:Y:S01]  /*3160*/  IMAD.HI.U32 R10, R4, R2, RZ ;  /* 0x00000002040a7227 */ /* 0x000fe200078e00ff */
[----:B------:R-:W-:-:S03]  /*3170*/  IABS R29, R27 ;  /* 0x0000001b001d7213 */ /* 0x000fc60000000000 */
[C---:B------:R-:W-:Y:S02]  /*3180*/  IMAD R5, R0.reuse, R13, R5 ;  /* 0x0000000d00057224 */ /* 0x040fe400078e0205 */
[----:B------:R-:W-:Y:S02]  /*3190*/  IMAD.MOV R10, RZ, RZ, -R10 ;  /* 0x000000ffff0a7224 */ /* 0x000fe400078e0a0a */
[----:B------:R-:W-:Y:S01]  /*31a0*/  @!P2 IMAD.MOV R23, RZ, RZ, -R23 ;  /* 0x000000ffff17a224 */ /* 0x000fe200078e0a17 */
[C---:B------:R-:W-:Y:S01]  /*31b0*/  ISETP.GT.U32.AND P2, PT, R0.reuse, R7, PT ;  /* 0x000000070000720c */ /* 0x040fe20003f44070 */
[----:B------:R-:W-:Y:S01]  /*31c0*/  @!P6 IMAD.IADD R9, R9, 0x1, -R0 ;  /* 0x000000010909e824 */ /* 0x000fe200078e0a00 */
[C---:B------:R-:W-:Y:S01]  /*31d0*/  ISETP.GT.U32.AND P6, PT, R0.reuse, R5, PT ;  /* 0x000000050000720c */ /* 0x040fe20003fc4070 */
[----:B------:R-:W-:Y:S02]  /*31e0*/  IMAD R2, R0, R10, R2 ;  /* 0x0000000a00027224 */ /* 0x000fe400078e0202 */
[----:B------:R-:W-:-:S04]  /*31f0*/  IMAD.HI.U32 R11, R4, R29, RZ ;  /* 0x0000001d040b7227 */ /* 0x000fc800078e00ff */
[----:B------:R-:W-:Y:S01]  /*3200*/  @!P4 IMAD.MOV R22, RZ, RZ, -R22 ;  /* 0x000000ffff16c224 */ /* 0x000fe200078e0a16 */
[----:B------:R-:W-:Y:S01]  /*3210*/  ISETP.GT.U32.AND P4, PT, R0, R6, PT ;  /* 0x000000060000720c */ /* 0x000fe20003f84070 */
[--C-:B------:R-:W-:Y:S01]  /*3220*/  @!P5 IMAD.IADD R28, R28, 0x1, -R0.reuse ;  /* 0x000000011c1cd824 */ /* 0x100fe200078e0a00 */
[C---:B------:R-:W-:Y:S01]  /*3230*/  ISETP.GT.U32.AND P5, PT, R0.reuse, R2, PT ;  /* 0x000000020000720c */ /* 0x040fe20003fa4070 */
[----:B------:R-:W-:Y:S01]  /*3240*/  IMAD.MOV R11, RZ, RZ, -R11 ;  /* 0x000000ffff0b7224 */ /* 0x000fe200078e0a0b */
[----:B------:R2:W-:Y:S03]  /*3250*/  STL [R1], R3 ;  /* 0x0000000301007387 */ /* 0x0005e60000100800 */
[----:B------:R-:W-:Y:S01]  /*3260*/  IMAD R29, R0, R11, R29 ;  /* 0x0000000b001d7224 */ /* 0x000fe200078e021d */
[----:B------:R-:W-:Y:S01]  /*3270*/  IABS R11, R32 ;  /* 0x00000020000b7213 */ /* 0x000fe20000000000 */
[--C-:B------:R-:W-:Y:S01]  /*3280*/  @!P2 IMAD.IADD R7, R7, 0x1, -R0.reuse ;  /* 0x000000010707a824 */ /* 0x100fe200078e0a00 */
[----:B--2---:R-:W2:Y:S01]  /*3290*/  LDL.LU R3, [R1+0x18] ;  /* 0x0000180001037983 */ /* 0x004ea20000300800 */
[----:B------:R-:W-:Y:S01]  /*32a0*/  ISETP.GE.AND P1, PT, R24, RZ, PT ;  /* 0x000000ff1800720c */ /* 0x000fe20003f26270 */
[----:B------:R-:W-:Y:S01]  /*32b0*/  @!P6 IMAD.IADD R5, R5, 0x1, -R0 ;  /* 0x000000010505e824 */ /* 0x000fe200078e0a00 */
[----:B------:R-:W-:Y:S01]  /*32c0*/  ISETP.GE.AND P2, PT, R26, RZ, PT ;  /* 0x000000ff1a00720c */ /* 0x000fe20003f46270 */
[----:B------:R-:W-:Y:S01]  /*32d0*/  IMAD.MOV.U32 R24, RZ, RZ, R8 ;  /* 0x000000ffff187224 */ /* 0x000fe200078e0008 */
[----:B------:R-:W-:Y:S01]  /*32e0*/  IABS R10, R33 ;  /* 0x00000021000a7213 */ /* 0x000fe20000000000 */
[----:B------:R-:W-:-:S04]  /*32f0*/  IMAD.HI.U32 R8, R4, R11, RZ ;  /* 0x0000000b04087227 */ /* 0x000fc800078e00ff */
[--C-:B------:R-:W-:Y:S01]  /*3300*/  @!P4 IMAD.IADD R6, R6, 0x1, -R0.reuse ;  /* 0x000000010606c824 */ /* 0x100fe200078e0a00 */
[----:B------:R-:W-:Y:S01]  /*3310*/  ISETP.GE.AND P4, PT, R25, RZ, PT ;  /* 0x000000ff1900720c */ /* 0x000fe20003f86270 */
[----:B------:R-:W-:Y:S01]  /*3320*/  @!P5 IMAD.IADD R2, R2, 0x1, -R0 ;  /* 0x000000010202d824 */ /* 0x000fe200078e0a00 */
[C---:B------:R-:W-:Y:S01]  /*3330*/  ISETP.GT.U32.AND P5, PT, R0.reuse, R5, PT ;  /* 0x000000050000720c */ /* 0x040fe20003fa4070 */
[----:B------:R-:W-:Y:S02]  /*3340*/  IMAD.MOV.U32 R25, RZ, RZ, R9 ;  /* 0x000000ffff197224 */ /* 0x000fe400078e0009 */
[----:B------:R-:W-:Y:S01]  /*3350*/  @!P0 IMAD.MOV R24, RZ, RZ, -R24 ;  /* 0x000000ffff188224 */ /* 0x000fe200078e0a18 */
[----:B------:R-:W-:Y:S01]  /*3360*/  ISETP.GT.U32.AND P0, PT, R0, R29, PT ;  /* 0x0000001d0000720c */ /* 0x000fe20003f04070 */
[----:B------:R-:W-:Y:S02]  /*3370*/  IMAD.MOV R8, RZ, RZ, -R8 ;  /* 0x000000ffff087224 */ /* 0x000fe400078e0a08 */
[----:B------:R-:W-:-:S04]  /*3380*/  IMAD.HI.U32 R9, R4, R10, RZ ;  /* 0x0000000a04097227 */ /* 0x000fc800078e00ff */
[C---:B------:R-:W-:Y:S02]  /*3390*/  IMAD R8, R0.reuse, R8, R11 ;  /* 0x0000000800087224 */ /* 0x040fe400078e020b */
[----:B------:R-:W-:Y:S02]  /*33a0*/  IMAD.MOV R9, RZ, RZ, -R9 ;  /* 0x000000ffff097224 */ /* 0x000fe400078e0a09 */
[----:B------:R-:W-:Y:S01]  /*33b0*/  @!P2 IMAD.MOV R28, RZ, RZ, -R28 ;  /* 0x000000ffff1ca224 */ /* 0x000fe200078e0a1c */
[C---:B------:R-:W-:Y:S01]  /*33c0*/  ISETP.GT.U32.AND P2, PT, R0.reuse, R8, PT ;  /* 0x000000080000720c */ /* 0x040fe20003f44070 */
[C---:B------:R-:W-:Y:S02]  /*33d0*/  IMAD R10, R0.reuse, R9, R10 ;  /* 0x00000009000a7224 */ /* 0x040fe400078e020a */
[----:B------:R-:W-:Y:S02]  /*33e0*/  @!P5 IMAD.IADD R5, R5, 0x1, -R0 ;  /* 0x000000010505d824 */ /* 0x000fe400078e0a00 */
[----:B------:R-:W-:Y:S01]  /*33f0*/  IMAD.MOV.U32 R26, RZ, RZ, R6 ;  /* 0x000000ffff1a7224 */ /* 0x000fe200078e0006 */
[----:B------:R-:W-:Y:S01]  /*3400*/  ISETP.GT.U32.AND P5, PT, R0, R10, PT ;  /* 0x0000000a0000720c */ /* 0x000fe20003fa4070 */
[----:B------:R-:W-:-:S02]  /*3410*/  @!P0 IMAD.IADD R29, R29, 0x1, -R0 ;  /* 0x000000011d1d8824 */ /* 0x000fc400078e0a00 */
[----:B------:R-:W-:Y:S01]  /*3420*/  @!P1 IMAD.MOV R26, RZ, RZ, -R26 ;  /* 0x000000ffff1a9224 */ /* 0x000fe200078e0a1a */
[C---:B------:R-:W-:Y:S01]  /*3430*/  ISETP.GT.U32.AND P1, PT, R0.reuse, R2, PT ;  /* 0x000000020000720c */ /* 0x040fe20003f24070 */
[----:B------:R-:W-:Y:S01]  /*3440*/  @!P3 IMAD.MOV R25, RZ, RZ, -R25 ;  /* 0x000000ffff19b224 */ /* 0x000fe200078e0a19 */
[----:B------:R-:W-:Y:S02]  /*3450*/  IABS R11, R34 ;  /* 0x00000022000b7213 */ /* 0x000fe40000000000 */
[----:B------:R-:W-:Y:S01]  /*3460*/  ISETP.GT.U32.AND P3, PT, R0, R29, PT ;  /* 0x0000001d0000720c */ /* 0x000fe20003f64070 */
[----:B------:R-:W-:Y:S01]  /*3470*/  @!P2 IMAD.IADD R8, R8, 0x1, -R0 ;  /* 0x000000010808a824 */ /* 0x000fe200078e0a00 */
[----:B------:R-:W-:Y:S01]  /*3480*/  ISETP.GE.AND P0, PT, R27, RZ, PT ;  /* 0x000000ff1b00720c */ /* 0x000fe20003f06270 */
[----:B------:R-:W-:Y:S01]  /*3490*/  IMAD.HI.U32 R9, R4, R11, RZ ;  /* 0x0000000b04097227 */ /* 0x000fe200078e00ff */
[----:B------:R-:W-:-:S03]  /*34a0*/  ISETP.GE.AND P6, PT, R30, RZ, PT ;  /* 0x000000ff1e00720c */ /* 0x000fc60003fc6270 */
[--C-:B------:R-:W-:Y:S01]  /*34b0*/  @!P5 IMAD.IADD R10, R10, 0x1, -R0.reuse ;  /* 0x000000010a0ad824 */ /* 0x100fe200078e0a00 */
[----:B------:R-:W-:Y:S01]  /*34c0*/  ISETP.GT.U32.AND P5, PT, R0, R8, PT ;  /* 0x000000080000720c */ /* 0x000fe20003fa4070 */
[----:B------:R-:W-:Y:S01]  /*34d0*/  IMAD.MOV R9, RZ, RZ, -R9 ;  /* 0x000000ffff097224 */ /* 0x000fe200078e0a09 */
[----:B------:R-:W-:Y:S01]  /*34e0*/  IABS R6, R35 ;  /* 0x0000002300067213 */ /* 0x000fe20000000000 */
[----:B------:R-:W-:Y:S01]  /*34f0*/  IMAD.MOV.U32 R27, RZ, RZ, R7 ;  /* 0x000000ffff1b7224 */ /* 0x000fe200078e0007 */
[----:B------:R-:W-:Y:S01]  /*3500*/  IABS R7, R36 ;  /* 0x0000002400077213 */ /* 0x000fe20000000000 */
[--C-:B------:R-:W-:Y:S01]  /*3510*/  @!P1 IMAD.IADD R2, R2, 0x1, -R0.reuse ;  /* 0x0000000102029824 */ /* 0x100fe200078e0a00 */
[----:B------:R-:W-:Y:S01]  /*3520*/  ISETP.GE.AND P2, PT, R34, RZ, PT ;  /* 0x000000ff2200720c */ /* 0x000fe20003f46270 */
[----:B------:R-:W-:Y:S02]  /*3530*/  @!P3 IMAD.IADD R29, R29, 0x1, -R0 ;  /* 0x000000011d1db824 */ /* 0x000fe400078e0a00 */
[----:B------:R-:W-:-:S02]  /*3540*/  IMAD R34, R0, R9, R11 ;  /* 0x0000000900227224 */ /* 0x000fc400078e020b */
[----:B------:R-:W-:Y:S02]  /*3550*/  IMAD.MOV.U32 R30, RZ, RZ, R5 ;  /* 0x000000ffff1e7224 */ /* 0x000fe400078e0005 */
[----:B------:R-:W-:Y:S01]  /*3560*/  @!P4 IMAD.MOV R27, RZ, RZ, -R27 ;  /* 0x000000ffff1bc224 */ /* 0x000fe200078e0a1b */
[----:B------:R-:W-:Y:S01]  /*3570*/  ISETP.GE.AND P4, PT, R31, RZ, PT ;  /* 0x000000ff1f00720c */ /* 0x000fe20003f86270 */
[----:B------:R-:W-:Y:S01]  /*3580*/  IMAD.HI.U32 R9, R4, R6, RZ ;  /* 0x0000000604097227 */ /* 0x000fe200078e00ff */
[----:B------:R-:W-:-:S03]  /*3590*/  ISETP.GE.AND P3, PT, R32, RZ, PT ;  /* 0x000000ff2000720c */ /* 0x000fc60003f66270 */
[----:B------:R-:W-:Y:S02]  /*35a0*/  IMAD.MOV.U32 R31, RZ, RZ, R2 ;  /* 0x000000ffff1f7224 */ /* 0x000fe400078e0002 */
[----:B------:R-:W-:Y:S01]  /*35b0*/  @!P0 IMAD.MOV R29, RZ, RZ, -R29 ;  /* 0x000000ffff1d8224 */ /* 0x000fe200078e0a1d */
[C---:B------:R-:W-:Y:S01]  /*35c0*/  ISETP.GT.U32.AND P0, PT, R0.reuse, R10, PT ;  /* 0x0000000a0000720c */ /* 0x040fe20003f04070 */
[----:B------:R-:W-:Y:S01]  /*35d0*/  @!P6 IMAD.MOV R30, RZ, RZ, -R30 ;  /* 0x000000ffff1ee224 */ /* 0x000fe200078e0a1e */
[----:B------:R-:W-:Y:S01]  /*35e0*/  ISETP.GT.U32.AND P6, PT, R0, R34, PT ;  /* 0x000000220000720c */ /* 0x000fe20003fc4070 */
[----:B------:R-:W-:-:S04]  /*35f0*/  IMAD.HI.U32 R2, R4, R7, RZ ;  /* 0x0000000704027227 */ /* 0x000fc800078e00ff */
[----:B------:R-:W-:Y:S02]  /*3600*/  IMAD.MOV R5, RZ, RZ, -R9 ;  /* 0x000000ffff057224 */ /* 0x000fe400078e0a09 */
[----:B------:R-:W-:Y:S02]  /*3610*/  IMAD.MOV R9, RZ, RZ, -R2 ;  /* 0x000000ffff097224 */ /* 0x000fe400078e0a02 */
[----:B------:R-:W-:Y:S02]  /*3620*/  @!P5 IMAD.IADD R8, R8, 0x1, -R0 ;  /* 0x000000010808d824 */ /* 0x000fe400078e0a00 */
[C---:B------:R-:W-:Y:S02]  /*3630*/  IMAD R7, R0.reuse, R9, R7 ;  /* 0x0000000900077224 */ /* 0x040fe400078e0207 */
[----:B------:R-:W-:Y:S02]  /*3640*/  IMAD.MOV.U32 R32, RZ, RZ, R8 ;  /* 0x000000ffff207224 */ /* 0x000fe400078e0008 */
[C---:B------:R-:W-:Y:S01]  /*3650*/  IMAD R6, R0.reuse, R5, R6 ;  /* 0x0000000500067224 */ /* 0x040fe200078e0206 */
[----:B------:R-:W-:Y:S01]  /*3660*/  IABS R5, R37 ;  /* 0x0000002500057213 */ /* 0x000fe20000000000 */
[----:B------:R-:W-:Y:S01]  /*3670*/  @!P3 IMAD.MOV R32, RZ, RZ, -R32 ;  /* 0x000000ffff20b224 */ /* 0x000fe200078e0a20 */
[----:B------:R-:W-:Y:S01]  /*3680*/  ISETP.GT.U32.AND P3, PT, R0, R7, PT ;  /* 0x000000070000720c */ /* 0x000fe20003f64070 */
[--C-:B------:R-:W-:Y:S01]  /*3690*/  @!P0 IMAD.IADD R10, R10, 0x1, -R0.reuse ;  /* 0x000000010a0a8824 */ /* 0x100fe200078e0a00 */
[----:B------:R-:W-:Y:S01]  /*36a0*/  ISETP.GT.U32.AND P0, PT, R0, R6, PT ;  /* 0x000000060000720c */ /* 0x000fe20003f04070 */
[----:B------:R-:W-:-:S02]  /*36b0*/  @!P6 IMAD.IADD R34, R34, 0x1, -R0 ;  /* 0x000000012222e824 */ /* 0x000fc400078e0a00 */
[----:B------:R-:W-:-:S03]  /*36c0*/  IMAD.MOV.U32 R2, RZ, RZ, R5 ;  /* 0x000000ffff027224 */ /* 0x000fc600078e0005 */
[----:B------:R-:W-:Y:S01]  /*36d0*/  ISETP.GT.U32.AND P6, PT, R0, R34, PT ;  /* 0x000000220000720c */ /* 0x000fe20003fc4070 */
[----:B------:R-:W-:-:S04]  /*36e0*/  IMAD.HI.U32 R8, R4, R2, RZ ;  /* 0x0000000204087227 */ /* 0x000fc800078e00ff */
[----:B------:R-:W-:Y:S02]  /*36f0*/  IMAD.MOV R8, RZ, RZ, -R8 ;  /* 0x000000ffff087224 */ /* 0x000fe400078e0a08 */
[--C-:B------:R-:W-:Y:S01]  /*3700*/  @!P3 IMAD.IADD R7, R7, 0x1, -R0.reuse ;  /* 0x000000010707b824 */ /* 0x100fe200078e0a00 */
[----:B------:R-:W-:Y:S01]  /*3710*/  IABS R5, R38 ;  /* 0x0000002600057213 */ /* 0x000fe20000000000 */
[----:B------:R-:W-:Y:S02]  /*3720*/  @!P0 IMAD.IADD R6, R6, 0x1, -R0 ;  /* 0x0000000106068824 */ /* 0x000fe400078e0a00 */
[C---:B------:R-:W-:Y:S01]  /*3730*/  IMAD R2, R0.reuse, R8, R2 ;  /* 0x0000000800027224 */ /* 0x040fe200078e0202 */
[----:B------:R-:W-:Y:S01]  /*3740*/  ISETP.GT.U32.AND P3, PT, R0, R7, PT ;  /* 0x000000070000720c */ /* 0x000fe20003f64070 */
[----:B------:R-:W-:Y:S01]  /*3750*/  @!P6 IMAD.IADD R34, R34, 0x1, -R0 ;  /* 0x000000012222e824 */ /* 0x000fe200078e0a00 */
[----:B------:R-:W-:Y:S01]  /*3760*/  ISETP.GT.U32.AND P0, PT, R0, R6, PT ;  /* 0x000000060000720c */ /* 0x000fe20003f04070 */
[----:B------:R-:W-:Y:S01]  /*3770*/  IMAD.HI.U32 R8, R4, R5, RZ ;  /* 0x0000000504087227 */ /* 0x000fe200078e00ff */
[----:B------:R-:W-:-:S02]  /*3780*/  ISETP.GT.U32.AND P6, PT, R0, R2, PT ;  /* 0x000000020000720c */ /* 0x000fc40003fc4070 */
[----:B------:R-:W-:Y:S01]  /*3790*/  IABS R9, R39 ;  /* 0x0000002700097213 */ /* 0x000fe20000000000 */
[----:B------:R-:W-:Y:S01]  /*37a0*/  IMAD.MOV R8, RZ, RZ, -R8 ;  /* 0x000000ffff087224 */ /* 0x000fe200078e0a08 */
[----:B------:R-:W-:Y:S01]  /*37b0*/  ISETP.GE.AND P1, PT, R33, RZ, PT ;  /* 0x000000ff2100720c */ /* 0x000fe20003f26270 */
[----:B------:R-:W-:Y:S01]  /*37c0*/  IMAD.MOV.U32 R33, RZ, RZ, R10 ;  /* 0x000000ffff217224 */ /* 0x000fe200078e000a */
[----:B------:R-:W-:Y:S01]  /*37d0*/  ISETP.GE.AND P5, PT, R36, RZ, PT ;  /* 0x000000ff2400720c */ /* 0x000fe20003fa6270 */
[----:B------:R-:W-:-:S04]  /*37e0*/  IMAD.HI.U32 R10, R4, R9, RZ ;  /* 0x00000009040a7227 */ /* 0x000fc800078e00ff */
[C---:B------:R-:W-:Y:S02]  /*37f0*/  IMAD R5, R0.reuse, R8, R5 ;  /* 0x0000000800057224 */ /* 0x040fe400078e0205 */
[----:B------:R-:W-:Y:S02]  /*3800*/  IMAD.MOV R10, RZ, RZ, -R10 ;  /* 0x000000ffff0a7224 */ /* 0x000fe400078e0a0a */
[--C-:B------:R-:W-:Y:S01]  /*3810*/  @!P3 IMAD.IADD R7, R7, 0x1, -R0.reuse ;  /* 0x000000010707b824 */ /* 0x100fe200078e0a00 */
[----:B------:R-:W-:Y:S01]  /*3820*/  ISETP.GT.U32.AND P3, PT, R0, R5, PT ;  /* 0x000000050000720c */ /* 0x000fe20003f64070 */
[--C-:B------:R-:W-:Y:S01]  /*3830*/  @!P0 IMAD.IADD R6, R6, 0x1, -R0.reuse ;  /* 0x0000000106068824 */ /* 0x100fe200078e0a00 */
[----:B------:R-:W-:Y:S01]  /*3840*/  ISETP.GE.AND P0, PT, R39, RZ, PT ;  /* 0x000000ff2700720c */ /* 0x000fe20003f06270 */
[----:B------:R-:W-:Y:S02]  /*3850*/  @!P6 IMAD.IADD R2, R2, 0x1, -R0 ;  /* 0x000000010202e824 */ /* 0x000fe400078e0a00 */
[----:B------:R-:W-:-:S02]  /*3860*/  IMAD R39, R0, R10, R9 ;  /* 0x0000000a00277224 */ /* 0x000fc400078e0209 */
[----:B------:R-:W-:Y:S01]  /*3870*/  IMAD.MOV.U32 R36, RZ, RZ, R7 ;  /* 0x000000ffff247224 */ /* 0x000fe200078e0007 */
[C---:B------:R-:W-:Y:S01]  /*3880*/  ISETP.GT.U32.AND P6, PT, R0.reuse, R2, PT ;  /* 0x000000020000720c */ /* 0x040fe20003fc4070 */
[----:B------:R-:W-:Y:S01]  /*3890*/  @!P4 IMAD.MOV R31, RZ, RZ, -R31 ;  /* 0x000000ffff1fc224 */ /* 0x000fe200078e0a1f */
[----:B------:R-:W-:Y:S01]  /*38a0*/  ISETP.GE.AND P4, PT, R35, RZ, PT ;  /* 0x000000ff2300720c */ /* 0x000fe20003f86270 */
[----:B------:R-:W-:Y:S01]  /*38b0*/  @!P5 IMAD.MOV R36, RZ, RZ, -R36 ;  /* 0x000000ffff24d224 */ /* 0x000fe200078e0a24 */
[----:B------:R-:W-:Y:S02]  /*38c0*/  IABS R8, R40 ;  /* 0x0000002800087213 */ /* 0x000fe40000000000 */
[----:B------:R-:W-:Y:S01]  /*38d0*/  ISETP.GT.U32.AND P5, PT, R0, R39, PT ;  /* 0x000000270000720c */ /* 0x000fe20003fa4070 */
[----:B------:R-:W-:Y:S02]  /*38e0*/  IMAD.MOV.U32 R35, RZ, RZ, R6 ;  /* 0x000000ffff237224 */ /* 0x000fe400078e0006 */
[----:B------:R-:W-:-:S04]  /*38f0*/  IMAD.HI.U32 R6, R4, R8, RZ ;  /* 0x0000000804067227 */ /* 0x000fc800078e00ff */
[----:B------:R-:W-:Y:S01]  /*3900*/  @!P1 IMAD.MOV R33, RZ, RZ, -R33 ;  /* 0x000000ffff219224 */ /* 0x000fe200078e0a21 */
[----:B------:R-:W-:Y:S01]  /*3910*/  ISETP.GE.AND P1, PT, R37, RZ, PT ;  /* 0x000000ff2500720c */ /* 0x000fe20003f26270 */
[----:B------:R-:W-:Y:S02]  /*3920*/  @!P3 IMAD.IADD R5, R5, 0x1, -R0 ;  /* 0x000000010505b824 */ /* 0x000fe400078e0a00 */
[----:B------:R-:W-:Y:S02]  /*3930*/  IMAD.MOV R6, RZ, RZ, -R6 ;  /* 0x000000ffff067224 */ /* 0x000fe400078e0a06 */
[----:B------:R-:W-:Y:S01]  /*3940*/  @!P4 IMAD.MOV R35, RZ, RZ, -R35 ;  /* 0x000000ffff23c224 */ /* 0x000fe200078e0a23 */
[----:B------:R-:W-:Y:S01]  /*3950*/  ISETP.GE.AND P4, PT, R40, RZ, PT ;  /* 0x000000ff2800720c */ /* 0x000fe20003f86270 */
[----:B------:R-:W-:Y:S01]  /*3960*/  @!P6 IMAD.IADD R2, R2, 0x1, -R0 ;  /* 0x000000010202e824 */ /* 0x000fe200078e0a00 */
[----:B------:R-:W-:Y:S01]  /*3970*/  ISETP.GE.AND P6, PT, R41, RZ, PT ;  /* 0x000000ff2900720c */ /* 0x000fe20003fc6270 */
[C---:B------:R-:W-:Y:S01]  /*3980*/  IMAD R40, R0.reuse, R6, R8 ;  /* 0x0000000600287224 */ /* 0x040fe200078e0208 */
[----:B------:R-:W-:Y:S01]  /*3990*/  ISETP.GT.U32.AND P3, PT, R0, R5, PT ;  /* 0x000000050000720c */ /* 0x000fe20003f64070 */
[----:B------:R-:W-:Y:S01]  /*39a0*/  @!P5 IMAD.IADD R39, R39, 0x1, -R0 ;  /* 0x000000012727d824 */ /* 0x000fe200078e0a00 */
[----:B------:R-:W-:-:S02]  /*39b0*/  IABS R41, R41 ;  /* 0x0000002900297213 */ /* 0x000fc40000000000 */
[----:B------:R-:W-:Y:S01]  /*39c0*/  IABS R6, R42 ;  /* 0x0000002a00067213 */ /* 0x000fe20000000000 */
[----:B------:R-:W-:Y:S01]  /*39d0*/  IMAD.MOV.U32 R37, RZ, RZ, R2 ;  /* 0x000000ffff257224 */ /* 0x000fe200078e0002 */
[----:B------:R-:W-:Y:S01]  /*39e0*/  ISETP.GT.U32.AND P5, PT, R0, R39, PT ;  /* 0x000000270000720c */ /* 0x000fe20003fa4070 */
[----:B------:R-:W-:-:S04]  /*39f0*/  IMAD.HI.U32 R7, R4, R41, RZ ;  /* 0x0000002904077227 */ /* 0x000fc800078e00ff */
[----:B------:R-:W-:Y:S02]  /*3a00*/  IMAD.MOV.U32 R2, RZ, RZ, R6 ;  /* 0x000000ffff027224 */ /* 0x000fe400078e0006 */
[----:B------:R-:W-:Y:S01]  /*3a10*/  @!P1 IMAD.MOV R37, RZ, RZ, -R37 ;  /* 0x000000ffff259224 */ /* 0x000fe200078e0a25 */
[----:B------:R-:W-:Y:S01]  /*3a20*/  ISETP.GT.U32.AND P1, PT, R0, R40, PT ;  /* 0x000000280000720c */ /* 0x000fe20003f24070 */
[----:B------:R-:W-:Y:S02]  /*3a30*/  IMAD.MOV R6, RZ, RZ, -R7 ;  /* 0x000000ffff067224 */ /* 0x000fe400078e0a07 */
[----:B------:R-:W-:-:S04]  /*3a40*/  IMAD.HI.U32 R7, R4, R2, RZ ;  /* 0x0000000204077227 */ /* 0x000fc800078e00ff */
[--C-:B------:R-:W-:Y:S01]  /*3a50*/  @!P3 IMAD.IADD R5, R5, 0x1, -R0.reuse ;  /* 0x000000010505b824 */ /* 0x100fe200078e0a00 */
[----:B------:R-:W-:Y:S01]  /*3a60*/  ISETP.GE.AND P3, PT, R42, RZ, PT ;  /* 0x000000ff2a00720c */ /* 0x000fe20003f66270 */
[----:B------:R-:W-:Y:S02]  /*3a70*/  IMAD.MOV R42, RZ, RZ, -R7 ;  /* 0x000000ffff2a7224 */ /* 0x000fe400078e0a07 */
[C---:B------:R-:W-:Y:S02]  /*3a80*/  IMAD R41, R0.reuse, R6, R41 ;  /* 0x0000000600297224 */ /* 0x040fe400078e0229 */
[----:B------:R-:W-:Y:S02]  /*3a90*/  @!P5 IMAD.IADD R39, R39, 0x1, -R0 ;  /* 0x000000012727d824 */ /* 0x000fe400078e0a00 */
[C---:B------:R-:W-:Y:S01]  /*3aa0*/  IMAD R42, R0.reuse, R42, R2 ;  /* 0x0000002a002a7224 */ /* 0x040fe200078e0202 */
[----:B------:R-:W-:Y:S01]  /*3ab0*/  ISETP.GT.U32.AND P5, PT, R0, R41, PT ;  /* 0x000000290000720c */ /* 0x000fe20003fa4070 */
[----:B------:R-:W-:Y:S01]  /*3ac0*/  @!P2 IMAD.MOV R34, RZ, RZ, -R34 ;  /* 0x000000ffff22a224 */ /* 0x000fe200078e0a22 */
[----:B------:R-:W-:Y:S01]  /*3ad0*/  ISETP.GE.AND P2, PT, R38, RZ, PT ;  /* 0x000000ff2600720c */ /* 0x000fe20003f46270 */
[----:B------:R-:W-:-:S02]  /*3ae0*/  @!P1 IMAD.IADD R40, R40, 0x1, -R0 ;  /* 0x0000000128289824 */ /* 0x000fc400078e0a00 */
[----:B------:R-:W-:Y:S01]  /*3af0*/  @!P0 IMAD.MOV R39, RZ, RZ, -R39 ;  /* 0x000000ffff278224 */ /* 0x000fe200078e0a27 */
[C---:B------:R-:W-:Y:S02]  /*3b00*/  ISETP.GT.U32.AND P0, PT, R0.reuse, R42, PT ;  /* 0x0000002a0000720c */ /* 0x040fe40003f04070 */
[----:B------:R-:W-:Y:S01]  /*3b10*/  ISETP.GT.U32.AND P1, PT, R0, R40, PT ;  /* 0x000000280000720c */ /* 0x000fe20003f24070 */
[----:B------:R-:W-:Y:S01]  /*3b20*/  IMAD.MOV.U32 R38, RZ, RZ, R5 ;  /* 0x000000ffff267224 */ /* 0x000fe200078e0005 */
[----:B------:R-:W-:-:S03]  /*3b30*/  IABS R6, R43 ;  /* 0x0000002b00067213 */ /* 0x000fc60000000000 */
[----:B------:R-:W-:Y:S02]  /*3b40*/  @!P5 IMAD.IADD R41, R41, 0x1, -R0 ;  /* 0x000000012929d824 */ /* 0x000fe400078e0a00 */
[----:B------:R-:W-:Y:S01]  /*3b50*/  @!P2 IMAD.MOV R38, RZ, RZ, -R38 ;  /* 0x000000ffff26a224 */ /* 0x000fe200078e0a26 */
[----:B------:R-:W-:Y:S01]  /*3b60*/  ISETP.GE.AND P2, PT, R43, RZ, PT ;  /* 0x000000ff2b00720c */ /* 0x000fe20003f46270 */
[----:B------:R-:W-:Y:S01]  /*3b70*/  IMAD.MOV.U32 R43, RZ, RZ, R6 ;  /* 0x000000ffff2b7224 */ /* 0x000fe200078e0006 */
[----:B------:R-:W-:Y:S01]  /*3b80*/  IABS R5, R44 ;  /* 0x0000002c00057213 */ /* 0x000fe20000000000 */
[----:B------:R-:W-:Y:S01]  /*3b90*/  @!P0 IMAD.IADD R42, R42, 0x1, -R0 ;  /* 0x000000012a2a8824 */ /* 0x000fe200078e0a00 */
[----:B------:R-:W-:Y:S01]  /*3ba0*/  ISETP.GT.U32.AND P5, PT, R0, R41, PT ;  /* 0x000000290000720c */ /* 0x000fe20003fa4070 */
[----:B------:R-:W-:-:S03]  /*3bb0*/  IMAD.HI.U32 R6, R4, R43, RZ ;  /* 0x0000002b04067227 */ /* 0x000fc600078e00ff */
[----:B------:R-:W-:Y:S01]  /*3bc0*/  ISETP.GT.U32.AND P0, PT, R0, R42, PT ;  /* 0x0000002a0000720c */ /* 0x000fe20003f04070 */
[----:B------:R-:W-:Y:S01]  /*3bd0*/  @!P1 IMAD.IADD R40, R40, 0x1, -R0 ;  /* 0x0000000128289824 */ /* 0x000fe200078e0a00 */
[----:B------:R-:W-:Y:S01]  /*3be0*/  ISETP.GE.AND P1, PT, R44, RZ, PT ;  /* 0x000000ff2c00720c */ /* 0x000fe20003f26270 */
[----:B------:R-:W-:-:S04]  /*3bf0*/  IMAD.HI.U32 R44, R4, R5, RZ ;  /* 0x00000005042c7227 */ /* 0x000fc800078e00ff */
[----:B------:R-:W-:Y:S02]  /*3c00*/  IMAD.MOV R6, RZ, RZ, -R6 ;  /* 0x000000ffff067224 */ /* 0x000fe400078e0a06 */
[----:B------:R-:W-:Y:S02]  /*3c10*/  IMAD.MOV R44, RZ, RZ, -R44 ;  /* 0x000000ffff2c7224 */ /* 0x000fe400078e0a2c */
[C---:B------:R-:W-:Y:S02]  /*3c20*/  IMAD R43, R0.reuse, R6, R43 ;  /* 0x00000006002b7224 */ /* 0x040fe400078e022b */
[C---:B------:R-:W-:Y:S02]  /*3c30*/  IMAD R44, R0.reuse, R44, R5 ;  /* 0x0000002c002c7224 */ /* 0x040fe400078e0205 */
[--C-:B------:R-:W-:Y:S01]  /*3c40*/  @!P5 IMAD.IADD R41, R41, 0x1, -R0.reuse ;  /* 0x000000012929d824 */ /* 0x100fe200078e0a00 */
[----:B------:R-:W-:Y:S01]  /*3c50*/  ISETP.GT.U32.AND P5, PT, R0, R43, PT ;  /* 0x0000002b0000720c */ /* 0x000fe20003fa4070 */
[----:B------:R-:W-:Y:S01]  /*3c60*/  @!P0 IMAD.IADD R42, R42, 0x1, -R0 ;  /* 0x000000012a2a8824 */ /* 0x000fe200078e0a00 */
[----:B------:R-:W-:-:S02]  /*3c70*/  ISETP.GT.U32.AND P0, PT, R0, R44, PT ;  /* 0x0000002c0000720c */ /* 0x000fc40003f04070 */
[----:B------:R-:W-:-:S05]  /*3c80*/  IABS R2, R45 ;  /* 0x0000002d00027213 */ /* 0x000fca0000000000 */
[----:B------:R-:W-:-:S04]  /*3c90*/  IMAD.HI.U32 R6, R4, R2, RZ ;  /* 0x0000000204067227 */ /* 0x000fc800078e00ff */
[----:B------:R-:W-:Y:S02]  /*3ca0*/  @!P5 IMAD.IADD R43, R43, 0x1, -R0 ;  /* 0x000000012b2bd824 */ /* 0x000fe400078e0a00 */
[----:B------:R-:W-:Y:S02]  /*3cb0*/  IMAD.MOV R6, RZ, RZ, -R6 ;  /* 0x000000ffff067224 */ /* 0x000fe400078e0a06 */
[----:B------:R-:W-:Y:S01]  /*3cc0*/  @!P0 IMAD.IADD R44, R44, 0x1, -R0 ;  /* 0x000000012c2c8824 */ /* 0x000fe200078e0a00 */
[C---:B------:R-:W-:Y:S01]  /*3cd0*/  ISETP.GT.U32.AND P5, PT, R0.reuse, R43, PT ;  /* 0x0000002b0000720c */ /* 0x040fe20003fa4070 */
[----:B------:R-:W-:Y:S01]  /*3ce0*/  @!P4 IMAD.MOV R40, RZ, RZ, -R40 ;  /* 0x000000ffff28c224 */ /* 0x000fe200078e0a28 */
[----:B------:R-:W-:Y:S01]  /*3cf0*/  ISETP.GE.AND P4, PT, R45, RZ, PT ;  /* 0x000000ff2d00720c */ /* 0x000fe20003f86270 */
[C---:B------:R-:W-:Y:S01]  /*3d00*/  IMAD R45, R0.reuse, R6, R2 ;  /* 0x00000006002d7224 */ /* 0x040fe200078e0202 */
[----:B------:R-:W-:Y:S02]  /*3d10*/  IABS R2, R47 ;  /* 0x0000002f00027213 */ /* 0x000fe40000000000 */
[----:B------:R-:W-:Y:S01]  /*3d20*/  ISETP.GT.U32.AND P0, PT, R0, R44, PT ;  /* 0x0000002c0000720c */ /* 0x000fe20003f04070 */
[----:B------:R-:W-:-:S02]  /*3d30*/  @!P6 IMAD.MOV R41, RZ, RZ, -R41 ;  /* 0x000000ffff29e224 */ /* 0x000fc400078e0a29 */
[----:B------:R-:W-:Y:S01]  /*3d40*/  IMAD.HI.U32 R6, R4, R2, RZ ;  /* 0x0000000204067227 */ /* 0x000fe200078e00ff */
[----:B------:R-:W-:Y:S02]  /*3d50*/  ISETP.GE.AND P6, PT, R46, RZ, PT ;  /* 0x000000ff2e00720c */ /* 0x000fe40003fc6270 */
[----:B------:R-:W-:Y:S01]  /*3d60*/  IABS R46, R46 ;  /* 0x0000002e002e7213 */ /* 0x000fe20000000000 */
[----:B------:R-:W-:Y:S02]  /*3d70*/  IMAD.MOV R6, RZ, RZ, -R6 ;  /* 0x000000ffff067224 */ /* 0x000fe400078e0a06 */
[----:B------:R-:W-:Y:S01]  /*3d80*/  @!P5 IMAD.IADD R43, R43, 0x1, -R0 ;  /* 0x000000012b2bd824 */ /* 0x000fe200078e0a00 */
[----:B------:R-:W-:Y:S01]  /*3d90*/  ISETP.GE.AND P5, PT, R47, RZ, PT ;  /* 0x000000ff2f00720c */ /* 0x000fe20003fa6270 */
[----:B------:R-:W-:Y:S02]  /*3da0*/  IMAD R47, R0, R6, R2 ;  /* 0x00000006002f7224 */ /* 0x000fe400078e0202 */
[----:B------:R-:W-:-:S02]  /*3db0*/  @!P0 IMAD.IADD R44, R44, 0x1, -R0 ;  /* 0x000000012c2c8824 */ /* 0x000fc400078e0a00 */
[----:B------:R-:W-:-:S04]  /*3dc0*/  IMAD.HI.U32 R5, R4, R46, RZ ;  /* 0x0000002e04057227 */ /* 0x000fc800078e00ff */
[----:B------:R-:W-:Y:S01]  /*3dd0*/  @!P1 IMAD.MOV R44, RZ, RZ, -R44 ;  /* 0x000000ffff2c9224 */ /* 0x000fe200078e0a2c */
[----:B------:R-:W-:Y:S01]  /*3de0*/  ISETP.GT.U32.AND P1, PT, R0, R47, PT ;  /* 0x0000002f0000720c */ /* 0x000fe20003f24070 */
[----:B------:R-:W-:-:S04]  /*3df0*/  IMAD.MOV R5, RZ, RZ, -R5 ;  /* 0x000000ffff057224 */ /* 0x000fc800078e0a05 */
[----:B------:R-:W-:Y:S01]  /*3e00*/  IMAD R46, R0, R5, R46 ;  /* 0x00000005002e7224 */ /* 0x000fe200078e022e */
[----:B------:R-:W-:-:S05]  /*3e10*/  IABS R5, R55 ;  /* 0x0000003700057213 */ /* 0x000fca0000000000 */
[----:B------:R-:W-:Y:S01]  /*3e20*/  IMAD.HI.U32 R2, R4, R5, RZ ;  /* 0x0000000504027227 */ /* 0x000fe200078e00ff */
[----:B------:R-:W-:-:S03]  /*3e30*/  IABS R49, R56 ;  /* 0x0000003800317213 */ /* 0x000fc60000000000 */
[----:B------:R-:W-:Y:S02]  /*3e40*/  @!P1 IMAD.IADD R47, R47, 0x1, -R0 ;  /* 0x000000012f2f9824 */ /* 0x000fe400078e0a00 */
[----:B------:R-:W-:-:S03]  /*3e50*/  IMAD.MOV R2, RZ, RZ, -R2 ;  /* 0x000000ffff027224 */ /* 0x000fc600078e0a02 */
[C---:B------:R-:W-:Y:S01]  /*3e60*/  ISETP.GT.U32.AND P1, PT, R0.reuse, R47, PT ;  /* 0x0000002f0000720c */ /* 0x040fe20003f24070 */
[----:B------:R-:W-:Y:S02]  /*3e70*/  IMAD R48, R0, R2, R5 ;  /* 0x0000000200307224 */ /* 0x000fe400078e0205 */
[----:B------:R-:W-:-:S04]  /*3e80*/  IMAD.HI.U32 R2, R4, R49, RZ ;  /* 0x0000003104027227 */ /* 0x000fc800078e00ff */
[----:B------:R-:W-:-:S04]  /*3e90*/  IMAD.MOV R5, RZ, RZ, -R2 ;  /* 0x000000ffff057224 */ /* 0x000fc800078e0a02 */
[----:B------:R-:W-:Y:S02]  /*3ea0*/  IMAD R49, R0, R5, R49 ;  /* 0x0000000500317224 */ /* 0x000fe400078e0231 */
[----:B------:R-:W-:-:S03]  /*3eb0*/  @!P1 IMAD.IADD R47, R47, 0x1, -R0 ;  /* 0x000000012f2f9824 */ /* 0x000fc600078e0a00 */
[----:B------:R-:W-:Y:S02]  /*3ec0*/  ISETP.GT.U32.AND P1, PT, R0, R49, PT ;  /* 0x000000310000720c */ /* 0x000fe40003f24070 */
[----:B------:R-:W-:-:S05]  /*3ed0*/  IABS R50, R57 ;  /* 0x0000003900327213 */ /* 0x000fca0000000000 */
[----:B------:R-:W-:Y:S01]  /*3ee0*/  IMAD.HI.U32 R2, R4, R50, RZ ;  /* 0x0000003204027227 */ /* 0x000fe200078e00ff */
[----:B------:R-:W-:-:S03]  /*3ef0*/  IABS R51, R58 ;  /* 0x0000003a00337213 */ /* 0x000fc60000000000 */
[----:B------:R-:W-:Y:S02]  /*3f00*/  IMAD.MOV R2, RZ, RZ, -R2 ;  /* 0x000000ffff027224 */ /* 0x000fe400078e0a02 */
[----:B------:R-:W-:Y:S01]  /*3f10*/  @!P1 IMAD.IADD R49, R49, 0x1, -R0 ;  /* 0x0000000131319824 */ /* 0x000fe200078e0a00 */
[----:B------:R-:W-:Y:S01]  /*3f20*/  STL [R1+0x2890], R61 ;  /* 0x0028903d01007387 */ /* 0x000fe20000100800 */
[----:B------:R-:W-:Y:S02]  /*3f30*/  IMAD R50, R0, R2, R50 ;  /* 0x0000000200327224 */ /* 0x000fe400078e0232 */
[----:B------:R-:W-:Y:S01]  /*3f40*/  IMAD.HI.U32 R2, R4, R51, RZ ;  /* 0x0000003304027227 */ /* 0x000fe200078e00ff */
[----:B------:R-:W-:Y:S01]  /*3f50*/  ISETP.GT.U32.AND P1, PT, R0, R49, PT ;  /* 0x000000310000720c */ /* 0x000fe20003f24070 */
[----:B------:R-:W-:Y:S04]  /*3f60*/  STL [R1+0x2894], R14 ;  /* 0x0028940e01007387 */ /* 0x000fe80000100800 */
[----:B------:R-:W-:Y:S01]  /*3f70*/  STL [R1+0x2898], R15 ;  /* 0x0028980f01007387 */ /* 0x000fe20000100800 */
[----:B------:R-:W-:-:S03]  /*3f80*/  IMAD.MOV R2, RZ, RZ, -R2 ;  /* 0x000000ffff027224 */ /* 0x000fc600078e0a02 */
[----:B------:R0:W-:Y:S01]  /*3f90*/  STL [R1+0x289c], R16 ;  /* 0x00289c1001007387 */ /* 0x0001e20000100800 */
[----:B------:R-:W-:-:S03]  /*3fa0*/  IMAD R51, R0, R2, R51 ;  /* 0x0000000200337224 */ /* 0x000fc600078e0233 */
[----:B0-----:R-:W5:Y:S04]  /*3fb0*/  LDL.LU R16, [R1+0x1c] ;  /* 0x00001c0001107983 */ /* 0x001f680000300800 */
[----:B------:R-:W-:Y:S04]  /*3fc0*/  STL [R1+0x28a0], R17 ;  /* 0x0028a01101007387 */ /* 0x000fe80000100800 */
[----:B------:R-:W-:Y:S04]  /*3fd0*/  STL [R1+0x28a4], R18 ;  /* 0x0028a41201007387 */ /* 0x000fe80000100800 */
[----:B------:R0:W-:Y:S04]  /*3fe0*/  STL [R1+0x28a8], R19 ;  /* 0x0028a81301007387 */ /* 0x0001e80000100800 */
[----:B------:R-:W-:Y:S01]  /*3ff0*/  STL [R1+0x28ac], R20 ;  /* 0x0028ac1401007387 */ /* 0x000fe20000100800 */
[----:B------:R-:W-:-:S03]  /*4000*/  @!P1 IMAD.IADD R49, R49, 0x1, -R0 ;  /* 0x0000000131319824 */ /* 0x000fc600078e0a00 */
[----:B------:R0:W-:Y:S01]  /*4010*/  STL [R1+0x28b4], R21 ;  /* 0x0028b41501007387 */ /* 0x0001e20000100800 */
[----:B------:R-:W-:-:S03]  /*4020*/  ISETP.GT.U32.AND P1, PT, R0, R51, PT ;  /* 0x000000330000720c */ /* 0x000fc60003f24070 */
[----:B------:R0:W-:Y:S04]  /*4030*/  STL [R1+0x28b8], R22 ;  /* 0x0028b81601007387 */ /* 0x0001e80000100800 */
[----:B------:R0:W-:Y:S04]  /*4040*/  STL [R1+0x28bc], R23 ;  /* 0x0028bc1701007387 */ /* 0x0001e80000100800 */
[----:B------:R-:W5:Y:S02]  /*4050*/  LDL.LU R15, [R1+0x20] ;  /* 0x00002000010f7983 */ /* 0x000f640000300800 */
[----:B------:R-:W-:-:S02]  /*4060*/  @!P1 IMAD.IADD R51, R51, 0x1, -R0 ;  /* 0x0000000133339824 */ /* 0x000fc400078e0a00 */
[----:B------:R-:W5:Y:S03]  /*4070*/  LDL.LU R14, [R1+0x24] ;  /* 0x00002400010e7983 */ /* 0x000f660000300800 */
[----:B------:R-:W-:Y:S01]  /*4080*/  ISETP.GT.U32.AND P1, PT, R0, R51, PT ;  /* 0x000000330000720c */ /* 0x000fe20003f24070 */
[----:B------:R-:W5:Y:S01]  /*4090*/  LDL.LU R61, [R1+0x28] ;  /* 0x00002800013d7983 */ /* 0x000f620000300800 */
[----:B------:R-:W-:Y:S01]  /*40a0*/  @!P2 IMAD.MOV R43, RZ, RZ, -R43 ;  /* 0x000000ffff2ba224 */ /* 0x000fe200078e0a2b */
[----:B------:R-:W-:Y:S02]  /*40b0*/  ISETP.GE.AND P2, PT, R55, RZ, PT ;  /* 0x000000ff3700720c */ /* 0x000fe40003f46270 */
[----:B--2---:R-:W-:-:S08]  /*40c0*/  IABS R55, R3 ;  /* 0x0000000300377213 */ /* 0x004fd00000000000 */
[----:B------:R-:W-:Y:S01]  /*40d0*/  @!P1 IMAD.IADD R51, R51, 0x1, -R0 ;  /* 0x0000000133339824 */ /* 0x000fe200078e0a00 */
[----:B------:R-:W-:Y:S02]  /*40e0*/  ISETP.GE.AND P1, PT, R3, RZ, PT ;  /* 0x000000ff0300720c */ /* 0x000fe40003f26270 */
[----:B------:R-:W2:Y:S04]  /*40f0*/  LDL.LU R3, [R1+0x2c] ;  /* 0x00002c0001037983 */ /* 0x000ea80000300800 */
[----:B0-----:R-:W2:Y:S04]  /*4100*/  LDL.LU R19, [R1+0x30] ;  /* 0x0000300001137983 */ /* 0x001ea80000300800 */
[----:B------:R-:W2:Y:S01]  /*4110*/  LDL.LU R18, [R1+0x34] ;  /* 0x0000340001127983 */ /* 0x000ea20000300800 */
[----:B------:R-:W-:Y:S01]  /*4120*/  @!P3 IMAD.MOV R42, RZ, RZ, -R42 ;  /* 0x000000ffff2ab224 */ /* 0x000fe200078e0a2a */
[C---:B------:R-:W-:Y:S01]  /*4130*/  ISETP.GT.U32.AND P3, PT, R0.reuse, R45, PT ;  /* 0x0000002d0000720c */ /* 0x040fe20003f64070 */
[----:B------:R-:W-:Y:S01]  /*4140*/  @!P5 IMAD.MOV R47, RZ, RZ, -R47 ;  /* 0x000000ffff2fd224 */ /* 0x000fe200078e0a2f */
[----:B------:R-:W-:Y:S01]  /*4150*/  ISETP.GT.U32.AND P5, PT, R0, R50, PT ;  /* 0x000000320000720c */ /* 0x000fe20003fa4070 */
[----:B------:R-:W2:Y:S01]  /*4160*/  LDL.LU R21, [R1+0x38] ;  /* 0x0000380001157983 */ /* 0x000ea20000300800 */
[----:B------:R-:W-:-:S02]  /*4170*/  IABS R52, R59 ;  /* 0x0000003b00347213 */ /* 0x000fc40000000000 */
[----:B----4-:R-:W-:Y:S01]  /*4180*/  IABS R53, R60 ;  /* 0x0000003c00357213 */ /* 0x010fe20000000000 */
[----:B------:R-:W4:Y:S06]  /*4190*/  LDL.LU R20, [R1+0x3c] ;  /* 0x00003c0001147983 */ /* 0x000f2c0000300800 */
[--C-:B------:R-:W-:Y:S01]  /*41a0*/  @!P3 IMAD.IADD R45, R45, 0x1, -R0.reuse ;  /* 0x000000012d2db824 */ /* 0x100fe200078e0a00 */
[----:B------:R-:W-:Y:S01]  /*41b0*/  ISETP.GT.U32.AND P0, PT, R0, R46, PT ;  /* 0x0000002e0000720c */ /* 0x000fe20003f04070 */
[----:B------:R-:W-:Y:S01]  /*41c0*/  @!P5 IMAD.IADD R50, R50, 0x1, -R0 ;  /* 0x000000013232d824 */ /* 0x000fe200078e0a00 */
[----:B------:R-:W4:Y:S02]  /*41d0*/  LDL.LU R17, [R1+0x40] ;  /* 0x0000400001117983 */ /* 0x000f240000300800 */
[----:B------:R-:W-:Y:S01]  /*41e0*/  ISETP.GT.U32.AND P3, PT, R0, R45, PT ;  /* 0x0000002d0000720c */ /* 0x000fe20003f64070 */
[----:B------:R-:W-:Y:S01]  /*41f0*/  IMAD.HI.U32 R5, R4, R52, RZ ;  /* 0x0000003404057227 */ /* 0x000fe200078e00ff */
[----:B------:R-:W-:-:S03]  /*4200*/  ISETP.GT.U32.AND P5, PT, R0, R50, PT ;  /* 0x000000320000720c */ /* 0x000fc60003fa4070 */
[----:B------:R-:W-:-:S08]  /*4210*/  IMAD.MOV R5, RZ, RZ, -R5 ;  /* 0x000000ffff057224 */ /* 0x000fd000078e0a05 */
[----:B------:R-:W-:-:S04]  /*4220*/  @!P3 IMAD.IADD R45, R45, 0x1, -R0 ;  /* 0x000000012d2db824 */ /* 0x000fc800078e0a00 */
[----:B------:R-:W-:Y:S01]  /*4230*/  @!P4 IMAD.MOV R45, RZ, RZ, -R45 ;  /* 0x000000ffff2dc224 */ /* 0x000fe200078e0a2d */
[C---:B------:R-:W-:Y:S01]  /*4240*/  ISETP.GT.U32.AND P4, PT, R0.reuse, R48, PT ;  /* 0x000000300000720c */ /* 0x040fe20003f84070 */
[----:B------:R-:W-:Y:S01]  /*4250*/  IMAD R52, R0, R5, R52 ;  /* 0x0000000500347224 */ /* 0x000fe200078e0234 */
[----:B------:R-:W-:Y:S01]  /*4260*/  ISETP.GE.AND P3, PT, R56, RZ, PT ;  /* 0x000000ff3800720c */ /* 0x000fe20003f66270 */
[----:B------:R-:W-:-:S03]  /*4270*/  @!P5 IMAD.IADD R50, R50, 0x1, -R0 ;  /* 0x000000013232d824 */ /* 0x000fc600078e0a00 */
[----:B------:R-:W-:-:S07]  /*4280*/  ISETP.GT.U32.AND P5, PT, R0, R52, PT ;  /* 0x000000340000720c */ /* 0x000fce0003fa4070 */
[----:B------:R-:W-:Y:S02]  /*4290*/  @!P4 IMAD.IADD R48, R48, 0x1, -R0 ;  /* 0x000000013030c824 */ /* 0x000fe400078e0a00 */
[----:B------:R-:W-:-:S03]  /*42a0*/  IMAD.HI.U32 R2, R4, R53, RZ ;  /* 0x0000003504027227 */ /* 0x000fc600078e00ff */
[----:B------:R-:W-:Y:S01]  /*42b0*/  ISETP.GT.U32.AND P4, PT, R0, R48, PT ;  /* 0x000000300000720c */ /* 0x000fe20003f84070 */
[----:B------:R-:W-:Y:S01]  /*42c0*/  @!P3 IMAD.MOV R49, RZ, RZ, -R49 ;  /* 0x000000ffff31b224 */ /* 0x000fe200078e0a31 */
[----:B---3--:R-:W-:Y:S01]  /*42d0*/  ISETP.GE.AND P3, PT, R54, RZ, PT ;  /* 0x000000ff3600720c */ /* 0x008fe20003f66270 */
[----:B------:R-:W-:Y:S01]  /*42e0*/  @!P5 IMAD.IADD R52, R52, 0x1, -R0 ;  /* 0x000000013434d824 */ /* 0x000fe200078e0a00 */
[----:B------:R-:W-:Y:S01]  /*42f0*/  IABS R54, R54 ;  /* 0x0000003600367213 */ /* 0x000fe20000000000 */
[----:B------:R-:W-:-:S03]  /*4300*/  IMAD.MOV R2, RZ, RZ, -R2 ;  /* 0x000000ffff027224 */ /* 0x000fc600078e0a02 */
[C---:B------:R-:W-:Y:S01]  /*4310*/  ISETP.GT.U32.AND P5, PT, R0.reuse, R52, PT ;  /* 0x000000340000720c */ /* 0x040fe20003fa4070 */
[----:B------:R-:W-:Y:S02]  /*4320*/  IMAD R53, R0, R2, R53 ;  /* 0x0000000200357224 */ /* 0x000fe400078e0235 */
[----:B------:R-:W-:-:S04]  /*4330*/  IMAD.HI.U32 R2, R4, R54, RZ ;  /* 0x0000003604027227 */ /* 0x000fc800078e00ff */
[----:B------:R-:W-:Y:S01]  /*4340*/  @!P4 IMAD.IADD R48, R48, 0x1, -R0 ;  /* 0x000000013030c824 */ /* 0x000fe200078e0a00 */
[----:B------:R-:W-:Y:S01]  /*4350*/  ISETP.GE.AND P4, PT, R59, RZ, PT ;  /* 0x000000ff3b00720c */ /* 0x000fe20003f86270 */
[----:B------:R-:W-:-:S04]  /*4360*/  IMAD.HI.U32 R5, R4, R55, RZ ;  /* 0x0000003704057227 */ /* 0x000fc800078e00ff */
[----:B------:R-:W-:Y:S02]  /*4370*/  IMAD.MOV R2, RZ, RZ, -R2 ;  /* 0x000000ffff027224 */ /* 0x000fe400078e0a02 */
[----:B------:R-:W-:Y:S02]  /*4380*/  IMAD.MOV R5, RZ, RZ, -R5 ;  /* 0x000000ffff057224 */ /* 0x000fe400078e0a05 */
[----:B------:R-:W-:Y:S02]  /*4390*/  IMAD R54, R0, R2, R54 ;  /* 0x0000000200367224 */ /* 0x000fe400078e0236 */
[--C-:B------:R-:W-:Y:S02]  /*43a0*/  @!P0 IMAD.IADD R46, R46, 0x1, -R0.reuse ;  /* 0x000000012e2e8824 */ /* 0x100fe400078e0a00 */
[----:B------:R-:W-:Y:S02]  /*43b0*/  IMAD R55, R0, R5, R55 ;  /* 0x0000000500377224 */ /* 0x000fe400078e0237 */
[----:B------:R-:W-:Y:S01]  /*43c0*/  @!P5 IMAD.IADD R52, R52, 0x1, -R0 ;  /* 0x000000013434d824 */ /* 0x000fe200078e0a00 */
[----:B------:R-:W-:-:S02]  /*43d0*/  ISETP.GT.U32.AND P5, PT, R0, R54, PT ;  /* 0x000000360000720c */ /* 0x000fc40003fa4070 */
[C---:B------:R-:W-:Y:S01]  /*43e0*/  ISETP.GT.U32.AND P0, PT, R0.reuse, R46, PT ;  /* 0x0000002e0000720c */ /* 0x040fe20003f04070 */
[----:B------:R-:W-:Y:S01]  /*43f0*/  @!P4 IMAD.MOV R52, RZ, RZ, -R52 ;  /* 0x000000ffff34c224 */ /* 0x000fe200078e0a34 */
[----:B------:R-:W-:-:S09]  /*4400*/  ISETP.GT.U32.AND P4, PT, R0, R55, PT ;  /* 0x000000370000720c */ /* 0x000fd20003f84070 */
[--C-:B------:R-:W-:Y:S02]  /*4410*/  @!P5 IMAD.IADD R54, R54, 0x1, -R0.reuse ;  /* 0x000000013636d824 */ /* 0x100fe400078e0a00 */
[--C-:B------:R-:W-:Y:S01]  /*4420*/  @!P0 IMAD.IADD R46, R46, 0x1, -R0.reuse ;  /* 0x000000012e2e8824 */ /* 0x100fe200078e0a00 */
[----:B------:R-:W-:Y:S01]  /*4430*/  ISETP.GE.AND P0, PT, R57, RZ, PT ;  /* 0x000000ff3900720c */ /* 0x000fe20003f06270 */
[----:B------:R-:W-:Y:S01]  /*4440*/  @!P4 IMAD.IADD R55, R55, 0x1, -R0 ;  /* 0x000000013737c824 */ /* 0x000fe200078e0a00 */
[----:B------:R-:W-:-:S04]  /*4450*/  ISETP.GT.U32.AND P5, PT, R0, R54, PT ;  /* 0x000000360000720c */ /* 0x000fc80003fa4070 */
[----:B------:R-:W-:-:S09]  /*4460*/  ISETP.GT.U32.AND P4, PT, R0, R55, PT ;  /* 0x000000370000720c */ /* 0x000fd20003f84070 */
[----:B------:R-:W-:-:S04]  /*4470*/  @!P5 IMAD.IADD R54, R54, 0x1, -R0 ;  /* 0x000000013636d824 */ /* 0x000fc800078e0a00 */
[----:B------:R-:W-:Y:S02]  /*4480*/  @!P4 IMAD.IADD R55, R55, 0x1, -R0 ;  /* 0x000000013737c824 */ /* 0x000fe400078e0a00 */
[----:B------:R-:W-:Y:S01]  /*4490*/  @!P6 IMAD.MOV R46, RZ, RZ, -R46 ;  /* 0x000000ffff2ee224 */ /* 0x000fe200078e0a2e */
[----:B------:R-:W-:Y:S01]  /*44a0*/  ISETP.GE.AND P6, PT, R58, RZ, PT ;  /* 0x000000ff3a00720c */ /* 0x000fe20003fc6270 */
[----:B------:R-:W-:Y:S01]  /*44b0*/  @!P2 IMAD.MOV R48, RZ, RZ, -R48 ;  /* 0x000000ffff30a224 */ /* 0x000fe200078e0a30 */
[----:B------:R-:W-:Y:S01]  /*44c0*/  ISETP.GE.AND P2, PT, R60, RZ, PT ;  /* 0x000000ff3c00720c */ /* 0x000fe20003f46270 */
[----:B------:R-:W-:Y:S01]  /*44d0*/  @!P0 IMAD.MOV R50, RZ, RZ, -R50 ;  /* 0x000000ffff328224 */ /* 0x000fe200078e0a32 */
[----:B------:R-:W-:Y:S01]  /*44e0*/  ISETP.GT.U32.AND P0, PT, R0, R53, PT ;  /* 0x000000350000720c */ /* 0x000fe20003f04070 */
[----:B------:R-:W-:Y:S02]  /*44f0*/  @!P3 IMAD.MOV R54, RZ, RZ, -R54 ;  /* 0x000000ffff36b224 */ /* 0x000fe400078e0a36 */
[----:B------:R-:W-:-:S06]  /*4500*/  @!P1 IMAD.MOV R55, RZ, RZ, -R55 ;  /* 0x000000ffff379224 */ /* 0x000fcc00078e0a37 */
[----:B------:R-:W-:-:S04]  /*4510*/  @!P6 IMAD.MOV R51, RZ, RZ, -R51 ;  /* 0x000000ffff33e224 */ /* 0x000fc800078e0a33 */
[----:B------:R-:W-:-:S05]  /*4520*/  @!P0 IMAD.IADD R53, R53, 0x1, -R0 ;  /* 0x0000000135358824 */ /* 0x000fca00078e0a00 */
[----:B------:R-:W-:Y:S02]  /*4530*/  ISETP.GT.U32.AND P0, PT, R0, R53, PT ;  /* 0x000000350000720c */ /* 0x000fe40003f04070 */
[----:B-----5:R-:W-:-:S05]  /*4540*/  IABS R56, R16 ;  /* 0x0000001000387213 */ /* 0x020fca0000000000 */
[----:B------:R-:W-:-:S04]  /*4550*/  IMAD.HI.U32 R2, R4, R56, RZ ;  /* 0x0000003804027227 */ /* 0x000fc800078e00ff */
[----:B------:R-:W-:-:S04]  /*4560*/  IMAD.MOV R2, RZ, RZ, -R2 ;  /* 0x000000ffff027224 */ /* 0x000fc800078e0a02 */
[----:B------:R-:W-:-:S05]  /*4570*/  IMAD R56, R0, R2, R56 ;  /* 0x0000000200387224 */ /* 0x000fca00078e0238 */
[----:B------:R-:W-:Y:S02]  /*4580*/  ISETP.GT.U32.AND P5, PT, R0, R56, PT ;  /* 0x000000380000720c */ /* 0x000fe40003fa4070 */
[----:B------:R-:W-:-:S05]  /*4590*/  IABS R57, R15 ;  /* 0x0000000f00397213 */ /* 0x000fca0000000000 */
[----:B------:R-:W-:-:S04]  /*45a0*/  IMAD.HI.U32 R2, R4, R57, RZ ;  /* 0x0000003904027227 */ /* 0x000fc800078e00ff */
[----:B------:R-:W-:-:S04]  /*45b0*/  IMAD.MOV R2, RZ, RZ, -R2 ;  /* 0x000000ffff027224 */ /* 0x000fc800078e0a02 */
[----:B------:R-:W-:-:S05]  /*45c0*/  IMAD R57, R0, R2, R57 ;  /* 0x0000000200397224 */ /* 0x000fca00078e0239 */
[----:B------:R-:W-:Y:S02]  /*45d0*/  ISETP.GT.U32.AND P4, PT, R0, R57, PT ;  /* 0x000000390000720c */ /* 0x000fe40003f84070 */
[----:B------:R-:W-:Y:S01]  /*45e0*/  IABS R58, R14 ;  /* 0x0000000e003a7213 */ /* 0x000fe20000000000 */
[----:B------:R-:W-:Y:S01]  /*45f0*/  @!P5 IMAD.IADD R56, R56, 0x1, -R0 ;  /* 0x000000013838d824 */ /* 0x000fe200078e0a00 */
[----:B------:R-:W-:-:S03]  /*4600*/  IABS R59, R61 ;  /* 0x0000003d003b7213 */ /* 0x000fc60000000000 */
[----:B------:R-:W-:Y:S01]  /*4610*/  IMAD.HI.U32 R6, R4, R58, RZ ;  /* 0x0000003a04067227 */ /* 0x000fe200078e00ff */
[----:B--2---:R-:W-:-:S03]  /*4620*/  IABS R60, R3 ;  /* 0x00000003003c7213 */ /* 0x004fc60000000000 */
[----:B------:R-:W-:-:S04]  /*4630*/  IMAD.HI.U32 R5, R4, R59, RZ ;  /* 0x0000003b04057227 */ /* 0x000fc800078e00ff */
[----:B------:R-:W-:Y:S01]  /*4640*/  @!P4 IMAD.IADD R57, R57, 0x1, -R0 ;  /* 0x000000013939c824 */ /* 0x000fe200078e0a00 */
[C---:B------:R-:W-:Y:S01]  /*4650*/  ISETP.GT.U32.AND P4, PT, R0.reuse, R56, PT ;  /* 0x000000380000720c */ /* 0x040fe20003f84070 */
[----:B------:R-:W-:Y:S02]  /*4660*/  IMAD.MOV R6, RZ, RZ, -R6 ;  /* 0x000000ffff067224 */ /* 0x000fe400078e0a06 */
[----:B------:R-:W-:Y:S01]  /*4670*/  IMAD.MOV R5, RZ, RZ, -R5 ;  /* 0x000000ffff057224 */ /* 0x000fe200078e0a05 */
[C---:B------:R-:W-:Y:S01]  /*4680*/  ISETP.GT.U32.AND P3, PT, R0.reuse, R57, PT ;  /* 0x000000390000720c */ /* 0x040fe20003f64070 */
[----:B------:R-:W-:Y:S02]  /*4690*/  IMAD R58, R0, R6, R58 ;  /* 0x00000006003a7224 */ /* 0x000fe400078e023a */
[----:B------:R-:W-:-:S03]  /*46a0*/  IMAD.HI.U32 R2, R4, R60, RZ ;  /* 0x0000003c04027227 */ /* 0x000fc600078e00ff */
[C---:B------:R-:W-:Y:S01]  /*46b0*/  ISETP.GT.U32.AND P1, PT, R0.reuse, R58, PT ;  /* 0x0000003a0000720c */ /* 0x040fe20003f24070 */
[----:B------:R-:W-:Y:S02]  /*46c0*/  IMAD R59, R0, R5, R59 ;  /* 0x00000005003b7224 */ /* 0x000fe400078e023b */
[----:B------:R-:W-:Y:S02]  /*46d0*/  IMAD.MOV R2, RZ, RZ, -R2 ;  /* 0x000000ffff027224 */ /* 0x000fe400078e0a02 */
[----:B------:R-:W-:Y:S01]  /*46e0*/  @!P4 IMAD.IADD R56, R56, 0x1, -R0 ;  /* 0x000000013838c824 */ /* 0x000fe200078e0a00 */
[C---:B------:R-:W-:Y:S01]  /*46f0*/  ISETP.GT.U32.AND P4, PT, R0.reuse, R59, PT ;  /* 0x0000003b0000720c */ /* 0x040fe20003f84070 */
[----:B------:R-:W-:Y:S01]  /*4700*/  IMAD R60, R0, R2, R60 ;  /* 0x00000002003c7224 */ /* 0x000fe200078e023c */
[----:B------:R-:W-:Y:S01]  /*4710*/  ISETP.GE.AND P6, PT, R16, RZ, PT ;  /* 0x000000ff1000720c */ /* 0x000fe20003fc6270 */
[--C-:B------:R-:W-:Y:S01]  /*4720*/  @!P3 IMAD.IADD R57, R57, 0x1, -R0.reuse ;  /* 0x000000013939b824 */ /* 0x100fe200078e0a00 */
[----:B------:R-:W2:Y:S02]  /*4730*/  LDL.LU R16, [R1+0x44] ;  /* 0x0000440001107983 */ /* 0x000ea40000300800 */
[----:B------:R-:W-:Y:S01]  /*4740*/  ISETP.GT.U32.AND P3, PT, R0, R60, PT ;  /* 0x0000003c0000720c */ /* 0x000fe20003f64070 */
[----:B------:R-:W-:Y:S01]  /*4750*/  @!P1 IMAD.IADD R58, R58, 0x1, -R0 ;  /* 0x000000013a3a9824 */ /* 0x000fe200078e0a00 */
[----:B------:R-:W-:-:S05]  /*4760*/  IABS R12, R18 ;  /* 0x00000012000c7213 */ /* 0x000fca0000000000 */
[----:B------:R-:W-:Y:S01]  /*4770*/  @!P4 IMAD.IADD R59, R59, 0x1, -R0 ;  /* 0x000000013b3bc824 */ /* 0x000fe200078e0a00 */
[----:B------:R-:W-:Y:S01]  /*4780*/  ISETP.GT.U32.AND P4, PT, R0, R58, PT ;  /* 0x0000003a0000720c */ /* 0x000fe20003f84070 */
[----:B------:R-:W-:-:S04]  /*4790*/  IMAD.HI.U32 R5, R4, R12, RZ ;  /* 0x0000000c04057227 */ /* 0x000fc800078e00ff */
[----:B------:R-:W-:Y:S02]  /*47a0*/  IMAD.MOV R5, RZ, RZ, -R5 ;  /* 0x000000ffff057224 */ /* 0x000fe400078e0a05 */
[--C-:B------:R-:W-:Y:S02]  /*47b0*/  @!P3 IMAD.IADD R60, R60, 0x1, -R0.reuse ;  /* 0x000000013c3cb824 */ /* 0x100fe400078e0a00 */
[----:B------:R-:W-:Y:S02]  /*47c0*/  @!P0 IMAD.IADD R53, R53, 0x1, -R0 ;  /* 0x0000000135358824 */ /* 0x000fe400078e0a00 */
[C---:B------:R-:W-:Y:S01]  /*47d0*/  IMAD R12, R0.reuse, R5, R12 ;  /* 0x00000005000c7224 */ /* 0x040fe200078e020c */
[----:B------:R-:W-:Y:S01]  /*47e0*/  ISETP.GT.U32.AND P3, PT, R0, R60, PT ;  /* 0x0000003c0000720c */ /* 0x000fe20003f64070 */
[----:B------:R-:W-:Y:S01]  /*47f0*/  @!P2 IMAD.MOV R53, RZ, RZ, -R53 ;  /* 0x000000ffff35a224 */ /* 0x000fe200078e0a35 */
[----:B------:R-:W-:Y:S01]  /*4800*/  ISETP.GE.AND P0, PT, R15, RZ, PT ;  /* 0x000000ff0f00720c */ /* 0x000fe20003f06270 */
[----:B------:R-:W-:Y:S01]  /*4810*/  @!P4 IMAD.IADD R58, R58, 0x1, -R0 ;  /* 0x000000013a3ac824 */ /* 0x000fe200078e0a00 */
[----:B------:R-:W-:Y:S01]  /*4820*/  ISETP.GE.AND P2, PT, R14, RZ, PT ;  /* 0x000000ff0e00720c */ /* 0x000fe20003f46270 */
[----:B------:R-:W3:Y:S01]  /*4830*/  LDL.LU R15, [R1+0x48] ;  /* 0x00004800010f7983 */ /* 0x000ee20000300800 */
[----:B------:R-:W-:-:S02]  /*4840*/  ISETP.GE.AND P5, PT, R61, RZ, PT ;  /* 0x000000ff3d00720c */ /* 0x000fc40003fa6270 */
[----:B------:R-:W-:Y:S01]  /*4850*/  ISETP.GT.U32.AND P4, PT, R0, R12, PT ;  /* 0x0000000c0000720c */ /* 0x000fe20003f84070 */
[----:B------:R-:W5:Y:S04]  /*4860*/  LDL.LU R14, [R1+0x4c] ;  /* 0x00004c00010e7983 */ /* 0x000f680000300800 */
[----:B------:R-:W3:Y:S01]  /*4870*/  LDL.LU R61, [R1+0x50] ;  /* 0x00005000013d7983 */ /* 0x000ee20000300800 */
[----:B------:R-:W-:Y:S01]  /*4880*/  @!P3 IMAD.IADD R60, R60, 0x1, -R0 ;  /* 0x000000013c3cb824 */ /* 0x000fe200078e0a00 */
[----:B------:R-:W-:Y:S02]  /*4890*/  ISETP.GE.AND P3, PT, R3, RZ, PT ;  /* 0x000000ff0300720c */ /* 0x000fe40003f66270 */
[----:B------:R-:W3:Y:S01]  /*48a0*/  LDL.LU R3, [R1+0x54] ;  /* 0x0000540001037983 */ /* 0x000ee20000300800 */
[----:B------:R-:W-:-:S03]  /*48b0*/  IABS R13, R19 ;  /* 0x00000013000d7213 */ /* 0x000fc60000000000 */
[----:B------:R-:W-:Y:S01]  /*48c0*/  @!P4 IMAD.IADD R12, R12, 0x1, -R0 ;  /* 0x000000010c0cc824 */ /* 0x000fe200078e0a00 */
[----:B------:R-:W-:Y:S02]  /*48d0*/  ISETP.GE.AND P4, PT, R19, RZ, PT ;  /* 0x000000ff1300720c */ /* 0x000fe40003f86270 */
[----:B------:R-:W3:Y:S01]  /*48e0*/  LDL R19, [R1+0xb54] ;  /* 0x000b540001137983 */ /* 0x000ee20000100800 */
[----:B------:R-:W-:-:S04]  /*48f0*/  IMAD.HI.U32 R2, R4, R13, RZ ;  /* 0x0000000d04027227 */ /* 0x000fc800078e00ff */
[----:B------:R-:W-:-:S04]  /*4900*/  IMAD.MOV R2, RZ, RZ, -R2 ;  /* 0x000000ffff027224 */ /* 0x000fc800078e0a02 */
[----:B------:R-:W-:-:S05]  /*4910*/  IMAD R13, R0, R2, R13 ;  /* 0x00000002000d7224 */ /* 0x000fca00078e020d */
[----:B------:R-:W-:Y:S02]  /*4920*/  ISETP.GT.U32.AND P1, PT, R0, R13, PT ;  /* 0x0000000d0000720c */ /* 0x000fe40003f24070 */
[----:B------:R-:W-:-:S05]  /*4930*/  IABS R11, R21 ;  /* 0x00000015000b7213 */ /* 0x000fca0000000000 */
[----:B------:R-:W-:Y:S01]  /*4940*/  IMAD.HI.U32 R2, R4, R11, RZ ;  /* 0x0000000b04027227 */ /* 0x000fe200078e00ff */
[----:B----4-:R-:W-:-:S03]  /*4950*/  IABS R10, R20 ;  /* 0x00000014000a7213 */ /* 0x010fc60000000000 */
[----:B------:R-:W-:Y:S02]  /*4960*/  IMAD.MOV R2, RZ, RZ, -R2 ;  /* 0x000000ffff027224 */ /* 0x000fe400078e0a02 */
[----:B------:R-:W-:Y:S02]  /*4970*/  @!P1 IMAD.IADD R13, R13, 0x1, -R0 ;  /* 0x000000010d0d9824 */ /* 0x000fe400078e0a00 */
[----:B------:R-:W-:Y:S02]  /*4980*/  IMAD R11, R0, R2, R11 ;  /* 0x00000002000b7224 */ /* 0x000fe400078e020b */
[----:B------:R-:W-:Y:S01]  /*4990*/  IMAD.HI.U32 R2, R4, R10, RZ ;  /* 0x0000000a04027227 */ /* 0x000fe200078e00ff */
[----:B------:R-:W-:-:S03]  /*49a0*/  ISETP.GT.U32.AND P1, PT, R0, R13, PT ;  /* 0x0000000d0000720c */ /* 0x000fc60003f24070 */
[----:B------:R-:W-:Y:S01]  /*49b0*/  IMAD.MOV R2, RZ, RZ, -R2 ;  /* 0x000000ffff027224 */ /* 0x000fe200078e0a02 */
[----:B------:R-:W-:-:S03]  /*49c0*/  IABS R9, R17 ;  /* 0x0000001100097213 */ /* 0x000fc60000000000 */
[----:B------:R-:W-:Y:S02]  /*49d0*/  IMAD R10, R0, R2, R10 ;  /* 0x00000002000a7224 */ /* 0x000fe400078e020a */
[----:B------:R-:W-:-:S04]  /*49e0*/  IMAD.HI.U32 R2, R4, R9, RZ ;  /* 0x0000000904027227 */ /* 0x000fc800078e00ff */
[----:B------:R-:W-:Y:S01]  /*49f0*/  @!P1 IMAD.IADD R13, R13, 0x1, -R0 ;  /* 0x000000010d0d9824 */ /* 0x000fe200078e0a00 */
[C---:B------:R-:W-:Y:S01]  /*4a00*/  ISETP.GT.U32.AND P1, PT, R0.reuse, R10, PT ;  /* 0x0000000a0000720c */ /* 0x040fe20003f24070 */
[----:B------:R-:W-:Y:S02]  /*4a10*/  IMAD.MOV R2, RZ, RZ, -R2 ;  /* 0x000000ffff027224 */ /* 0x000fe400078e0a02 */
[----:B------:R-:W-:Y:S01]  /*4a20*/  @!P6 IMAD.MOV R56, RZ, RZ, -R56 ;  /* 0x000000ffff38e224 */ /* 0x000fe200078e0a38 */
[C---:B------:R-:W-:Y:S01]  /*4a30*/  ISETP.GT.U32.AND P6, PT, R0.reuse, R59, PT ;  /* 0x0000003b0000720c */ /* 0x040fe20003fc4070 */
[----:B------:R-:W-:-:S08]  /*4a40*/  IMAD R9, R0, R2, R9 ;  /* 0x0000000200097224 */ /* 0x000fd000078e0209 */
[----:B------:R-:W-:Y:S01]  /*4a50*/  @!P1 IMAD.IADD R10, R10, 0x1, -R0 ;  /* 0x000000010a0a9824 */ /* 0x000fe200078e0a00 */
[----:B------:R-:W-:-:S03]  /*4a60*/  ISETP.GT.U32.AND P1, PT, R0, R9, PT ;  /* 0x000000090000720c */ /* 0x000fc60003f24070 */
[----:B------:R-:W-:Y:S01]  /*4a70*/  @!P6 IMAD.IADD R59, R59, 0x1, -R0 ;  /* 0x000000013b3be824 */ /* 0x000fe200078e0a00 */
[----:B------:R-:W-:Y:S01]  /*4a80*/  ISETP.GT.U32.AND P6, PT, R0, R11, PT ;  /* 0x0000000b0000720c */ /* 0x000fe20003fc4070 */
[----:B------:R-:W-:-:S08]  /*4a90*/  @!P2 IMAD.MOV R58, RZ, RZ, -R58 ;  /* 0x000000ffff3aa224 */ /* 0x000fd000078e0a3a */
[----:B------:R-:W-:Y:S01]  /*4aa0*/  @!P1 IMAD.IADD R9, R9, 0x1, -R0 ;  /* 0x0000000109099824 */ /* 0x000fe200078e0a00 */
[----:B------:R-:W-:-:S03]  /*4ab0*/  ISETP.GT.U32.AND P2, PT, R0, R10, PT ;  /* 0x0000000a0000720c */ /* 0x000fc60003f44070 */
[----:B------:R-:W-:Y:S01]  /*4ac0*/  @!P6 IMAD.IADD R11, R11, 0x1, -R0 ;  /* 0x000000010b0be824 */ /* 0x000fe200078e0a00 */
[----:B------:R-:W-:Y:S01]  /*4ad0*/  ISETP.GE.AND P6, PT, R18, RZ, PT ;  /* 0x000000ff1200720c */ /* 0x000fe20003fc6270 */
[----:B------:R-:W-:Y:S01]  /*4ae0*/  @!P0 IMAD.MOV R57, RZ, RZ, -R57 ;  /* 0x000000ffff398224 */ /* 0x000fe200078e0a39 */
[----:B------:R-:W-:Y:S01]  /*4af0*/  ISETP.GT.U32.AND P0, PT, R0, R12, PT ;  /* 0x0000000c0000720c */ /* 0x000fe20003f04070 */
[----:B------:R-:W-:-:S06]  /*4b00*/  @!P3 IMAD.MOV R60, RZ, RZ, -R60 ;  /* 0x000000ffff3cb224 */ /* 0x000fcc00078e0a3c */
[----:B------:R-:W-:-:S06]  /*4b10*/  @!P2 IMAD.IADD R10, R10, 0x1, -R0 ;  /* 0x000000010a0aa824 */ /* 0x000fcc00078e0a00 */
[----:B------:R-:W-:Y:S02]  /*4b20*/  @!P0 IMAD.IADD R12, R12, 0x1, -R0 ;  /* 0x000000010c0c8824 */ /* 0x000fe400078e0a00 */
[----:B------:R-:W-:Y:S01]  /*4b30*/  @!P5 IMAD.MOV R59, RZ, RZ, -R59 ;  /* 0x000000ffff3bd224 */ /* 0x000fe200078e0a3b */
[----:B------:R-:W-:Y:S01]  /*4b40*/  ISETP.GT.U32.AND P5, PT, R0, R9, PT ;  /* 0x000000090000720c */ /* 0x000fe20003fa4070 */
[----:B------:R-:W-:Y:S02]  /*4b50*/  @!P4 IMAD.MOV R13, RZ, RZ, -R13 ;  /* 0x000000ffff0dc224 */ /* 0x000fe400078e0a0d */
[----:B------:R-:W-:-:S10]  /*4b60*/  @!P6 IMAD.MOV R12, RZ, RZ, -R12 ;  /* 0x000000ffff0ce224 */ /* 0x000fd400078e0a0c */
[----:B------:R-:W-:Y:S01]  /*4b70*/  @!P5 IMAD.IADD R9, R9, 0x1, -R0 ;  /* 0x000000010909d824 */ /* 0x000fe200078e0a00 */
[----:B------:R-:W-:Y:S02]  /*4b80*/  ISETP.GE.AND P5, PT, R21, RZ, PT ;  /* 0x000000ff1500720c */ /* 0x000fe40003fa6270 */
[----:B--2---:R-:W-:-:S05]  /*4b90*/  IABS R8, R16 ;  /* 0x0000001000087213 */ /* 0x004fca0000000000 */
[----:B------:R-:W-:-:S04]  /*4ba0*/  IMAD.HI.U32 R5, R4, R8, RZ ;  /* 0x0000000804057227 */ /* 0x000fc800078e00ff */
[----:B------:R-:W-:-:S04]  /*4bb0*/  IMAD.MOV R2, RZ, RZ, -R5 ;  /* 0x000000ffff027224 */ /* 0x000fc800078e0a05 */
[----:B------:R-:W-:-:S05]  /*4bc0*/  IMAD R8, R0, R2, R8 ;  /* 0x0000000200087224 */ /* 0x000fca00078e0208 */
[----:B------:R-:W-:Y:S02]  /*4bd0*/  ISETP.GT.U32.AND P1, PT, R0, R8, PT ;  /* 0x000000080000720c */ /* 0x000fe40003f24070 */
[----:B-----5:R-:W-:Y:S02]  /*4be0*/  IABS R6, R14 ;  /* 0x0000000e00067213 */ /* 0x020fe40000000000 */
[----:B---3--:R-:W-:-:S03]  /*4bf0*/  IABS R5, R61 ;  /* 0x0000003d00057213 */ /* 0x008fc60000000000 */
[----:B------:R-:W-:Y:S01]  /*4c00*/  IMAD.HI.U32 R22, R4, R6, RZ ;  /* 0x0000000604167227 */ /* 0x000fe200078e00ff */
[----:B------:R-:W-:-:S03]  /*4c10*/  IABS R7, R15 ;  /* 0x0000000f00077213 */ /* 0x000fc60000000000 */
[----:B------:R-:W-:Y:S01]  /*4c20*/  IMAD.HI.U32 R18, R4, R5, RZ ;  /* 0x0000000504127227 */ /* 0x000fe200078e00ff */
[----:B------:R-:W-:-:S03]  /*4c30*/  IABS R2, R3 ;  /* 0x0000000300027213 */ /* 0x000fc60000000000 */
[----:B------:R-:W-:Y:S02]  /*4c40*/  IMAD.MOV R18, RZ, RZ, -R18 ;  /* 0x000000ffff127224 */ /* 0x000fe400078e0a12 */
[----:B------:R-:W-:Y:S02]  /*4c50*/  @!P1 IMAD.IADD R8, R8, 0x1, -R0 ;  /* 0x0000000108089824 */ /* 0x000fe400078e0a00 */
[----:B------:R-:W-:Y:S01]  /*4c60*/  IMAD.MOV R22, RZ, RZ, -R22 ;  /* 0x000000ffff167224 */ /* 0x000fe200078e0a16 */
[----:B------:R-:W-:Y:S01]  /*4c70*/  ISETP.GT.U32.AND P1, PT, R0, R11, PT ;  /* 0x0000000b0000720c */ /* 0x000fe20003f24070 */
[----:B------:R-:W-:Y:S01]  /*4c80*/  IMAD.HI.U32 R23, R4, R7, RZ ;  /* 0x0000000704177227 */ /* 0x000fe200078e00ff */
[----:B------:R-:W-:-:S03]  /*4c90*/  ISETP.GT.U32.AND P3, PT, R0, R8, PT ;  /* 0x000000080000720c */ /* 0x000fc60003f64070 */
[C---:B------:R-:W-:Y:S01]  /*4ca0*/  IMAD R5, R0.reuse, R18, R5 ;  /* 0x0000001200057224 */ /* 0x040fe200078e0205 */
[----:B------:R-:W-:Y:S01]  /*4cb0*/  IABS R18, R19 ;  /* 0x0000001300127213 */ /* 0x000fe20000000000 */
[----:B------:R-:W-:Y:S02]  /*4cc0*/  IMAD R6, R0, R22, R6 ;  /* 0x0000001600067224 */ /* 0x000fe400078e0206 */
[----:B------:R-:W-:Y:S01]  /*4cd0*/  IMAD.HI.U32 R22, R4, R2, RZ ;  /* 0x0000000204167227 */ /* 0x000fe200078e00ff */
[----:B------:R-:W-:-:S03]  /*4ce0*/  ISETP.GT.U32.AND P2, PT, R0, R5, PT ;  /* 0x000000050000720c */ /* 0x000fc60003f44070 */
[----:B------:R-:W-:Y:S02]  /*4cf0*/  IMAD.MOV R23, RZ, RZ, -R23 ;  /* 0x000000ffff177224 */ /* 0x000fe400078e0a17 */
[----:B------:R-:W-:Y:S02]  /*4d00*/  IMAD.MOV R22, RZ, RZ, -R22 ;  /* 0x000000ffff167224 */ /* 0x000fe400078e0a16 */
[----:B------:R-:W-:-:S04]  /*4d10*/  IMAD.HI.U32 R4, R4, R18, RZ ;  /* 0x0000001204047227 */ /* 0x000fc800078e00ff */
[C---:B------:R-:W-:Y:S02]  /*4d20*/  IMAD R7, R0.reuse, R23, R7 ;  /* 0x0000001700077224 */ /* 0x040fe400078e0207 */
[C---:B------:R-:W-:Y:S01]  /*4d30*/  IMAD R2, R0.reuse, R22, R2 ;  /* 0x0000001600027224 */ /* 0x040fe200078e0202 */
[----:B------:R-:W2:Y:S01]  /*4d40*/  LDL.LU R23, [R1+0x28bc] ;  /* 0x0028bc0001177983 */ /* 0x000ea20000300800 */
[----:B------:R-:W-:Y:S01]  /*4d50*/  IMAD.MOV R4, RZ, RZ, -R4 ;  /* 0x000000ffff047224 */ /* 0x000fe200078e0a04 */
[C---:B------:R-:W-:Y:S01]  /*4d60*/  ISETP.GT.U32.AND P0, PT, R0.reuse, R7, PT ;  /* 0x000000070000720c */ /* 0x040fe20003f04070 */
[--C-:B------:R-:W-:Y:S01]  /*4d70*/  @!P1 IMAD.IADD R11, R11, 0x1, -R0.reuse ;  /* 0x000000010b0b9824 */ /* 0x100fe200078e0a00 */
[----:B------:R-:W-:Y:S01]  /*4d80*/  ISETP.GT.U32.AND P1, PT, R0, R6, PT ;  /* 0x000000060000720c */ /* 0x000fe20003f24070 */
[----:B------:R-:W-:Y:S01]  /*4d90*/  @!P3 IMAD.IADD R8, R8, 0x1, -R0 ;  /* 0x000000010808b824 */ /* 0x000fe200078e0a00 */
[C---:B------:R-:W-:Y:S01]  /*4da0*/  ISETP.GT.U32.AND P3, PT, R0.reuse, R2, PT ;  /* 0x000000020000720c */ /* 0x040fe20003f64070 */
[C---:B------:R-:W-:Y:S01]  /*4db0*/  IMAD R4, R0.reuse, R4, R18 ;  /* 0x0000000400047224 */ /* 0x040fe200078e0212 */
[----:B------:R-:W3:Y:S01]  /*4dc0*/  LDL.LU R22, [R1+0x28b8] ;  /* 0x0028b80001167983 */ /* 0x000ee20000300800 */
[--C-:B------:R-:W-:Y:S01]  /*4dd0*/  @!P2 IMAD.IADD R5, R5, 0x1, -R0.reuse ;  /* 0x000000010505a824 */ /* 0x100fe200078e0a00 */
[----:B------:R-:W0:Y:S02]  /*4de0*/  LDC R18, c[0x0][0x3ac] ;  /* 0x0000eb00ff127b82 */ /* 0x000e240000000800 */
[----:B------:R-:W-:Y:S01]  /*4df0*/  ISETP.GT.U32.AND P2, PT, R0, R4, PT ;  /* 0x000000040000720c */ /* 0x000fe20003f44070 */
[----:B------:R-:W4:Y:S02]  /*4e00*/  LDL.LU R21, [R1+0x28b4] ;  /* 0x0028b40001157983 */ /* 0x000f240000300800 */
[----:B------:R-:W-:-:S02]  /*4e10*/  @!P0 IMAD.IADD R7, R7, 0x1, -R0 ;  /* 0x0000000107078824 */ /* 0x000fc400078e0a00 */
[--C-:B------:R-:W-:Y:S01]  /*4e20*/  @!P1 IMAD.IADD R6, R6, 0x1, -R0.reuse ;  /* 0x0000000106069824 */ /* 0x100fe200078e0a00 */
[----:B------:R-:W-:Y:S01]  /*4e30*/  ISETP.GE.AND P0, PT, R20, RZ, PT ;  /* 0x000000ff1400720c */ /* 0x000fe20003f06270 */
[--C-:B------:R-:W-:Y:S01]  /*4e40*/  @!P3 IMAD.IADD R2, R2, 0x1, -R0.reuse ;  /* 0x000000010202b824 */ /* 0x100fe200078e0a00 */
[C---:B------:R-:W-:Y:S02]  /*4e50*/  ISETP.GT.U32.AND P3, PT, R0.reuse, R7, PT ;  /* 0x000000070000720c */ /* 0x040fe40003f64070 */
[C---:B------:R-:W-:Y:S02]  /*4e60*/  ISETP.GT.U32.AND P4, PT, R0.reuse, R6, PT ;  /* 0x000000060000720c */ /* 0x040fe40003f84070 */
[----:B------:R-:W-:Y:S01]  /*4e70*/  ISETP.GT.U32.AND P6, PT, R0, R5, PT ;  /* 0x000000050000720c */ /* 0x000fe20003fc4070 */
[----:B------:R-:W-:Y:S01]  /*4e80*/  @!P2 IMAD.IADD R4, R4, 0x1, -R0 ;  /* 0x000000010404a824 */ /* 0x000fe200078e0a00 */
[----:B------:R-:W-:Y:S02]  /*4e90*/  ISETP.GT.U32.AND P2, PT, R0, R2, PT ;  /* 0x000000020000720c */ /* 0x000fe40003f44070 */
[----:B------:R-:W-:-:S02]  /*4ea0*/  ISETP.GE.AND P1, PT, R17, RZ, PT ;  /* 0x000000ff1100720c */ /* 0x000fc40003f26270 */
[----:B------:R-:W5:Y:S01]  /*4eb0*/  LDL.LU R17, [R1+0x10] ;  /* 0x0000100001117983 */ /* 0x000f620000300800 */
[----:B------:R-:W-:Y:S01]  /*4ec0*/  @!P0 IMAD.MOV R10, RZ, RZ, -R10 ;  /* 0x000000ffff0a8224 */ /* 0x000fe200078e0a0a */
[----:B------:R-:W-:Y:S01]  /*4ed0*/  ISETP.GE.AND P0, PT, R16, RZ, PT ;  /* 0x000000ff1000720c */ /* 0x000fe20003f06270 */
[--C-:B------:R-:W-:Y:S01]  /*4ee0*/  @!P3 IMAD.IADD R7, R7, 0x1, -R0.reuse ;  /* 0x000000010707b824 */ /* 0x100fe200078e0a00 */
[----:B------:R-:W-:Y:S01]  /*4ef0*/  ISETP.GE.AND P3, PT, R15, RZ, PT ;  /* 0x000000ff0f00720c */ /* 0x000fe20003f66270 */
[--C-:B------:R-:W-:Y:S01]  /*4f00*/  @!P4 IMAD.IADD R6, R6, 0x1, -R0.reuse ;  /* 0x000000010606c824 */ /* 0x100fe200078e0a00 */
[----:B------:R-:W2:Y:S01]  /*4f10*/  LDL.LU R16, [R1+0xc] ;  /* 0x00000c0001107983 */ /* 0x000ea20000300800 */
[----:B------:R-:W-:Y:S01]  /*4f20*/  ISETP.GE.AND P4, PT, R14, RZ, PT ;  /* 0x000000ff0e00720c */ /* 0x000fe20003f86270 */
[--C-:B------:R-:W-:Y:S01]  /*4f30*/  @!P6 IMAD.IADD R5, R5, 0x1, -R0.reuse ;  /* 0x000000010505e824 */ /* 0x100fe200078e0a00 */
[----:B------:R-:W-:Y:S01]  /*4f40*/  ISETP.GE.AND P6, PT, R61, RZ, PT ;  /* 0x000000ff3d00720c */ /* 0x000fe20003fc6270 */
[----:B------:R-:W2:Y:S01]  /*4f50*/  LDL.LU R15, [R1+0x8] ;  /* 0x00000800010f7983 */ /* 0x000ea20000300800 */
[----:B------:R-:W-:Y:S01]  /*4f60*/  @!P2 IMAD.IADD R2, R2, 0x1, -R0 ;  /* 0x000000010202a824 */ /* 0x000fe200078e0a00 */
[----:B------:R-:W-:-:S02]  /*4f70*/  ISETP.GE.AND P2, PT, R3, RZ, PT ;  /* 0x000000ff0300720c */ /* 0x000fc40003f46270 */
[----:B------:R-:W2:Y:S04]  /*4f80*/  LDL.LU R14, [R1+0x4] ;  /* 0x00000400010e7983 */ /* 0x000ea80000300800 */
[----:B------:R-:W2:Y:S04]  /*4f90*/  LDL.LU R61, [R1] ;  /* 0x00000000013d7983 */ /* 0x000ea80000300800 */
[----:B------:R-:W2:Y:S01]  /*4fa0*/  LDL.LU R3, [R1+0x28b0] ;  /* 0x0028b00001037983 */ /* 0x000ea20000300800 */
[----:B------:R-:W0:Y:S01]  /*4fb0*/  S2R R20, SR_TID.X ;  /* 0x0000000000147919 */ /* 0x000e220000002100 */
[----:B------:R-:W-:Y:S01]  /*4fc0*/  @!P5 IMAD.MOV R11, RZ, RZ, -R11 ;  /* 0x000000ffff0bd224 */ /* 0x000fe200078e0a0b */
[----:B------:R-:W-:Y:S01]  /*4fd0*/  ISETP.GT.U32.AND P5, PT, R0, R4, PT ;  /* 0x000000040000720c */ /* 0x000fe20003fa4070 */
[----:B------:R-:W-:-:S12]  /*4fe0*/  @!P1 IMAD.MOV R9, RZ, RZ, -R9 ;  /* 0x000000ffff099224 */ /* 0x000fd800078e0a09 */
[----:B------:R-:W-:Y:S01]  /*4ff0*/  @!P5 IMAD.IADD R4, R4, 0x1, -R0 ;  /* 0x000000010404d824 */ /* 0x000fe200078e0a00 */
[----:B0-----:R-:W-:-:S05]  /*5000*/  LOP3.LUT R20, R20, 0x1f, RZ, 0xc0, !PT ;  /* 0x0000001f14147812 */ /* 0x001fca00078ec0ff */
[----:B------:R-:W-:-:S04]  /*5010*/  IMAD R20, R20, R18, RZ ;  /* 0x0000001214147224 */ /* 0x000fc800078e02ff */
[C---:B------:R-:W-:Y:S01]  /*5020*/  IMAD R0, R18.reuse, 0x20, R20 ;  /* 0x0000002012007824 */ /* 0x040fe200078e0214 */
[----:B------:R-:W-:Y:S01]  /*5030*/  ISETP.GE.AND P5, PT, R19, RZ, PT ;  /* 0x000000ff1300720c */ /* 0x000fe20003fa6270 */
[----:B------:R-:W3:Y:S02]  /*5040*/  LDL.LU R20, [R1+0x28ac] ;  /* 0x0028ac0001147983 */ /* 0x000ee40000300800 */
[----:B------:R-:W-:Y:S02]  /*5050*/  IMAD R18, R18, 0x20, R0 ;  /* 0x0000002012127824 */ /* 0x000fe400078e0200 */
[----:B------:R-:W3:Y:S04]  /*5060*/  LDL.LU R19, [R1+0x28a8] ;  /* 0x0028a80001137983 */ /* 0x000ee80000300800 */
[----:B------:R-:W3:Y:S01]  /*5070*/  LDL.LU R18, [R1+0x28a4] ;  /* 0x0028a40001127983 */ /* 0x000ee20000300800 */
[----:B--2---:R-:W-:-:S02]  /*5080*/  ISETP.NE.AND P1, PT, R3, RZ, PT ;  /* 0x000000ff0300720c */ /* 0x004fc40003f25270 */
[----:B------:R-:W-:-:S04]  /*5090*/  LOP3.LUT R3, RZ, R3, RZ, 0x33, !PT ;  /* 0x00000003ff037212 */ /* 0x000fc800078e33ff */
[C---:B-----5:R-:W-:Y:S02]  /*50a0*/  SEL R17, R3.reuse, R17, !P1 ;  /* 0x0000001103117207 */ /* 0x060fe40004800000 */
[C---:B------:R-:W-:Y:S02]  /*50b0*/  SEL R16, R3.reuse, R16, !P1 ;  /* 0x0000001003107207 */ /* 0x040fe40004800000 */
[C---:B------:R-:W-:Y:S01]  /*50c0*/  SEL R15, R3.reuse, R15, !P1 ;  /* 0x0000000f030f7207 */ /* 0x040fe20004800000 */
[----:B------:R0:W-:Y:S01]  /*50d0*/  STL [R1+0x30], R17 ;  /* 0x0000301101007387 */ /* 0x0001e20000100800 */
[C---:B------:R-:W-:Y:S02]  /*50e0*/  SEL R14, R3.reuse, R14, !P1 ;  /* 0x0000000e030e7207 */ /* 0x040fe40004800000 */
[C---:B------:R-:W-:Y:S01]  /*50f0*/  SEL R61, R3.reuse, R61, !P1 ;  /* 0x0000003d033d7207 */ /* 0x040fe20004800000 */
[----:B0-----:R-:W2:Y:S04]  /*5100*/  LDL.LU R17, [R1+0x28a0] ;  /* 0x0028a00001117983 */ /* 0x001ea80000300800 */
[----:B------:R0:W-:Y:S04]  /*5110*/  STL [R1+0x2c], R16 ;  /* 0x00002c1001007387 */ /* 0x0001e80000100800 */
[----:B0-----:R-:W5:Y:S04]  /*5120*/  LDL.LU R16, [R1+0x289c] ;  /* 0x00289c0001107983 */ /* 0x001f680000300800 */
[----:B------:R0:W-:Y:S04]  /*5130*/  STL [R1+0x28], R15 ;  /* 0x0000280f01007387 */ /* 0x0001e80000100800 */
[----:B0-----:R-:W2:Y:S04]  /*5140*/  LDL.LU R15, [R1+0x2898] ;  /* 0x00289800010f7983 */ /* 0x001ea80000300800 */
[----:B------:R0:W-:Y:S04]  /*5150*/  STL [R1+0x24], R14 ;  /* 0x0000240e01007387 */ /* 0x0001e80000100800 */
[----:B0-----:R-:W3:Y:S04]  /*5160*/  LDL.LU R14, [R1+0x2894] ;  /* 0x00289400010e7983 */ /* 0x001ee80000300800 */
[----:B------:R0:W-:Y:S04]  /*5170*/  STL [R1+0x20], R61 ;  /* 0x0000203d01007387 */ /* 0x0001e80000100800 */
[----:B0-----:R-:W3:Y:S01]  /*5180*/  LDL.LU R61, [R1+0x2890] ;  /* 0x00289000013d7983 */ /* 0x001ee20000300800 */
[----:B--2---:R-:W-:-:S02]  /*5190*/  SEL R15, R3, R15, !P1 ;  /* 0x0000000f030f7207 */ /* 0x004fc40004800000 */
[----:B---3--:R-:W-:-:S05]  /*51a0*/  SEL R61, R3, R61, !P1 ;  /* 0x0000003d033d7207 */ /* 0x008fca0004800000 */
[----:B------:R0:W-:Y:S02]  /*51b0*/  STL [R1+0x1c], R61 ;  /* 0x00001c3d01007387 */ /* 0x0001e40000100800 */
[C---:B0-----:R-:W-:Y:S02]  /*51c0*/  SEL R61, R3.reuse, R14, !P1 ;  /* 0x0000000e033d7207 */ /* 0x041fe40004800000 */
[C---:B-----5:R-:W-:Y:S02]  /*51d0*/  SEL R14, R3.reuse, R16, !P1 ;  /* 0x00000010030e7207 */ /* 0x060fe40004800000 */
[C---:B------:R-:W-:Y:S01]  /*51e0*/  SEL R16, R3.reuse, R17, !P1 ;  /* 0x0000001103107207 */ /* 0x040fe20004800000 */
[----:B------:R0:W-:Y:S04]  /*51f0*/  STL [R1+0x18], R61 ;  /* 0x0000183d01007387 */ /* 0x0001e80000100800 */
[----:B------:R2:W-:Y:S04]  /*5200*/  STL [R1+0x10], R15 ;  /* 0x0000100f01007387 */ /* 0x0005e80000100800 */
[----:B------:R3:W-:Y:S01]  /*5210*/  STL [R1+0xc], R14 ;  /* 0x00000c0e01007387 */ /* 0x0007e20000100800 */
[----:B0-----:R-:W-:-:S02]  /*5220*/  SEL R61, R3, R20, !P1 ;  /* 0x00000014033d7207 */ /* 0x001fc40004800000 */
[C---:B--2---:R-:W-:Y:S01]  /*5230*/  SEL R15, R3.reuse, R18, !P1 ;  /* 0x00000012030f7207 */ /* 0x044fe20004800000 */
[----:B------:R-:W-:Y:S01]  /*5240*/  STL [R1+0x8], R16 ;  /* 0x0000081001007387 */ /* 0x000fe20000100800 */
[----:B---3--:R-:W-:-:S03]  /*5250*/  SEL R14, R3, R19, !P1 ;  /* 0x00000013030e7207 */ /* 0x008fc60004800000 */
[----:B------:R-:W-:Y:S04]  /*5260*/  STL [R1+0x4], R15 ;  /* 0x0000040f01007387 */ /* 0x000fe80000100800 */
[----:B------:R0:W-:Y:S04]  /*5270*/  STL [R1+0x2884], R61 ;  /* 0x0028843d01007387 */ /* 0x0001e80000100800 */
[----:B------:R-:W-:Y:S04]  /*5280*/  STL [R1], R14 ;  /* 0x0000000e01007387 */ /* 0x000fe80000100800 */
[----:B0-----:R-:W2:Y:S04]  /*5290*/  LDL.LU R61, [R1+0x24] ;  /* 0x00002400013d7983 */ /* 0x001ea80000300800 */
[----:B--2---:R0:W-:Y:S04]  /*52a0*/  STL [R1+0x2888], R61 ;  /* 0x0028883d01007387 */ /* 0x0041e80000100800 */
[----:B0-----:R-:W2:Y:S01]  /*52b0*/  LDL.LU R61, [R1+0x28] ;  /* 0x00002800013d7983 */ /* 0x001ea20000300800 */
[----:B------:R-:W0:Y:S01]  /*52c0*/  S2R R18, SR_TID.X ;  /* 0x0000000000127919 */ /* 0x000e220000002100 */
[----:B------:R-:W-:-:S02]  /*52d0*/  SEL R14, R3, R9, !P1 ;  /* 0x00000009030e7207 */ /* 0x000fc40004800000 */
[----:B------:R-:W3:Y:S01]  /*52e0*/  LDC R9, c[0x0][0x3ac] ;  /* 0x0000eb00ff097b82 */ /* 0x000ee20000000800 */
[----:B------:R-:W-:Y:S02]  /*52f0*/  @!P3 IMAD.MOV R7, RZ, RZ, -R7 ;  /* 0x000000ffff07b224 */ /* 0x000fe400078e0a07 */
[----:B------:R-:W-:Y:S02]  /*5300*/  @!P0 IMAD.MOV R8, RZ, RZ, -R8 ;  /* 0x000000ffff088224 */ /* 0x000fe400078e0a08 */
[----:B------:R-:W-:Y:S01]  /*5310*/  @!P2 IMAD.MOV R2, RZ, RZ, -R2 ;  /* 0x000000ffff02a224 */ /* 0x000fe200078e0a02 */
[C---:B------:R-:W-:Y:S01]  /*5320*/  SEL R16, R3.reuse, R7, !P1 ;  /* 0x0000000703107207 */ /* 0x040fe20004800000 */
[----:B------:R-:W-:Y:S01]  /*5330*/  @!P4 IMAD.MOV R6, RZ, RZ, -R6 ;  /* 0x000000ffff06c224 */ /* 0x000fe200078e0a06 */
[----:B------:R-:W-:Y:S01]  /*5340*/  SEL R15, R3, R8, !P1 ;  /* 0x00000008030f7207 */ /* 0x000fe20004800000 */
[----:B------:R-:W-:Y:S02]  /*5350*/  @!P6 IMAD.MOV R5, RZ, RZ, -R5 ;  /* 0x000000ffff05e224 */ /* 0x000fe400078e0a05 */
[----:B------:R-:W-:Y:S01]  /*5360*/  @!P5 IMAD.MOV R4, RZ, RZ, -R4 ;  /* 0x000000ffff04d224 */ /* 0x000fe200078e0a04 */
[----:B--2---:R2:W-:Y:S04]  /*5370*/  STL [R1+0x288c], R61 ;  /* 0x00288c3d01007387 */ /* 0x0045e80000100800 */
[----:B--2---:R-:W2:Y:S01]  /*5380*/  LDL.LU R61, [R1+0x2c] ;  /* 0x00002c00013d7983 */ /* 0x004ea20000300800 */
[----:B0-----:R-:W-:Y:S01]  /*5390*/  LOP3.LUT R20, R18, 0x1f, RZ, 0xc0, !PT ;  /* 0x0000001f12147812 */ /* 0x001fe200078ec0ff */
[----:B---3--:R-:W-:-:S04]  /*53a0*/  IMAD R8, R9, 0x20, R0 ;  /* 0x0000002009087824 */ /* 0x008fc800078e0200 */
[----:B------:R-:W-:Y:S01]  /*53b0*/  IMAD R7, R20, R9, RZ ;  /* 0x0000000914077224 */ /* 0x000fe200078e02ff */
[----:B------:R-:W-:Y:S01]  /*53c0*/  SEL R19, R3, R2, !P1 ;  /* 0x0000000203137207 */ /* 0x000fe20004800000 */
[----:B------:R-:W-:Y:S01]  /*53d0*/  IMAD R9, R9, 0x20, R8 ;  /* 0x0000002009097824 */ /* 0x000fe200078e0208 */
[----:B----4-:R-:W-:Y:S02]  /*53e0*/  SEL R21, R3, R21, !P1 ;  /* 0x0000001503157207 */ /* 0x010fe40004800000 */
[----:B------:R-:W-:Y:S02]  /*53f0*/  IADD3 R2, P0, PT, R7, UR26, RZ ;  /* 0x0000001a07027c10 */ /* 0x000fe4000ff1e0ff */
[C---:B------:R-:W-:Y:S02]  /*5400*/  SEL R22, R3.reuse, R22, !P1 ;  /* 0x0000001603167207 */ /* 0x040fe40004800000 */
[C---:B------:R-:W-:Y:S02]  /*5410*/  SEL R23, R3.reuse, R23, !P1 ;  /* 0x0000001703177207 */ /* 0x040fe40004800000 */
[----:B------:R-:W-:-:S02]  /*5420*/  SEL R24, R3, R24, !P1 ;  /* 0x0000001803187207 */ /* 0x000fc40004800000 */
[C---:B------:R-:W-:Y:S02]  /*5430*/  SEL R25, R3.reuse, R25, !P1 ;  /* 0x0000001903197207 */ /* 0x040fe40004800000 */
[C---:B------:R-:W-:Y:S02]  /*5440*/  SEL R26, R3.reuse, R26, !P1 ;  /* 0x0000001a031a7207 */ /* 0x040fe40004800000 */
[C---:B------:R-:W-:Y:S02]  /*5450*/  SEL R27, R3.reuse, R27, !P1 ;  /* 0x0000001b031b7207 */ /* 0x040fe40004800000 */
        /* <DEDUP_REMOVED lines=39> */
[----:B------:R-:W-:Y:S02]  /*56d0*/  SEL R20, R3, R4, !P1 ;  /* 0x0000000403147207 */ /* 0x000fe40004800000 */
[----:B------:R-:W-:Y:S01]  /*56e0*/  IADD3 R6, P1, PT, R0, UR26, RZ ;  /* 0x0000001a00067c10 */ /* 0x000fe2000ff3e0ff */
[----:B------:R0:W-:Y:S01]  /*56f0*/  STL [R1+0x2858], R2 ;  /* 0x0028580201007387 */ /* 0x0001e20000100800 */
[----:B------:R-:W-:Y:S02]  /*5700*/  IADD3 R5, P2, PT, R8, UR26, RZ ;  /* 0x0000001a08057c10 */ /* 0x000fe4000ff5e0ff */
[----:B------:R-:W-:Y:S01]  /*5710*/  IADD3 R4, P3, PT, R9, UR26, RZ ;  /* 0x0000001a09047c10 */ /* 0x000fe2000ff7e0ff */
[----:B--2---:R-:W-:Y:S01]  /*5720*/  IMAD R61, R61, UR77, RZ ;  /* 0x0000004d3d3d7c24 */ /* 0x004fe2000f8e02ff */
[----:B0-----:R-:W2:Y:S01]  /*5730*/  LDL.LU R2, [R1] ;  /* 0x0000000001027983 */ /* 0x001ea20000300800 */
[----:B------:R-:W-:Y:S01]  /*5740*/  LEA.HI.X.SX32 R3, R7, UR27, 0x1, P0 ;  /* 0x0000001b07037c11 */ /* 0x000fe200080f0eff */
[----:B------:R-:W-:Y:S01]  /*5750*/  IMAD R56, R56, UR77, RZ ;  /* 0x0000004d38387c24 */ /* 0x000fe2000f8e02ff */
[----:B------:R-:W-:Y:S01]  /*5760*/  LEA.HI.X.SX32 R8, R8, UR27, 0x1, P2 ;  /* 0x0000001b08087c11 */ /* 0x000fe200090f0eff */
[----:B------:R0:W-:Y:S01]  /*5770*/  STL [R1+0x285c], R6 ;  /* 0x00285c0601007387 */ /* 0x0001e20000100800 */
[----:B------:R-:W-:Y:S01]  /*5780*/  LEA.HI.X.SX32 R7, R0, UR27, 0x1, P1 ;  /* 0x0000001b00077c11 */ /* 0x000fe200088f0eff */
[----:B------:R-:W-:Y:S01]  /*5790*/  UIMAD UR70, UR70, 0x5d, URZ ;  /* 0x0000005d464678a4 */ /* 0x000fe2000f8e02ff */
[----:B------:R-:W-:Y:S01]  /*57a0*/  LEA.HI.X.SX32 R9, R9, UR27, 0x1, P3 ;  /* 0x0000001b09097c11 */ /* 0x000fe200098f0eff */
[----:B------:R-:W-:-:S02]  /*57b0*/  UIMAD UR68, UR68, 0x5c, URZ ;  /* 0x0000005c444478a4 */ /* 0x000fc4000f8e02ff */
[----:B------:R-:W-:Y:S02]  /*57c0*/  UIMAD UR66, UR66, 0x5b, URZ ;  /* 0x0000005b424278a4 */ /* 0x000fe4000f8e02ff */
[----:B------:R-:W-:Y:S01]  /*57d0*/  UIMAD UR64, UR64, 0x5a, URZ ;  /* 0x0000005a404078a4 */ /* 0x000fe2000f8e02ff */
[----:B0-----:R-:W3:Y:S01]  /*57e0*/  LDL.LU R6, [R1+0x4] ;  /* 0x0000040001067983 */ /* 0x001ee20000300800 */
[----:B------:R-:W-:Y:S02]  /*57f0*/  UIMAD UR62, UR62, 0x59, URZ ;  /* 0x000000593e3e78a4 */ /* 0x000fe4000f8e02ff */
[----:B------:R-:W-:Y:S01]  /*5800*/  UIMAD UR60, UR60, 0x58, URZ ;  /* 0x000000583c3c78a4 */ /* 0x000fe2000f8e02ff */
[----:B------:R0:W-:Y:S01]  /*5810*/  STL [R1+0x2860], R5 ;  /* 0x0028600501007387 */ /* 0x0001e20000100800 */
[----:B------:R-:W-:Y:S02]  /*5820*/  UIMAD UR58, UR58, 0x57, URZ ;  /* 0x000000573a3a78a4 */ /* 0x000fe4000f8e02ff */
[----:B------:R-:W-:-:S02]  /*5830*/  UIMAD UR56, UR56, 0x56, URZ ;  /* 0x00000056383878a4 */ /* 0x000fc4000f8e02ff */
[----:B------:R-:W-:Y:S02]  /*5840*/  UIMAD UR54, UR54, 0x55, URZ ;  /* 0x00000055363678a4 */ /* 0x000fe4000f8e02ff */
[----:B------:R-:W-:Y:S02]  /*5850*/  UIMAD UR52, UR52, 0x54, URZ ;  /* 0x00000054343478a4 */ /* 0x000fe4000f8e02ff */
[----:B------:R-:W-:Y:S01]  /*5860*/  UIMAD UR50, UR50, 0x53, URZ ;  /* 0x00000053323278a4 */ /* 0x000fe2000f8e02ff */
[----:B0-----:R-:W4:Y:S01]  /*5870*/  LDL.LU R5, [R1+0x8] ;  /* 0x0000080001057983 */ /* 0x001f220000300800 */
[----:B------:R-:W-:Y:S02]  /*5880*/  UIMAD UR48, UR48, 0x52, URZ ;  /* 0x00000052303078a4 */ /* 0x000fe4000f8e02ff */
[----:B------:R-:W-:Y:S01]  /*5890*/  UIMAD UR46, UR46, 0x51, URZ ;  /* 0x000000512e2e78a4 */ /* 0x000fe2000f8e02ff */
[----:B------:R0:W-:Y:S01]  /*58a0*/  STL [R1+0x2864], R4 ;  /* 0x0028640401007387 */ /* 0x0001e20000100800 */
[----:B-1----:R-:W-:-:S02]  /*58b0*/  UIMAD UR44, UR44, 0x50, URZ ;  /* 0x000000502c2c78a4 */ /* 0x002fc4000f8e02ff */
[----:B------:R-:W-:Y:S02]  /*58c0*/  UIMAD UR40, UR40, 0x4f, URZ ;  /* 0x0000004f282878a4 */ /* 0x000fe4000f8e02ff */
[----:B------:R-:W-:Y:S02]  /*58d0*/  UIMAD UR38, UR38, 0x4e, URZ ;  /* 0x0000004e262678a4 */ /* 0x000fe4000f8e02ff */
[----:B------:R-:W-:Y:S02]  /*58e0*/  UIMAD UR36, UR36, 0x4d, URZ ;  /* 0x0000004d242478a4 */ /* 0x000fe4000f8e02ff */
[----:B------:R-:W-:Y:S01]  /*58f0*/  UIMAD UR34, UR34, 0x4c, URZ ;  /* 0x0000004c222278a4 */ /* 0x000fe2000f8e02ff */
[----:B0-----:R-:W5:Y:S01]  /*5900*/  LDL.LU R4, [R1+0xc] ;  /* 0x00000c0001047983 */ /* 0x001f620000300800 */
[----:B------:R-:W-:Y:S02]  /*5910*/  UIMAD UR32, UR32, 0x4b, URZ ;  /* 0x0000004b202078a4 */ /* 0x000fe4000f8e02ff */
[----:B------:R-:W-:Y:S01]  /*5920*/  UIMAD UR30, UR30, 0x4a, URZ ;  /* 0x0000004a1e1e78a4 */ /* 0x000fe2000f8e02ff */
[----:B------:R0:W-:Y:S01]  /*5930*/  STL [R1+0x284c], R3 ;  /* 0x00284c0301007387 */ /* 0x0001e20000100800 */
[----:B------:R-:W-:-:S02]  /*5940*/  UIMAD UR28, UR28, 0x49, URZ ;  /* 0x000000491c1c78a4 */ /* 0x000fc4000f8e02ff */
[----:B------:R-:W-:Y:S02]  /*5950*/  UIMAD UR22, UR22, 0x48, URZ ;  /* 0x00000048161678a4 */ /* 0x000fe4000f8e02ff */
[----:B------:R-:W-:Y:S02]  /*5960*/  UIMAD UR20, UR20, 0x47, URZ ;  /* 0x00000047141478a4 */ /* 0x000fe4000f8e02ff */
[----:B------:R-:W-:Y:S02]  /*5970*/  UIMAD UR18, UR18, 0x46, URZ ;  /* 0x00000046121278a4 */ /* 0x000fe4000f8e02ff */
[----:B------:R-:W-:Y:S01]  /*5980*/  UIMAD UR16, UR16, 0x45, URZ ;  /* 0x00000045101078a4 */ /* 0x000fe2000f8e02ff */
[----:B0-----:R-:W2:Y:S01]  /*5990*/  LDL.LU R3, [R1+0x30] ;  /* 0x0000300001037983 */ /* 0x001ea20000300800 */
[----:B------:R-:W-:Y:S02]  /*59a0*/  UIMAD UR14, UR14, 0x44, URZ ;  /* 0x000000440e0e78a4 */ /* 0x000fe4000f8e02ff */
[----:B------:R-:W-:Y:S01]  /*59b0*/  UIMAD UR13, UR13, 0x43, URZ ;  /* 0x000000430d0d78a4 */ /* 0x000fe2000f8e02ff */
[----:B------:R-:W2:Y:S01]  /*59c0*/  LDL.LU R0, [R1+0x10] ;  /* 0x0000100001007983 */ /* 0x000ea20000300800 */
[----:B------:R-:W-:Y:S01]  /*59d0*/  IMAD R30, R30, UR77, RZ ;  /* 0x0000004d1e1e7c24 */ /* 0x000fe2000f8e02ff */
[----:B------:R-:W-:-:S02]  /*59e0*/  UIMAD UR12, UR12, 0x42, URZ ;  /* 0x000000420c0c78a4 */ /* 0x000fc4000f8e02ff */
[----:B------:R0:W-:Y:S01]  /*59f0*/  STL [R1+0x2850], R7 ;  /* 0x0028500701007387 */ /* 0x0001e20000100800 */
[----:B------:R-:W-:Y:S01]  /*5a00*/  IMAD R36, R36, UR77, RZ ;  /* 0x0000004d24247c24 */ /* 0x000fe2000f8e02ff */
[----:B------:R-:W-:Y:S01]  /*5a10*/  UIMAD UR10, UR10, 0x41, URZ ;  /* 0x000000410a0a78a4 */ /* 0x000fe2000f8e02ff */
[----:B------:R-:W-:Y:S01]  /*5a20*/  IMAD R41, R41, UR77, RZ ;  /* 0x0000004d29297c24 */ /* 0x000fe2000f8e02ff */
[----:B------:R-:W-:Y:S01]  /*5a30*/  USHF.L.U32 UR5, UR5, 0x6, URZ ;  /* 0x0000000605057899 */ /* 0x000fe200080006ff */
[----:B------:R-:W-:Y:S01]  /*5a40*/  IMAD R51, R51, UR77, RZ ;  /* 0x0000004d33337c24 */ /* 0x000fe2000f8e02ff */
[----:B------:R-:W-:Y:S02]  /*5a50*/  UIMAD UR8, UR8, 0x3f, URZ ;  /* 0x0000003f080878a4 */ /* 0x000fe4000f8e02ff */
[----:B------:R-:W-:Y:S01]  /*5a60*/  UIMAD UR9, UR9, 0x3e, URZ ;  /* 0x0000003e090978a4 */ /* 0x000fe2000f8e02ff */
[----:B0-----:R-:W2:Y:S01]  /*5a70*/  LDL.LU R7, [R1+0x18] ;  /* 0x0000180001077983 */ /* 0x001ea20000300800 */
[----:B------:R-:W-:-:S02]  /*5a80*/  UIMAD UR47, UR47, 0x3d, URZ ;  /* 0x0000003d2f2f78a4 */ /* 0x000fc4000f8e02ff */
[----:B------:R-:W-:Y:S01]  /*5a90*/  UIMAD UR63, UR63, 0x3c, URZ ;  /* 0x0000003c3f3f78a4 */ /* 0x000fe2000f8e02ff */
[----:B------:R0:W-:Y:S01]  /*5aa0*/  STL [R1+0x2854], R8 ;  /* 0x0028540801007387 */ /* 0x0001e20000100800 */
[----:B------:R-:W-:Y:S02]  /*5ab0*/  UIMAD UR29, UR29, 0x3b, URZ ;  /* 0x0000003b1d1d78a4 */ /* 0x000fe4000f8e02ff */
[----:B------:R-:W-:Y:S02]  /*5ac0*/  UIMAD UR71, UR71, 0x3a, URZ ;  /* 0x0000003a474778a4 */ /* 0x000fe4000f8e02ff */
[----:B------:R-:W-:Y:S02]  /*5ad0*/  UIMAD UR55, UR55, 0x39, URZ ;  /* 0x00000039373778a4 */ /* 0x000fe4000f8e02ff */
        /* <DEDUP_REMOVED lines=22> */
[----:B------:R-:W-:Y:S02]  /*5c40*/  UIMAD UR49, UR49, 0x27, URZ ;  /* 0x00000027313178a4 */ /* 0x000fe4000f8e02ff */
[----:B------:R-:W-:Y:S02]  /*5c50*/  UIMAD UR45, UR45, 0x26, URZ ;  /* 0x000000262d2d78a4 */ /* 0x000fe4000f8e02ff */
[----:B------:R-:W-:Y:S02]  /*5c60*/  UIMAD UR39, UR39, 0x25, URZ ;  /* 0x00000025272778a4 */ /* 0x000fe4000f8e02ff */
[----:B------:R-:W-:Y:S02]  /*5c70*/  UIMAD UR35, UR35, 0x24, URZ ;  /* 0x00000024232378a4 */ /* 0x000fe4000f8e02ff */
[----:B------:R-:W-:Y:S02]  /*5c80*/  UIMAD UR31, UR31, 0x23, URZ ;  /* 0x000000231f1f78a4 */ /* 0x000fe4000f8e02ff */
[----:B------:R-:W-:-:S02]  /*5c90*/  UIMAD UR23, UR23, 0x22, URZ ;  /* 0x00000022171778a4 */ /* 0x000fc4000f8e02ff */
[----:B------:R-:W-:Y:S02]  /*5ca0*/  UIMAD UR19, UR19, 0x21, URZ ;  /* 0x00000021131378a4 */ /* 0x000fe4000f8e02ff */
[----:B------:R-:W-:Y:S01]  /*5cb0*/  USHF.L.U32 UR6, UR6, 0x5, URZ ;  /* 0x0000000506067899 */ /* 0x000fe200080006ff */
[----:B------:R-:W0:Y:S01]  /*5cc0*/  LDCU UR26, c[0x0][0x3a8] ;  /* 0x00007500ff1a77ac */ /* 0x000e220008000800 */
[----:B------:R-:W-:Y:S01]  /*5cd0*/  UIMAD UR7, UR7, 0x1f, URZ ;  /* 0x0000001f070778a4 */ /* 0x000fe2000f8e02ff */
[----:B------:R-:W1:Y:S01]  /*5ce0*/  LDCU UR27, c[0x0][0x3a8] ;  /* 0x00007500ff1b77ac */ /* 0x000e620008000800 */
[----:B--2---:R-:W-:-:S05]  /*5cf0*/  IMAD R61, R61, UR77, RZ ;  /* 0x0000004d3d3d7c24 */ /* 0x004fca000f8e02ff */
[----:B------:R2:W-:Y:S04]  /*5d00*/  STL [R1+0x28], R61 ;  /* 0x0000283d01007387 */ /* 0x0005e80000100800 */
[----:B--2---:R-:W2:Y:S01]  /*5d10*/  LDL.LU R61, [R1+0x2888] ;  /* 0x00288800013d7983 */ /* 0x004ea20000300800 */
[----:B------:R-:W-:Y:S02]  /*5d20*/  IMAD R9, R9, UR77, RZ ;  /* 0x0000004d09097c24 */ /* 0x000fe4000f8e02ff */
[----:B----4-:R-:W-:Y:S02]  /*5d30*/  IMAD R5, R5, UR77, RZ ;  /* 0x0000004d05057c24 */ /* 0x010fe4000f8e02ff */
[----:B--2---:R-:W-:-:S05]  /*5d40*/  IMAD R61, R61, UR77, RZ ;  /* 0x0000004d3d3d7c24 */ /* 0x004fca000f8e02ff */
[----:B------:R2:W-:Y:S04]  /*5d50*/  STL [R1+0x24], R61 ;  /* 0x0000243d01007387 */ /* 0x0005e80000100800 */
[----:B--2---:R-:W2:Y:S04]  /*5d60*/  LDL.LU R61, [R1+0x2884] ;  /* 0x00288400013d7983 */ /* 0x004ea80000300800 */
[----:B------:R4:W-:Y:S02]  /*5d70*/  STL [R1+0x20], R9 ;  /* 0x0000200901007387 */ /* 0x0009e40000100800 */
[----:B----4-:R-:W-:-:S02]  /*5d80*/  IMAD R9, R8, UR77, RZ ;  /* 0x0000004d08097c24 */ /* 0x010fc4000f8e02ff */
[----:B------:R-:W-:Y:S02]  /*5d90*/  IMAD R8, R7, UR77, RZ ;  /* 0x0000004d07087c24 */ /* 0x000fe4000f8e02ff */
[----:B------:R-:W-:Y:S02]  /*5da0*/  IMAD R7, R0, UR77, RZ ;  /* 0x0000004d00077c24 */ /* 0x000fe4000f8e02ff */
[----:B-----5:R-:W-:Y:S01]  /*5db0*/  IMAD R0, R4, UR77, RZ ;  /* 0x0000004d04007c24 */ /* 0x020fe2000f8e02ff */
[----:B------:R-:W-:Y:S01]  /*5dc0*/  STL [R1+0x1c], R9 ;  /* 0x00001c0901007387 */ /* 0x000fe20000100800 */
[----:B---3--:R-:W-:-:S03]  /*5dd0*/  IMAD R4, R6, UR77, RZ ;  /* 0x0000004d06047c24 */ /* 0x008fc6000f8e02ff */
[----:B------:R-:W-:Y:S04]  /*5de0*/  STL [R1+0x18], R8 ;  /* 0x0000180801007387 */ /* 0x000fe80000100800 */
[----:B------:R-:W-:Y:S04]  /*5df0*/  STL [R1+0x10], R7 ;  /* 0x0000100701007387 */ /* 0x000fe80000100800 */
[----:B------:R3:W-:Y:S04]  /*5e00*/  STL [R1+0xc], R0 ;  /* 0x00000c0001007387 */ /* 0x0007e80000100800 */
[----:B------:R-:W-:Y:S01]  /*5e10*/  STL [R1+0x8], R5 ;  /* 0x0000080501007387 */ /* 0x000fe20000100800 */
[----:B---3--:R-:W-:-:S03]  /*5e20*/  IMAD R0, R2, UR77, RZ ;  /* 0x0000004d02007c24 */ /* 0x008fc6000f8e02ff */
[----:B------:R3:W-:Y:S04]  /*5e30*/  STL [R1+0x4], R4 ;  /* 0x0000040401007387 */ /* 0x0007e80000100800 */
[----:B------:R4:W-:Y:S01]  /*5e40*/  STL [R1], R0 ;  /* 0x0000000001007387 */ /* 0x0009e20000100800 */
[----:B------:R-:W-:Y:S02]  /*5e50*/  IMAD R2, R23, UR77, RZ ;  /* 0x0000004d17027c24 */ /* 0x000fe4000f8e02ff */
[----:B---3--:R-:W-:Y:S02]  /*5e60*/  IMAD R4, R21, UR77, RZ ;  /* 0x0000004d15047c24 */ /* 0x008fe4000f8e02ff */
[----:B----4-:R-:W-:-:S03]  /*5e70*/  IMAD R0, R22, UR77, RZ ;  /* 0x0000004d16007c24 */ /* 0x010fc6000f8e02ff */
[----:B------:R3:W-:Y:S04]  /*5e80*/  STL [R1+0x30], R4 ;  /* 0x0000300401007387 */ /* 0x0007e80000100800 */
[----:B------:R4:W-:Y:S01]  /*5e90*/  STL [R1+0x34], R0 ;  /* 0x0000340001007387 */ /* 0x0009e20000100800 */
[----:B---3--:R-:W-:-:S03]  /*5ea0*/  IMAD R4, R24, UR77, RZ ;  /* 0x0000004d18047c24 */ /* 0x008fc6000f8e02ff */
[----:B------:R3:W-:Y:S01]  /*5eb0*/  STL [R1+0x38], R2 ;  /* 0x0000380201007387 */ /* 0x0007e20000100800 */
[----:B----4-:R-:W-:-:S03]  /*5ec0*/  IMAD R0, R25, UR77, RZ ;  /* 0x0000004d19007c24 */ /* 0x010fc6000f8e02ff */
[----:B------:R4:W-:Y:S04]  /*5ed0*/  STL [R1+0x3c], R4 ;  /* 0x00003c0401007387 */ /* 0x0009e80000100800 */
[----:B------:R5:W-:Y:S01]  /*5ee0*/  STL [R1+0x40], R0 ;  /* 0x0000400001007387 */ /* 0x000be20000100800 */
[----:B---3--:R-:W-:Y:S02]  /*5ef0*/  IMAD R2, R26, UR77, RZ ;  /* 0x0000004d1a027c24 */ /* 0x008fe4000f8e02ff */
[----:B----4-:R-:W-:-:S03]  /*5f00*/  IMAD R4, R27, UR77, RZ ;  /* 0x0000004d1b047c24 */ /* 0x010fc6000f8e02ff */
[----:B------:R3:W-:Y:S01]  /*5f10*/  STL [R1+0x44], R2 ;  /* 0x0000440201007387 */ /* 0x0007e20000100800 */
[----:B-----5:R-:W-:-:S03]  /*5f20*/  IMAD R0, R28, UR77, RZ ;  /* 0x0000004d1c007c24 */ /* 0x020fc6000f8e02ff */
[----:B------:R-:W-:Y:S04]  /*5f30*/  STL [R1+0x48], R4 ;  /* 0x0000480401007387 */ /* 0x000fe80000100800 */
[----:B------:R4:W-:Y:S01]  /*5f40*/  STL [R1+0x4c], R0 ;  /* 0x00004c0001007387 */ /* 0x0009e20000100800 */
[----:B---3--:R-:W-:-:S05]  /*5f50*/  IMAD R2, R29, UR77, RZ ;  /* 0x0000004d1d027c24 */ /* 0x008fca000f8e02ff */
[----:B------:R3:W-:Y:S01]  /*5f60*/  STL [R1+0x50], R2 ;  /* 0x0000500201007387 */ /* 0x0007e20000100800 */
[----:B----4-:R-:W-:Y:S02]  /*5f70*/  IMAD R0, R31, UR77, RZ ;  /* 0x0000004d1f007c24 */ /* 0x010fe4000f8e02ff */
[----:B------:R-:W-:-:S03]  /*5f80*/  IMAD R4, R33, UR77, RZ ;  /* 0x0000004d21047c24 */ /* 0x000fc6000f8e02ff */
[----:B------:R4:W-:Y:S01]  /*5f90*/  STL [R1+0x54], R0 ;  /* 0x0000540001007387 */ /* 0x0009e20000100800 */
[----:B---3--:R-:W-:-:S05]  /*5fa0*/  IMAD R2, R32, UR77, RZ ;  /* 0x0000004d20027c24 */ /* 0x008fca000f8e02ff */
[----:B------:R3:W-:Y:S01]  /*5fb0*/  STL [R1+0x58], R2 ;  /* 0x0000580201007387 */ /* 0x0007e20000100800 */
[----:B----4-:R-:W-:-:S03]  /*5fc0*/  IMAD R0, R34, UR77, RZ ;  /* 0x0000004d22007c24 */ /* 0x010fc6000f8e02ff */
[----:B------:R4:W-:Y:S04]  /*5fd0*/  STL [R1+0x5c], R4 ;  /* 0x00005c0401007387 */ /* 0x0009e80000100800 */
[----:B------:R5:W-:Y:S01]  /*5fe0*/  STL [R1+0x60], R0 ;  /* 0x0000600001007387 */ /* 0x000be20000100800 */
[----:B---3--:R-:W-:Y:S02]  /*5ff0*/  IMAD R2, R35, UR77, RZ ;  /* 0x0000004d23027c24 */ /* 0x008fe4000f8e02ff */
[----:B----4-:R-:W-:Y:S02]  /*6000*/  IMAD R4, R38, UR77, RZ ;  /* 0x0000004d26047c24 */ /* 0x010fe4000f8e02ff */
[----:B-----5:R-:W-:Y:S01]  /*6010*/  IMAD R0, R37, UR77, RZ ;  /* 0x0000004d25007c24 */ /* 0x020fe2000f8e02ff */
        /* <DEDUP_REMOVED lines=21> */
[----:B------:R4:W-:Y:S04]  /*6170*/  STL [R1+0xa0], R4 ;  /* 0x0000a00401007387 */ /* 0x0009e80000100800 */
[----:B------:R5:W-:Y:S01]  /*6180*/  STL [R1+0xa4], R0 ;  /* 0x0000a40001007387 */ /* 0x000be20000100800 */
[----:B---3--:R-:W-:Y:S02]  /*6190*/  IMAD R2, R50, UR77, RZ ;  /* 0x0000004d32027c24 */ /* 0x008fe4000f8e02ff */
[----:B----4-:R-:W-:-:S03]  /*61a0*/  IMAD R4, R53, UR77, RZ ;  /* 0x0000004d35047c24 */ /* 0x010fc6000f8e02ff */
[----:B------:R3:W-:Y:S01]  /*61b0*/  STL [R1+0xa8], R2 ;  /* 0x0000a80201007387 */ /* 0x0007e20000100800 */
[----:B-----5:R-:W-:-:S05]  /*61c0*/  IMAD R0, R52, UR77, RZ ;  /* 0x0000004d34007c24 */ /* 0x020fca000f8e02ff */
[----:B------:R4:W-:Y:S01]  /*61d0*/  STL [R1+0xac], R0 ;  /* 0x0000ac0001007387 */ /* 0x0009e20000100800 */
[----:B---3--:R-:W-:-:S03]  /*61e0*/  IMAD R2, R54, UR77, RZ ;  /* 0x0000004d36027c24 */ /* 0x008fc6000f8e02ff */
[----:B------:R-:W-:Y:S04]  /*61f0*/  STL [R1+0xb0], R4 ;  /* 0x0000b00401007387 */ /* 0x000fe80000100800 */
[----:B------:R-:W3:Y:S01]  /*6200*/  LDL.LU R23, [R1+0x94] ;  /* 0x0000940001177983 */ /* 0x000ee20000300800 */
[----:B----4-:R-:W-:-:S03]  /*6210*/  IMAD R0, R55, UR77, RZ ;  /* 0x0000004d37007c24 */ /* 0x010fc6000f8e02ff */
[----:B------:R4:W-:Y:S04]  /*6220*/  STL [R1+0xb4], R2 ;  /* 0x0000b40201007387 */ /* 0x0009e80000100800 */
[----:B------:R5:W-:Y:S04]  /*6230*/  STL [R1+0xb8], R0 ;  /* 0x0000b80001007387 */ /* 0x000be80000100800 */
[----:B------:R-:W-:Y:S01]  /*6240*/  STL [R1+0x2880], R56 ;  /* 0x0028803801007387 */ /* 0x000fe20000100800 */
[----:B----4-:R-:W-:-:S03]  /*6250*/  IMAD R2, R57, UR77, RZ ;  /* 0x0000004d39027c24 */ /* 0x010fc6000f8e02ff */
[----:B------:R-:W4:Y:S04]  /*6260*/  LDL.LU R22, [R1+0x90] ;  /* 0x0000900001167983 */ /* 0x000f280000300800 */
[----:B-----5:R-:W5:Y:S04]  /*6270*/  LDL.LU R0, [R1+0x8c] ;  /* 0x00008c0001007983 */ /* 0x020f680000300800 */
[----:B------:R0:W-:Y:S04]  /*6280*/  STL [R1+0xbc], R2 ;  /* 0x0000bc0201007387 */ /* 0x0001e80000100800 */
[----:B------:R-:W2:Y:S01]  /*6290*/  LDL.LU R21, [R1+0x88] ;  /* 0x0000880001157983 */ /* 0x000ea20000300800 */
[----:B------:R-:W-:-:S02]  /*62a0*/  IMAD R5, R58, UR77, RZ ;  /* 0x0000004d3a057c24 */ /* 0x000fc4000f8e02ff */
[----:B------:R-:W-:Y:S02]  /*62b0*/  IMAD R4, R59, UR77, RZ ;  /* 0x0000004d3b047c24 */ /* 0x000fe4000f8e02ff */
[----:B0-----:R-:W-:Y:S01]  /*62c0*/  IMAD R2, R60, UR77, RZ ;  /* 0x0000004d3c027c24 */ /* 0x001fe2000f8e02ff */
[----:B------:R0:W-:Y:S04]  /*62d0*/  STL [R1+0xc0], R5 ;  /* 0x0000c00501007387 */ /* 0x0001e80000100800 */
[----:B------:R1:W-:Y:S01]  /*62e0*/  STL [R1+0xc4], R4 ;  /* 0x0000c40401007387 */ /* 0x0003e20000100800 */
[----:B------:R-:W-:Y:S02]  /*62f0*/  IMAD R9, R10, UR77, RZ ;  /* 0x0000004d0a097c24 */ /* 0x000fe4000f8e02ff */
[----:B0-----:R-:W-:Y:S01]  /*6300*/  IMAD R5, R13, UR77, RZ ;  /* 0x0000004d0d057c24 */ /* 0x001fe2000f8e02ff */
[----:B------:R0:W-:Y:S01]  /*6310*/  STL [R1+0xc8], R2 ;  /* 0x0000c80201007387 */ /* 0x0001e20000100800 */
[----:B-1----:R-:W-:-:S03]  /*6320*/  IMAD R4, R12, UR77, RZ ;  /* 0x0000004d0c047c24 */ /* 0x002fc6000f8e02ff */
[----:B------:R1:W-:Y:S04]  /*6330*/  STL [R1+0xcc], R5 ;  /* 0x0000cc0501007387 */ /* 0x0003e80000100800 */
[----:B------:R1:W-:Y:S01]  /*6340*/  STL [R1+0xd0], R4 ;  /* 0x0000d00401007387 */ /* 0x0003e20000100800 */
[----:B0-----:R-:W-:Y:S02]  /*6350*/  IMAD R2, R11, UR77, RZ ;  /* 0x0000004d0b027c24 */ /* 0x001fe4000f8e02ff */
[----:B------:R-:W-:Y:S02]  /*6360*/  IMAD R6, R16, UR77, RZ ;  /* 0x0000004d10067c24 */ /* 0x000fe4000f8e02ff */
[----:B-1----:R-:W-:Y:S01]  /*6370*/  IMAD R5, R15, UR77, RZ ;  /* 0x0000004d0f057c24 */ /* 0x002fe2000f8e02ff */
[----:B------:R0:W-:Y:S01]  /*6380*/  STL [R1+0xd4], R2 ;  /* 0x0000d40201007387 */ /* 0x0001e20000100800 */
[----:B------:R-:W-:-:S03]  /*6390*/  IMAD R4, R14, UR77, RZ ;  /* 0x0000004d0e047c24 */ /* 0x000fc6000f8e02ff */
[----:B------:R-:W-:Y:S04]  /*63a0*/  STL [R1+0xd8], R9 ;  /* 0x0000d80901007387 */ /* 0x000fe80000100800 */
[----:B------:R-:W-:Y:S01]  /*63b0*/  STL [R1+0x286c], R9 ;  /* 0x00286c0901007387 */ /* 0x000fe20000100800 */
[----:B0-----:R-:W-:-:S03]  /*63c0*/  IMAD R2, R17, UR77, RZ ;  /* 0x0000004d11027c24 */ /* 0x001fc6000f8e02ff */
[----:B------:R-:W-:Y:S01]  /*63d0*/  STL [R1+0xdc], R4 ;  /* 0x0000dc0401007387 */ /* 0x000fe20000100800 */
[----:B------:R-:W-:-:S03]  /*63e0*/  IMAD R8, R18, UR77, RZ ;  /* 0x0000004d12087c24 */ /* 0x000fc6000f8e02ff */
[----:B------:R0:W-:Y:S01]  /*63f0*/  STL [R1+0x2870], R4 ;  /* 0x0028700401007387 */ /* 0x0001e20000100800 */
[----:B------:R-:W-:-:S03]  /*6400*/  IMAD R7, R19, UR77, RZ ;  /* 0x0000004d13077c24 */ /* 0x000fc6000f8e02ff */
[----:B------:R-:W-:Y:S04]  /*6410*/  STL [R1+0xe4], R5 ;  /* 0x0000e40501007387 */ /* 0x000fe80000100800 */
[----:B------:R-:W-:Y:S01]  /*6420*/  STL [R1+0x2874], R5 ;  /* 0x0028740501007387 */ /* 0x000fe20000100800 */
[----:B0-----:R-:W-:-:S03]  /*6430*/  IMAD R4, R20, UR77, RZ ;  /* 0x0000004d14047c24 */ /* 0x001fc6000f8e02ff */
[----:B------:R-:W-:Y:S04]  /*6440*/  STL [R1+0xe8], R6 ;  /* 0x0000e80601007387 */ /* 0x000fe80000100800 */
[----:B------:R-:W-:Y:S04]  /*6450*/  STL [R1+0x2878], R6 ;  /* 0x0028780601007387 */ /* 0x000fe80000100800 */
[----:B------:R-:W-:Y:S04]  /*6460*/  STL [R1+0xf0], R2 ;  /* 0x0000f00201007387 */ /* 0x000fe80000100800 */
[----:B------:R0:W-:Y:S04]  /*6470*/  STL [R1+0x287c], R2 ;  /* 0x00287c0201007387 */ /* 0x0001e80000100800 */
[----:B------:R1:W-:Y:S04]  /*6480*/  STL [R1+0x108], R4 ;  /* 0x0001080401007387 */ /* 0x0003e80000100800 */
[----:B------:R-:W-:Y:S04]  /*6490*/  STL [R1+0xf8], R8 ;  /* 0x0000f80801007387 */ /* 0x000fe80000100800 */
[----:B------:R-:W-:Y:S01]  /*64a0*/  STL [R1+0x100], R7 ;  /* 0x0001000701007387 */ /* 0x000fe20000100800 */
[----:B---3--:R-:W-:-:S05]  /*64b0*/  IMAD R12, R23, UR76, RZ ;  /* 0x0000004c170c7c24 */ /* 0x008fca000f8e02ff */
[----:B------:R-:W-:Y:S01]  /*64c0*/  IADD3 R9, P0, PT, R12, UR24, RZ ;  /* 0x000000180c097c10 */ /* 0x000fe2000ff1e0ff */
[----:B----4-:R-:W-:Y:S02]  /*64d0*/  IMAD R11, R22, UR76, RZ ;  /* 0x0000004c160b7c24 */ /* 0x010fe4000f8e02ff */
[----:B-----5:R-:W-:-:S03]  /*64e0*/  IMAD R0, R0, UR76, RZ ;  /* 0x0000004c00007c24 */ /* 0x020fc6000f8e02ff */
[----:B------:R-:W-:Y:S01]  /*64f0*/  IADD3 R13, P1, PT, R11, UR24, RZ ;  /* 0x000000180b0d7c10 */ /* 0x000fe2000ff3e0ff */
[----:B--2---:R-:W-:Y:S01]  /*6500*/  IMAD R10, R21, UR76, RZ ;  /* 0x0000004c150a7c24 */ /* 0x004fe2000f8e02ff */
[----:B------:R-:W-:Y:S01]  /*6510*/  IADD3 R14, P2, PT, R0, UR24, RZ ;  /* 0x00000018000e7c10 */ /* 0x000fe2000ff5e0ff */
[----:B------:R-:W-:Y:S01]  /*6520*/  STL [R1+0x8e4], R9 ;  /* 0x0008e40901007387 */ /* 0x000fe20000100800 */
[----:B0-----:R-:W-:Y:S01]  /*6530*/  LEA.HI.X.SX32 R2, R12, UR25, 0x1, P0 ;  /* 0x000000190c027c11 */ /* 0x001fe200080f0eff */
[----:B------:R-:W-:Y:S01]  /*6540*/  IMAD R3, R3, UR77, RZ ;  /* 0x0000004d03037c24 */ /* 0x000fe2000f8e02ff */
[----:B------:R-:W-:Y:S01]  /*6550*/  IADD3 R15, P3, PT, R10, UR24, RZ ;  /* 0x000000180a0f7c10 */ /* 0x000fe2000ff7e0ff */
[----:B------:R-:W-:Y:S01]  /*6560*/  UIMAD UR24, UR75, 0x7f, URZ ;  /* 0x0000007f4b1878a4 */ /* 0x000fe2000f8e02ff */
[----:B-1----:R-:W-:Y:S01]  /*6570*/  LEA.HI.X.SX32 R4, R11, UR25, 0x1, P1 ;  /* 0x000000190b047c11 */ /* 0x002fe200088f0eff */
[----:B------:R-:W-:Y:S01]  /*6580*/  STL [R1+0x8ec], R13 ;  /* 0x0008ec0d01007387 */ /* 0x000fe20000100800 */
[----:B------:R-:W-:Y:S01]  /*6590*/  LEA.HI.X.SX32 R5, R0, UR25, 0x1, P2 ;  /* 0x0000001900057c11 */ /* 0x000fe200090f0eff */
[----:B------:R-:W-:Y:S01]  /*65a0*/  IMAD R61, R61, UR77, RZ ;  /* 0x0000004d3d3d7c24 */ /* 0x000fe2000f8e02ff */
[----:B------:R-:W-:Y:S01]  /*65b0*/  LEA.HI.X.SX32 R6, R10, UR25, 0x1, P3 ;  /* 0x000000190a067c11 */ /* 0x000fe200098f0eff */
[----:B------:R-:W-:Y:S01]  /*65c0*/  STL [R1+0x8f4], R14 ;  /* 0x0008f40e01007387 */ /* 0x000fe20000100800 */
[----:B------:R-:W-:Y:S01]  /*65d0*/  IADD3 R0, P0, PT, R15, UR24, RZ ;  /* 0x000000180f007c10 */ /* 0x000fe2000ff1e0ff */
[----:B------:R-:W-:-:S02]  /*65e0*/  UIMAD UR26, UR26, 0x1e, URZ ;  /* 0x0000001e1a1a78a4 */ /* 0x000fc4000f8e02ff */
[----:B------:R-:W-:Y:S01]  /*65f0*/  STL [R1+0x8fc], R15 ;  /* 0x0008fc0f01007387 */ /* 0x000fe20000100800 */
[----:B------:R-:W-:Y:S01]  /*6600*/  IADD3 R11, P1, PT, R14, UR24, RZ ;  /* 0x000000180e0b7c10 */ /* 0x000fe2000ff3e0ff */
[----:B------:R-:W0:Y:S02]  /*6610*/  LDCU UR77, c[0x0][0x3a8] ;  /* 0x00007500ff4d77ac */ /* 0x000e240008000800 */
[----:B------:R-:W-:Y:S01]  /*6620*/  STL [R1+0x8e0], R2 ;  /* 0x0008e00201007387 */ /* 0x000fe20000100800 */
[----:B------:R-:W-:Y:S01]  /*6630*/  IADD3 R10, P2, PT, R13, UR24, RZ ;  /* 0x000000180d0a7c10 */ /* 0x000fe2000ff5e0ff */
[----:B------:R-:W-:Y:S02]  /*6640*/  USHF.R.S32.HI UR25, URZ, 0x1f, UR24 ;  /* 0x0000001fff197899 */ /* 0x000fe40008011418 */
[----:B------:R-:W-:Y:S01]  /*6650*/  STL [R1+0x8e8], R4 ;  /* 0x0008e80401007387 */ /* 0x000fe20000100800 */
[----:B------:R-:W-:Y:S01]  /*6660*/  SHF.R.S32.HI R46, RZ, 0x1f, R41 ;  /* 0x0000001fff2e7819 */ /* 0x000fe20000011429 */
[----:B------:R-:W-:-:S02]  /*6670*/  UIMAD UR27, UR27, 0x1d, URZ ;  /* 0x0000001d1b1b78a4 */ /* 0x000fc4000f8e02ff */
[----:B------:R-:W-:Y:S01]  /*6680*/  STL [R1+0x8f0], R5 ;  /* 0x0008f00501007387 */ /* 0x000fe20000100800 */
[----:B------:R-:W-:Y:S01]  /*6690*/  SHF.R.S32.HI R58, RZ, 0x1f, R51 ;  /* 0x0000001fff3a7819 */ /* 0x000fe20000011433 */
[----:B------:R-:W1:Y:S02]  /*66a0*/  LDCU UR76, c[0x0][0x3a8] ;  /* 0x00007500ff4c77ac */ /* 0x000e640008000800 */
[----:B------:R-:W-:Y:S04]  /*66b0*/  STL [R1+0x8f8], R6 ;  /* 0x0008f80601007387 */ /* 0x000fe80000100800 */
[----:B------:R2:W-:Y:S04]  /*66c0*/  STL [R1+0x1e78], R0 ;  /* 0x001e780001007387 */ /* 0x0005e80000100800 */
[----:B------:R3:W-:Y:S01]  /*66d0*/  STL [R1+0x1e80], R11 ;  /* 0x001e800b01007387 */ /* 0x0007e20000100800 */
[----:B--2---:R-:W-:-:S03]  /*66e0*/  IADD3 R0, P3, PT, R9, UR24, RZ ;  /* 0x0000001809007c10 */ /* 0x004fc6000ff7e0ff */
[----:B------:R2:W-:Y:S01]  /*66f0*/  STL [R1+0x1e88], R10 ;  /* 0x001e880a01007387 */ /* 0x0005e20000100800 */
[----:B------:R-:W-:Y:S01]  /*6700*/  UIMAD UR24, UR75, 0x7e, URZ ;  /* 0x0000007e4b1878a4 */ /* 0x000fe2000f8e02ff */
[----:B---3--:R-:W-:Y:S02]  /*6710*/  IADD3.X R11, PT, PT, R5, UR25, RZ, P1, !PT ;  /* 0x00000019050b7c10 */ /* 0x008fe40008ffe4ff */
[----:B------:R3:W-:Y:S01]  /*6720*/  STL [R1+0x1e90], R0 ;  /* 0x001e900001007387 */ /* 0x0007e20000100800 */
[----:B--2---:R-:W-:Y:S02]  /*6730*/  IADD3.X R10, PT, PT, R6, UR25, RZ, P0, !PT ;  /* 0x00000019060a7c10 */ /* 0x004fe400087fe4ff */
[----:B---3--:R-:W-:-:S03]  /*6740*/  IADD3.X R0, PT, PT, R4, UR25, RZ, P2, !PT ;  /* 0x0000001904007c10 */ /* 0x008fc600097fe4ff */
[----:B------:R2:W-:Y:S04]  /*6750*/  STL [R1+0x1e74], R10 ;  /* 0x001e740a01007387 */ /* 0x0005e80000100800 */
[----:B------:R3:W-:Y:S04]  /*6760*/  STL [R1+0x1e7c], R11 ;  /* 0x001e7c0b01007387 */ /* 0x0007e80000100800 */
[----:B------:R4:W-:Y:S01]  /*6770*/  STL [R1+0x1e84], R0 ;  /* 0x001e840001007387 */ /* 0x0009e20000100800 */
[----:B--2---:R-:W-:Y:S01]  /*6780*/  IADD3.X R10, PT, PT, R2, UR25, RZ, P3, !PT ;  /* 0x00000019020a7c10 */ /* 0x004fe20009ffe4ff */
[----:B------:R-:W-:-:S02]  /*6790*/  USHF.R.S32.HI UR25, URZ, 0x1f, UR24 ;  /* 0x0000001fff197899 */ /* 0x000fc40008011418 */
[----:B---3--:R-:W-:Y:S02]  /*67a0*/  IADD3 R11, P1, PT, R14, UR24, RZ ;  /* 0x000000180e0b7c10 */ /* 0x008fe4000ff3e0ff */
[----:B------:R2:W-:Y:S01]  /*67b0*/  STL [R1+0x1e8c], R10 ;  /* 0x001e8c0a01007387 */ /* 0x0005e20000100800 */
[----:B----4-:R-:W-:-:S05]  /*67c0*/  IADD3 R0, P0, PT, R15, UR24, RZ ;  /* 0x000000180f007c10 */ /* 0x010fca000ff1e0ff */
[----:B------:R3:W-:Y:S01]  /*67d0*/  STL [R1+0x1e98], R0 ;  /* 0x001e980001007387 */ /* 0x0007e20000100800 */
[----:B--2---:R-:W-:-:S03]  /*67e0*/  IADD3 R10, P2, PT, R13, UR24, RZ ;  /* 0x000000180d0a7c10 */ /* 0x004fc6000ff5e0ff */
[----:B------:R2:W-:Y:S01]  /*67f0*/  STL [R1+0x1ea0], R11 ;  /* 0x001ea00b01007387 */ /* 0x0005e20000100800 */
[----:B---3--:R-:W-:-:S03]  /*6800*/  IADD3 R0, P3, PT, R9, UR24, RZ ;  /* 0x0000001809007c10 */ /* 0x008fc6000ff7e0ff */
[----:B------:R3:W-:Y:S01]  /*6810*/  STL [R1+0x1ea8], R10 ;  /* 0x001ea80a01007387 */ /* 0x0007e20000100800 */
[----:B------:R-:W-:Y:S01]  /*6820*/  UIMAD UR24, UR75, 0x7d, URZ ;  /* 0x0000007d4b1878a4 */ /* 0x000fe2000f8e02ff */
[----:B--2---:R-:W-:Y:S02]  /*6830*/  IADD3.X R11, PT, PT, R5, UR25, RZ, P1, !PT ;  /* 0x00000019050b7c10 */ /* 0x004fe40008ffe4ff */
[----:B------:R2:W-:Y:S01]  /*6840*/  STL [R1+0x1eb0], R0 ;  /* 0x001eb00001007387 */ /* 0x0005e20000100800 */
[----:B---3--:R-:W-:Y:S02]  /*6850*/  IADD3.X R10, PT, PT, R6, UR25, RZ, P0, !PT ;  /* 0x00000019060a7c10 */ /* 0x008fe400087fe4ff */
[----:B--2---:R-:W-:-:S03]  /*6860*/  IADD3.X R0, PT, PT, R4, UR25, RZ, P2, !PT ;  /* 0x0000001904007c10 */ /* 0x004fc600097fe4ff */
        /* <DEDUP_REMOVED lines=571> */
[----:B------:R-:W4:Y:S01]  /*8c20*/  S2R R21, SR_TID.X ;  /* 0x0000000000157919 */ /* 0x000f220000002100 */
[----:B--2---:R-:W-:Y:S01]  /*8c30*/  IADD3.X R11, PT, PT, R5, UR25, RZ, P1, !PT ;  /* 0x00000019050b7c10 */ /* 0x004fe20008ffe4ff */
[----:B0-----:R-:W-:Y:S01]  /*8c40*/  UIMAD UR77, UR77, 0x1c, URZ ;  /* 0x0000001c4d4d78a4 */ /* 0x001fe2000f8e02ff */
[----:B------:R0:W-:Y:S01]  /*8c50*/  STL [R1+0x22b0], R0 ;  /* 0x0022b00001007387 */ /* 0x0001e20000100800 */
[----:B------:R-:W2:Y:S01]  /*8c60*/  LDCU UR24, c[0x0][0x3a8] ;  /* 0x00007500ff1877ac */ /* 0x000ea20008000800 */
[----:B---3--:R-:W-:-:S05]  /*8c70*/  IADD3.X R10, PT, PT, R6, UR25, RZ, P0, !PT ;  /* 0x00000019060a7c10 */ /* 0x008fca00087fe4ff */
[----:B------:R3:W-:Y:S01]  /*8c80*/  STL [R1+0x2294], R10 ;  /* 0x0022940a01007387 */ /* 0x0007e20000100800 */
[----:B0-----:R-:W-:-:S03]  /*8c90*/  IADD3.X R0, PT, PT, R4, UR25, RZ, P2, !PT ;  /* 0x0000001904007c10 */ /* 0x001fc600097fe4ff */
[----:B------:R0:W-:Y:S04]  /*8ca0*/  STL [R1+0x229c], R11 ;  /* 0x00229c0b01007387 */ /* 0x0001e80000100800 */
[----:B------:R5:W-:Y:S01]  /*8cb0*/  STL [R1+0x22a4], R0 ;  /* 0x0022a40001007387 */ /* 0x000be20000100800 */
[----:B---3--:R-:W-:Y:S01]  /*8cc0*/  IADD3.X R10, PT, PT, R2, UR25, RZ, P3, !PT ;  /* 0x00000019020a7c10 */ /* 0x008fe20009ffe4ff */
[----:B------:R-:W-:Y:S02]  /*8cd0*/  USHF.R.S32.HI UR25, URZ, 0x1f, UR70 ;  /* 0x0000001fff197899 */ /* 0x000fe40008011446 */
[----:B0-----:R-:W-:Y:S02]  /*8ce0*/  IADD3 R11, P1, PT, R14, UR70, RZ ;  /* 0x000000460e0b7c10 */ /* 0x001fe4000ff3e0ff */
[----:B------:R0:W-:Y:S01]  /*8cf0*/  STL [R1+0x22ac], R10 ;  /* 0x0022ac0a01007387 */ /* 0x0001e20000100800 */
[----:B-----5:R-:W-:-:S05]  /*8d00*/  IADD3 R0, P0, PT, R15, UR70, RZ ;  /* 0x000000460f007c10 */ /* 0x020fca000ff1e0ff */
[----:B------:R3:W-:Y:S01]  /*8d10*/  STL [R1+0x22b8], R0 ;  /* 0x0022b80001007387 */ /* 0x0007e20000100800 */
[----:B0-----:R-:W-:-:S03]  /*8d20*/  IADD3 R10, P2, PT, R13, UR70, RZ ;  /* 0x000000460d0a7c10 */ /* 0x001fc6000ff5e0ff */
[----:B------:R0:W-:Y:S01]  /*8d30*/  STL [R1+0x22c0], R11 ;  /* 0x0022c00b01007387 */ /* 0x0001e20000100800 */
[----:B---3--:R-:W-:-:S03]  /*8d40*/  IADD3 R0, P3, PT, R9, UR70, RZ ;  /* 0x0000004609007c10 */ /* 0x008fc6000ff7e0ff */
[----:B------:R3:W-:Y:S01]  /*8d50*/  STL [R1+0x22c8], R10 ;  /* 0x0022c80a01007387 */ /* 0x0007e20000100800 */
[----:B-1----:R-:W-:Y:S01]  /*8d60*/  UIMAD UR76, UR76, 0x1b, URZ ;  /* 0x0000001b4c4c78a4 */ /* 0x002fe2000f8e02ff */
[----:B0-----:R-:W-:Y:S02]  /*8d70*/  IADD3.X R11, PT, PT, R5, UR25, RZ, P1, !PT ;  /* 0x00000019050b7c10 */ /* 0x001fe40008ffe4ff */
[----:B------:R0:W-:Y:S01]  /*8d80*/  STL [R1+0x22d0], R0 ;  /* 0x0022d00001007387 */ /* 0x0001e20000100800 */
[----:B------:R-:W1:Y:S01]  /*8d90*/  LDCU UR70, c[0x0][0x3a8] ;  /* 0x00007500ff4677ac */ /* 0x000e620008000800 */
[----:B---3--:R-:W-:Y:S02]  /*8da0*/  IADD3.X R10, PT, PT, R6, UR25, RZ, P0, !PT ;  /* 0x00000019060a7c10 */ /* 0x008fe400087fe4ff */
[----:B0-----:R-:W-:-:S03]  /*8db0*/  IADD3.X R0, PT, PT, R4, UR25, RZ, P2, !PT ;  /* 0x0000001904007c10 */ /* 0x001fc600097fe4ff */
[----:B------:R0:W-:Y:S04]  /*8dc0*/  STL [R1+0x22b4], R10 ;  /* 0x0022b40a01007387 */ /* 0x0001e80000100800 */
[----:B------:R3:W-:Y:S04]  /*8dd0*/  STL [R1+0x22bc], R11 ;  /* 0x0022bc0b01007387 */ /* 0x0007e80000100800 */
[----:B------:R5:W-:Y:S01]  /*8de0*/  STL [R1+0x22c4], R0 ;  /* 0x0022c40001007387 */ /* 0x000be20000100800 */
[----:B0-----:R-:W-:Y:S01]  /*8df0*/  IADD3.X R10, PT, PT, R2, UR25, RZ, P3, !PT ;  /* 0x00000019020a7c10 */ /* 0x001fe20009ffe4ff */
[----:B------:R-:W-:-:S02]  /*8e00*/  USHF.R.S32.HI UR25, URZ, 0x1f, UR68 ;  /* 0x0000001fff197899 */ /* 0x000fc40008011444 */
[----:B---3--:R-:W-:Y:S02]  /*8e10*/  IADD3 R11, P1, PT, R14, UR68, RZ ;  /* 0x000000440e0b7c10 */ /* 0x008fe4000ff3e0ff */
[----:B------:R0:W-:Y:S01]  /*8e20*/  STL [R1+0x22cc], R10 ;  /* 0x0022cc0a01007387 */ /* 0x0001e20000100800 */
[----:B-----5:R-:W-:-:S05]  /*8e30*/  IADD3 R0, P0, PT, R15, UR68, RZ ;  /* 0x000000440f007c10 */ /* 0x020fca000ff1e0ff */
[----:B------:R3:W-:Y:S01]  /*8e40*/  STL [R1+0x22d8], R0 ;  /* 0x0022d80001007387 */ /* 0x0007e20000100800 */
[----:B0-----:R-:W-:-:S03]  /*8e50*/  IADD3 R10, P2, PT, R13, UR68, RZ ;  /* 0x000000440d0a7c10 */ /* 0x001fc6000ff5e0ff */
[----:B------:R0:W-:Y:S01]  /*8e60*/  STL [R1+0x22e0], R11 ;  /* 0x0022e00b01007387 */ /* 0x0001e20000100800 */
[----:B---3--:R-:W-:-:S03]  /*8e70*/  IADD3 R0, P3, PT, R9, UR68, RZ ;  /* 0x0000004409007c10 */ /* 0x008fc6000ff7e0ff */
[----:B------:R3:W-:Y:S01]  /*8e80*/  STL [R1+0x22e8], R10 ;  /* 0x0022e80a01007387 */ /* 0x0007e20000100800 */
[----:B--2---:R-:W-:Y:S01]  /*8e90*/  UIMAD UR24, UR24, 0x1a, URZ ;  /* 0x0000001a181878a4 */ /* 0x004fe2000f8e02ff */
[----:B0-----:R-:W-:Y:S02]  /*8ea0*/  IADD3.X R11, PT, PT, R5, UR25, RZ, P1, !PT ;  /* 0x00000019050b7c10 */ /* 0x001fe40008ffe4ff */
[----:B------:R0:W-:Y:S01]  /*8eb0*/  STL [R1+0x22f0], R0 ;  /* 0x0022f00001007387 */ /* 0x0001e20000100800 */
[----:B------:R-:W2:Y:S01]  /*8ec0*/  LDCU UR68, c[0x0][0x3a8] ;  /* 0x00007500ff4477ac */ /* 0x000ea20008000800 */
        /* <DEDUP_REMOVED lines=186> */
[----:B--2---:R-:W-:Y:S01]  /*9a70*/  USHF.L.U32 UR52, UR52, 0x4, URZ ;  /* 0x0000000434347899 */ /* 0x004fe200080006ff */
        /* <DEDUP_REMOVED lines=163> */
[----:B-----5:R-:W-:Y:S01]  /*a4b0*/  IADD3 R0, P0, PT, R15, UR28, RZ ;  /* 0x0000001c0f007c10 */ /* 0x020fe2000ff1e0ff */
[----:B------:R0:W-:Y:S04]  /*a4c0*/  STL [R1+0x252c], R10 ;  /* 0x00252c0a01007387 */ /* 0x0001e80000100800 */
[----:B------:R3:W-:Y:S01]  /*a4d0*/  STL [R1+0x2538], R0 ;  /* 0x0025380001007387 */ /* 0x0007e20000100800 */
[----:B0-----:R-:W-:-:S03]  /*a4e0*/  IADD3 R10, P2, PT, R13, UR28, RZ ;  /* 0x0000001c0d0a7c10 */ /* 0x001fc6000ff5e0ff */
[----:B------:R0:W-:Y:S01]  /*a4f0*/  STL [R1+0x2540], R11 ;  /* 0x0025400b01007387 */ /* 0x0001e20000100800 */
[----:B---3--:R-:W-:-:S03]  /*a500*/  IADD3 R0, P3, PT, R9, UR28, RZ ;  /* 0x0000001c09007c10 */ /* 0x008fc6000ff7e0ff */
[----:B------:R-:W-:Y:S01]  /*a510*/  STL [R1+0x2548], R10 ;  /* 0x0025480a01007387 */ /* 0x000fe20000100800 */
[----:B-1----:R-:W-:Y:S01]  /*a520*/  UIMAD UR32, UR32, 0x7, URZ ;  /* 0x00000007202078a4 */ /* 0x002fe2000f8e02ff */
[----:B------:R-:W1:Y:S02]  /*a530*/  LDCU UR28, c[0x0][0x3a8] ;  /* 0x00007500ff1c77ac */ /* 0x000e640008000800 */
[----:B------:R3:W-:Y:S01]  /*a540*/  STL [R1+0x2550], R0 ;  /* 0x0025500001007387 */ /* 0x0007e20000100800 */
[----:B0-----:R-:W-:Y:S02]  /*a550*/  IADD3.X R11, PT, PT, R5, UR25, RZ, P1, !PT ;  /* 0x00000019050b7c10 */ /* 0x001fe40008ffe4ff */
[----:B---3--:R-:W-:Y:S02]  /*a560*/  IADD3.X R0, PT, PT, R6, UR25, RZ, P0, !PT ;  /* 0x0000001906007c10 */ /* 0x008fe400087fe4ff */
[----:B------:R-:W-:-:S03]  /*a570*/  IADD3.X R10, PT, PT, R4, UR25, RZ, P2, !PT ;  /* 0x00000019040a7c10 */ /* 0x000fc600097fe4ff */
[----:B------:R0:W-:Y:S04]  /*a580*/  STL [R1+0x2534], R0 ;  /* 0x0025340001007387 */ /* 0x0001e80000100800 */
[----:B------:R-:W-:Y:S01]  /*a590*/  STL [R1+0x253c], R11 ;  /* 0x00253c0b01007387 */ /* 0x000fe20000100800 */
[----:B0-----:R-:W-:-:S03]  /*a5a0*/  IADD3.X R0, PT, PT, R2, UR25, RZ, P3, !PT ;  /* 0x0000001902007c10 */ /* 0x001fc60009ffe4ff */
[----:B------:R0:W-:Y:S01]  /*a5b0*/  STL [R1+0x2544], R10 ;  /* 0x0025440a01007387 */ /* 0x0001e20000100800 */
[----:B------:R-:W-:-:S03]  /*a5c0*/  USHF.R.S32.HI UR25, URZ, 0x1f, UR22 ;  /* 0x0000001fff197899 */ /* 0x000fc60008011416 */
[----:B------:R3:W-:Y:S01]  /*a5d0*/  STL [R1+0x254c], R0 ;  /* 0x00254c0001007387 */ /* 0x0007e20000100800 */
[----:B0-----:R-:W-:Y:S02]  /*a5e0*/  IADD3 R10, P0, PT, R15, UR22, RZ ;  /* 0x000000160f0a7c10 */ /* 0x001fe4000ff1e0ff */
[----:B---3--:R-:W-:-:S03]  /*a5f0*/  IADD3 R0, P1, PT, R14, UR22, RZ ;  /* 0x000000160e007c10 */ /* 0x008fc6000ff3e0ff */
[----:B------:R0:W-:Y:S01]  /*a600*/  STL [R1+0x2558], R10 ;  /* 0x0025580a01007387 */ /* 0x0001e20000100800 */
[----:B------:R-:W-:-:S03]  /*a610*/  IADD3.X R12, PT, PT, R6, UR25, RZ, P0, !PT ;  /* 0x00000019060c7c10 */ /* 0x000fc600087fe4ff */
[----:B------:R3:W-:Y:S01]  /*a620*/  STL [R1+0x2560], R0 ;  /* 0x0025600001007387 */ /* 0x0007e20000100800 */
[----:B------:R-:W-:Y:S02]  /*a630*/  IADD3.X R16, PT, PT, R5, UR25, RZ, P1, !PT ;  /* 0x0000001905107c10 */ /* 0x000fe40008ffe4ff */
[----:B0-----:R-:W-:Y:S02]  /*a640*/  IADD3 R10, P2, PT, R13, UR22, RZ ;  /* 0x000000160d0a7c10 */ /* 0x001fe4000ff5e0ff */
[----:B---3--:R-:W-:-:S03]  /*a650*/  IADD3 R0, P3, PT, R9, UR22, RZ ;  /* 0x0000001609007c10 */ /* 0x008fc6000ff7e0ff */
[----:B------:R-:W-:Y:S01]  /*a660*/  STL [R1+0x2568], R10 ;  /* 0x0025680a01007387 */ /* 0x000fe20000100800 */
[----:B------:R-:W-:Y:S01]  /*a670*/  IADD3.X R11, PT, PT, R4, UR25, RZ, P2, !PT ;  /* 0x00000019040b7c10 */ /* 0x000fe200097fe4ff */
[----:B--2---:R-:W-:Y:S02]  /*a680*/  UIMAD UR30, UR30, 0x6, URZ ;  /* 0x000000061e1e78a4 */ /* 0x004fe4000f8e02ff */
[----:B------:R-:W-:Y:S01]  /*a690*/  STL [R1+0x2570], R0 ;  /* 0x0025700001007387 */ /* 0x000fe20000100800 */
[----:B------:R-:W0:Y:S03]  /*a6a0*/  LDCU UR22, c[0x0][0x3a8] ;  /* 0x00007500ff1677ac */ /* 0x000e260008000800 */
[----:B------:R2:W-:Y:S04]  /*a6b0*/  STL [R1+0x2554], R12 ;  /* 0x0025540c01007387 */ /* 0x0005e80000100800 */
[----:B------:R3:W-:Y:S04]  /*a6c0*/  STL [R1+0x255c], R16 ;  /* 0x00255c1001007387 */ /* 0x0007e80000100800 */
[----:B------:R5:W-:Y:S01]  /*a6d0*/  STL [R1+0x2564], R11 ;  /* 0x0025640b01007387 */ /* 0x000be20000100800 */
[----:B--2---:R-:W-:Y:S01]  /*a6e0*/  IADD3.X R12, PT, PT, R2, UR25, RZ, P3, !PT ;  /* 0x00000019020c7c10 */ /* 0x004fe20009ffe4ff */
[----:B------:R-:W-:-:S02]  /*a6f0*/  USHF.R.S32.HI UR25, URZ, 0x1f, UR20 ;  /* 0x0000001fff197899 */ /* 0x000fc40008011414 */
[----:B---3--:R-:W-:Y:S02]  /*a700*/  IADD3 R16, P1, PT, R14, UR20, RZ ;  /* 0x000000140e107c10 */ /* 0x008fe4000ff3e0ff */
[----:B------:R2:W-:Y:S01]  /*a710*/  STL [R1+0x256c], R12 ;  /* 0x00256c0c01007387 */ /* 0x0005e20000100800 */
[----:B-----5:R-:W-:-:S05]  /*a720*/  IADD3 R11, P0, PT, R15, UR20, RZ ;  /* 0x000000140f0b7c10 */ /* 0x020fca000ff1e0ff */
[----:B------:R3:W-:Y:S01]  /*a730*/  STL [R1+0x2578], R11 ;  /* 0x0025780b01007387 */ /* 0x0007e20000100800 */
[----:B--2---:R-:W-:-:S03]  /*a740*/  IADD3 R12, P2, PT, R13, UR20, RZ ;  /* 0x000000140d0c7c10 */ /* 0x004fc6000ff5e0ff */
[----:B------:R2:W-:Y:S01]  /*a750*/  STL [R1+0x2580], R16 ;  /* 0x0025801001007387 */ /* 0x0005e20000100800 */
[----:B---3--:R-:W-:-:S03]  /*a760*/  IADD3 R11, P3, PT, R9, UR20, RZ ;  /* 0x00000014090b7c10 */ /* 0x008fc6000ff7e0ff */
[----:B------:R3:W-:Y:S01]  /*a770*/  STL [R1+0x2588], R12 ;  /* 0x0025880c01007387 */ /* 0x0007e20000100800 */
[----:B----4-:R-:W-:Y:S01]  /*a780*/  LOP3.LUT R0, R21, 0x3, RZ, 0xc0, !PT ;  /* 0x0000000315007812 */ /* 0x010fe200078ec0ff */
[----:B-1----:R-:W-:Y:S01]  /*a790*/  UIMAD UR28, UR28, 0x5, URZ ;  /* 0x000000051c1c78a4 */ /* 0x002fe2000f8e02ff */
[----:B--2---:R-:W-:Y:S01]  /*a7a0*/  IADD3.X R16, PT, PT, R5, UR25, RZ, P1, !PT ;  /* 0x0000001905107c10 */ /* 0x004fe20008ffe4ff */
[----:B------:R1:W-:Y:S01]  /*a7b0*/  STL [R1+0x2590], R11 ;  /* 0x0025900b01007387 */ /* 0x0003e20000100800 */
[----:B------:R-:W-:Y:S01]  /*a7c0*/  SHF.R.U32.HI R10, RZ, 0x2, R21 ;  /* 0x00000002ff0a7819 */ /* 0x000fe20000011615 */
[----:B------:R-:W2:Y:S01]  /*a7d0*/  LDCU UR20, c[0x0][0x3a8] ;  /* 0x00007500ff1477ac */ /* 0x000ea20008000800 */
[----:B---3--:R-:W-:Y:S02]  /*a7e0*/  IADD3.X R12, PT, PT, R6, UR25, RZ, P0, !PT ;  /* 0x00000019060c7c10 */ /* 0x008fe400087fe4ff */
[----:B-1----:R-:W-:-:S03]  /*a7f0*/  IADD3.X R11, PT, PT, R4, UR25, RZ, P2, !PT ;  /* 0x00000019040b7c10 */ /* 0x002fc600097fe4ff */
[----:B------:R1:W-:Y:S04]  /*a800*/  STL [R1+0x2574], R12 ;  /* 0x0025740c01007387 */ /* 0x0003e80000100800 */
[----:B------:R3:W-:Y:S01]  /*a810*/  STL [R1+0x257c], R16 ;  /* 0x00257c1001007387 */ /* 0x0007e20000100800 */
[----:B------:R-:W-:-:S03]  /*a820*/  IMAD R0, R0, 0x220, RZ ;  /* 0x0000022000007824 */ /* 0x000fc600078e02ff */
[----:B------:R4:W-:Y:S01]  /*a830*/  STL [R1+0x2584], R11 ;  /* 0x0025840b01007387 */ /* 0x0009e20000100800 */
[----:B-1----:R-:W-:Y:S02]  /*a840*/  IADD3.X R12, PT, PT, R2, UR25, RZ, P3, !PT ;  /* 0x00000019020c7c10 */ /* 0x002fe40009ffe4ff */
[----:B------:R-:W-:Y:S01]  /*a850*/  SGXT.U32 R10, R10, 0x3 ;  /* 0x000000030a0a781a */ /* 0x000fe20000000000 */
[----:B------:R-:W-:Y:S02]  /*a860*/  USHF.R.S32.HI UR25, URZ, 0x1f, UR18 ;  /* 0x0000001fff197899 */ /* 0x000fe40008011412 */
[----:B---3--:R-:W-:Y:S02]  /*a870*/  IADD3 R16, P1, PT, R14, UR18, RZ ;  /* 0x000000120e107c10 */ /* 0x008fe4000ff3e0ff */
[----:B----4-:R-:W-:Y:S01]  /*a880*/  IADD3 R11, P0, PT, R15, UR18, RZ ;  /* 0x000000120f0b7c10 */ /* 0x010fe2000ff1e0ff */
[----:B------:R1:W-:Y:S01]  /*a890*/  STL [R1+0x258c], R12 ;  /* 0x00258c0c01007387 */ /* 0x0003e20000100800 */
[----:B------:R-:W-:-:S03]  /*a8a0*/  LOP3.LUT R0, R0, R10, RZ, 0xfc, !PT ;  /* 0x0000000a00007212 */ /* 0x000fc600078efcff */
[----:B------:R3:W-:Y:S01]  /*a8b0*/  STL [R1+0x2598], R11 ;  /* 0x0025980b01007387 */ /* 0x0007e20000100800 */
[----:B-1----:R-:W-:-:S03]  /*a8c0*/  IADD3 R12, P2, PT, R13, UR18, RZ ;  /* 0x000000120d0c7c10 */ /* 0x002fc6000ff5e0ff */
[----:B------:R-:W-:Y:S01]  /*a8d0*/  STL [R1+0x25a0], R16 ;  /* 0x0025a01001007387 */ /* 0x000fe20000100800 */
[----:B---3--:R-:W-:-:S03]  /*a8e0*/  IADD3 R11, P3, PT, R9, UR18, RZ ;  /* 0x00000012090b7c10 */ /* 0x008fc6000ff7e0ff */
[----:B------:R-:W-:Y:S01]  /*a8f0*/  STL [R1+0x25a8], R12 ;  /* 0x0025a80c01007387 */ /* 0x000fe20000100800 */
[----:B------:R-:W-:Y:S01]  /*a900*/  IADD3.X R10, PT, PT, R6, UR25, RZ, P0, !PT ;  /* 0x00000019060a7c10 */ /* 0x000fe200087fe4ff */
[----:B0-----:R-:W-:Y:S02]  /*a910*/  USHF.L.U32 UR22, UR22, 0x2, URZ ;  /* 0x0000000216167899 */ /* 0x001fe400080006ff */
[----:B------:R0:W-:Y:S01]  /*a920*/  STL [R1+0x25b0], R11 ;  /* 0x0025b00b01007387 */ /* 0x0001e20000100800 */
[----:B------:R-:W1:Y:S03]  /*a930*/  LDCU UR18, c[0x0][0x3a8] ;  /* 0x00007500ff1277ac */ /* 0x000e660008000800 */
[----:B------:R3:W-:Y:S01]  /*a940*/  STL [R1+0x2838], R0 ;  /* 0x0028380001007387 */ /* 0x0007e20000100800 */
[----:B0-----:R-:W-:-:S03]  /*a950*/  IADD3.X R11, PT, PT, R5, UR25, RZ, P1, !PT ;  /* 0x00000019050b7c10 */ /* 0x001fc60008ffe4ff */
[----:B------:R0:W-:Y:S01]  /*a960*/  STL [R1+0x2594], R10 ;  /* 0x0025940a01007387 */ /* 0x0001e20000100800 */
[----:B---3--:R-:W-:-:S03]  /*a970*/  IADD3.X R0, PT, PT, R4, UR25, RZ, P2, !PT ;  /* 0x0000001904007c10 */ /* 0x008fc600097fe4ff */
[----:B------:R3:W-:Y:S04]  /*a980*/  STL [R1+0x259c], R11 ;  /* 0x00259c0b01007387 */ /* 0x0007e80000100800 */
[----:B------:R4:W-:Y:S01]  /*a990*/  STL [R1+0x25a4], R0 ;  /* 0x0025a40001007387 */ /* 0x0009e20000100800 */
[----:B0-----:R-:W-:Y:S01]  /*a9a0*/  IADD3.X R10, PT, PT, R2, UR25, RZ, P3, !PT ;  /* 0x00000019020a7c10 */ /* 0x001fe20009ffe4ff */
[----:B------:R-:W-:Y:S02]  /*a9b0*/  USHF.R.S32.HI UR25, URZ, 0x1f, UR16 ;  /* 0x0000001fff197899 */ /* 0x000fe40008011410 */
[----:B---3--:R-:W-:Y:S02]  /*a9c0*/  IADD3 R11, P1, PT, R14, UR16, RZ ;  /* 0x000000100e0b7c10 */ /* 0x008fe4000ff3e0ff */
[----:B----4-:R-:W-:Y:S01]  /*a9d0*/  IADD3 R0, P0, PT, R15, UR16, RZ ;  /* 0x000000100f007c10 */ /* 0x010fe2000ff1e0ff */
[----:B------:R0:W-:Y:S04]  /*a9e0*/  STL [R1+0x25ac], R10 ;  /* 0x0025ac0a01007387 */ /* 0x0001e80000100800 */
[----:B------:R3:W-:Y:S01]  /*a9f0*/  STL [R1+0x25b8], R0 ;  /* 0x0025b80001007387 */ /* 0x0007e20000100800 */
[----:B0-----:R-:W-:-:S03]  /*aa00*/  IADD3 R10, P2, PT, R13, UR16, RZ ;  /* 0x000000100d0a7c10 */ /* 0x001fc6000ff5e0ff */
[----:B------:R0:W-:Y:S01]  /*aa10*/  STL [R1+0x25c0], R11 ;  /* 0x0025c00b01007387 */ /* 0x0001e20000100800 */
[----:B---3--:R-:W-:-:S03]  /*aa20*/  IADD3 R0, P3, PT, R9, UR16, RZ ;  /* 0x0000001009007c10 */ /* 0x008fc6000ff7e0ff */
[----:B------:R-:W-:Y:S01]  /*aa30*/  STL [R1+0x25c8], R10 ;  /* 0x0025c80a01007387 */ /* 0x000fe20000100800 */
[----:B------:R-:W-:Y:S01]  /*aa40*/  IADD3.X R12, PT, PT, R5, UR25, RZ, P1, !PT ;  /* 0x00000019050c7c10 */ /* 0x000fe20008ffe4ff */
[----:B--2---:R-:W-:Y:S02]  /*aa50*/  UIMAD UR20, UR20, 0x3, URZ ;  /* 0x00000003141478a4 */ /* 0x004fe4000f8e02ff */
[----:B------:R2:W-:Y:S01]  /*aa60*/  STL [R1+0x25d0], R0 ;  /* 0x0025d00001007387 */ /* 0x0005e20000100800 */
[----:B-1----:R-:W-:Y:S01]  /*aa70*/  USHF.L.U32 UR18, UR18, 0x1, URZ ;  /* 0x0000000112127899 */ /* 0x002fe200080006ff */
[----:B0-----:R-:W-:Y:S01]  /*aa80*/  IADD3.X R11, PT, PT, R6, UR25, RZ, P0, !PT ;  /* 0x00000019060b7c10 */ /* 0x001fe200087fe4ff */
[----:B------:R-:W0:Y:S04]  /*aa90*/  LDCU UR16, c[0x0][0x3a8] ;  /* 0x00007500ff1077ac */ /* 0x000e280008000800 */
[----:B------:R1:W-:Y:S01]  /*aaa0*/  STL [R1+0x25b4], R11 ;  /* 0x0025b40b01007387 */ /* 0x0003e20000100800 */
[----:B--2---:R-:W-:-:S03]  /*aab0*/  IADD3.X R0, PT, PT, R4, UR25, RZ, P2, !PT ;  /* 0x0000001904007c10 */ /* 0x004fc600097fe4ff */
[----:B------:R2:W-:Y:S04]  /*aac0*/  STL [R1+0x25bc], R12 ;  /* 0x0025bc0c01007387 */ /* 0x0005e80000100800 */
[----:B------:R3:W-:Y:S01]  /*aad0*/  STL [R1+0x25c4], R0 ;  /* 0x0025c40001007387 */ /* 0x0007e20000100800 */
[----:B-1----:R-:W-:Y:S01]  /*aae0*/  IADD3.X R11, PT, PT, R2, UR25, RZ, P3, !PT ;  /* 0x00000019020b7c10 */ /* 0x002fe20009ffe4ff */
[----:B------:R-:W-:Y:S02]  /*aaf0*/  USHF.R.S32.HI UR25, URZ, 0x1f, UR14 ;  /* 0x0000001fff197899 */ /* 0x000fe4000801140e */
[----:B--2---:R-:W-:Y:S02]  /*ab00*/  IADD3 R12, P1, PT, R14, UR14, RZ ;  /* 0x0000000e0e0c7c10 */ /* 0x004fe4000ff3e0ff */
[----:B---3--:R-:W-:Y:S01]  /*ab10*/  IADD3 R0, P0, PT, R15, UR14, RZ ;  /* 0x0000000e0f007c10 */ /* 0x008fe2000ff1e0ff */
[----:B------:R1:W-:Y:S04]  /*ab20*/  STL [R1+0x25cc], R11 ;  /* 0x0025cc0b01007387 */ /* 0x0003e80000100800 */
[----:B------:R2:W-:Y:S01]  /*ab30*/  STL [R1+0x25d8], R0 ;  /* 0x0025d80001007387 */ /* 0x0005e20000100800 */
[----:B-1----:R-:W-:-:S03]  /*ab40*/  IADD3 R11, P2, PT, R13, UR14, RZ ;  /* 0x0000000e0d0b7c10 */ /* 0x002fc6000ff5e0ff */
[----:B------:R1:W-:Y:S01]  /*ab50*/  STL [R1+0x25e0], R12 ;  /* 0x0025e00c01007387 */ /* 0x0003e20000100800 */
[----:B--2---:R-:W-:-:S03]  /*ab60*/  IADD3 R0, P3, PT, R9, UR14, RZ ;  /* 0x0000000e09007c10 */ /* 0x004fc6000ff7e0ff */
[----:B------:R-:W-:Y:S01]  /*ab70*/  STL [R1+0x25e8], R11 ;  /* 0x0025e80b01007387 */ /* 0x000fe20000100800 */
[----:B------:R-:W-:Y:S01]  /*ab80*/  IADD3.X R16, PT, PT, R5, UR25, RZ, P1, !PT ;  /* 0x0000001905107c10 */ /* 0x000fe20008ffe4ff */
[----:B------:R-:W2:Y:S02]  /*ab90*/  LDCU UR14, c[0x0][0x3a8] ;  /* 0x00007500ff0e77ac */ /* 0x000ea40008000800 */
[----:B------:R3:W-:Y:S01]  /*aba0*/  STL [R1+0x25f0], R0 ;  /* 0x0025f00001007387 */ /* 0x0007e20000100800 */
[----:B-1----:R-:W-:Y:S02]  /*abb0*/  IADD3.X R12, PT, PT, R4, UR25, RZ, P2, !PT ;  /* 0x00000019040c7c10 */ /* 0x002fe400097fe4ff */
[----:B---3--:R-:W-:-:S05]  /*abc0*/  IADD3.X R0, PT, PT, R6, UR25, RZ, P0, !PT ;  /* 0x0000001906007c10 */ /* 0x008fca00087fe4ff */
[----:B------:R1:W-:Y:S04]  /*abd0*/  STL [R1+0x25d4], R0 ;  /* 0x0025d40001007387 */ /* 0x0003e80000100800 */
[----:B------:R-:W-:Y:S01]  /*abe0*/  STL [R1+0x25dc], R16 ;  /* 0x0025dc1001007387 */ /* 0x000fe20000100800 */
[----:B-1----:R-:W-:-:S03]  /*abf0*/  IADD3.X R0, PT, PT, R2, UR25, RZ, P3, !PT ;  /* 0x0000001902007c10 */ /* 0x002fc60009ffe4ff */
[----:B------:R1:W-:Y:S04]  /*ac00*/  STL [R1+0x25e4], R12 ;  /* 0x0025e40c01007387 */ /* 0x0003e80000100800 */
[----:B------:R3:W-:Y:S04]  /*ac10*/  STL [R1+0x25ec], R0 ;  /* 0x0025ec0001007387 */ /* 0x0007e80000100800 */
[----:B------:R-:W4:Y:S01]  /*ac20*/  LDL R43, [R1+0x2c] ;  /* 0x00002c00012b7983 */ /* 0x000f220000100800 */
[----:B-1----:R-:W-:Y:S02]  /*ac30*/  IADD3 R12, P0, PT, R15, UR13, RZ ;  /* 0x0000000d0f0c7c10 */ /* 0x002fe4000ff1e0ff */
[----:B---3--:R-:W-:-:S03]  /*ac40*/  IADD3 R0, P1, PT, R14, UR13, RZ ;  /* 0x0000000d0e007c10 */ /* 0x008fc6000ff3e0ff */
[----:B------:R1:W-:Y:S04]  /*ac50*/  STL [R1+0x25f8], R12 ;  /* 0x0025f80c01007387 */ /* 0x0003e80000100800 */
[----:B------:R-:W3:Y:S04]  /*ac60*/  LDL R42, [R1+0x28] ;  /* 0x00002800012a7983 */ /* 0x000ee80000100800 */
[----:B------:R5:W-:Y:S01]  /*ac70*/  STL [R1+0x2600], R0 ;  /* 0x0026000001007387 */ /* 0x000be20000100800 */
[----:B-1----:R-:W-:-:S03]  /*ac80*/  IADD3 R12, P2, PT, R13, UR13, RZ ;  /* 0x0000000d0d0c7c10 */ /* 0x002fc6000ff5e0ff */
[----:B------:R-:W2:Y:S01]  /*ac90*/  LDL R40, [R1+0x24] ;  /* 0x0000240001287983 */ /* 0x000ea20000100800 */
[----:B-----5:R-:W-:-:S03]  /*aca0*/  IADD3 R0, P3, PT, R9, UR13, RZ ;  /* 0x0000000d09007c10 */ /* 0x020fc6000ff7e0ff */
[----:B------:R-:W-:Y:S04]  /*acb0*/  STL [R1+0x2608], R12 ;  /* 0x0026080c01007387 */ /* 0x000fe80000100800 */
[----:B------:R-:W5:Y:S04]  /*acc0*/  LDL R39, [R1+0x20] ;  /* 0x0000200001277983 */ /* 0x000f680000100800 */
[----:B------:R-:W4:Y:S04]  /*acd0*/  LDL R38, [R1+0x1c] ;  /* 0x00001c0001267983 */ /* 0x000f280000100800 */
[----:B------:R1:W-:Y:S04]  /*ace0*/  STL [R1+0x2610], R0 ;  /* 0x0026100001007387 */ /* 0x0003e80000100800 */
[----:B------:R-:W4:Y:S01]  /*acf0*/  LDL R34, [R1+0x18] ;  /* 0x0000180001227983 */ /* 0x000f220000100800 */
[C---:B------:R-:W-:Y:S01]  /*ad00*/  LOP3.LUT R10, R21.reuse, 0x7, RZ, 0xc0, !PT ;  /* 0x00000007150a7812 */ /* 0x040fe200078ec0ff */
[----:B------:R-:W-:Y:S01]  /*ad10*/  IMAD.SHL.U32 R11, R21, 0x2, RZ ;  /* 0x00000002150b7824 */ /* 0x000fe200078e00ff */
[----:B------:R-:W-:Y:S01]  /*ad20*/  USHF.R.S32.HI UR25, URZ, 0x1f, UR13 ;  /* 0x0000001fff197899 */ /* 0x000fe2000801140d */
[----:B------:R-:W4:Y:S01]  /*ad30*/  LDL R37, [R1+0x10] ;  /* 0x0000100001257983 */ /* 0x000f220000100800 */
[----:B------:R-:W0:Y:S01]  /*ad40*/  LDCU UR13, c[0x0][0x3a8] ;  /* 0x00007500ff0d77ac */ /* 0x000e220008000800 */
[----:B------:R-:W-:-:S02]  /*ad50*/  IMAD R10, R10, 0x90, RZ ;  /* 0x000000900a0a7824 */ /* 0x000fc400078e02ff */
[----:B------:R-:W4:Y:S03]  /*ad60*/  LDL R35, [R1+0xc] ;  /* 0x00000c0001237983 */ /* 0x000f260000100800 */
[----:B-1----:R-:W-:-:S05]  /*ad70*/  LOP3.LUT R0, R10, 0x30, R11, 0x78, !PT ;  /* 0x000000300a007812 */ /* 0x002fca00078e780b */
[----:B------:R1:W-:Y:S04]  /*ad80*/  STL [R1+0x9c4], R0 ;  /* 0x0009c40001007387 */ /* 0x0003e80000100800 */
[----:B------:R-:W4:Y:S04]  /*ad90*/  LDL R33, [R1+0x8] ;  /* 0x0000080001217983 */ /* 0x000f280000100800 */
[----:B------:R-:W4:Y:S01]  /*ada0*/  LDL R22, [R1+0x4] ;  /* 0x0000040001167983 */ /* 0x000f220000100800 */
[----:B-1----:R-:W-:-:S03]  /*adb0*/  IADD3.X R0, PT, PT, R6, UR25, RZ, P0, !PT ;  /* 0x0000001906007c10 */ /* 0x002fc600087fe4ff */
[----:B------:R-:W4:Y:S04]  /*adc0*/  LDL R21, [R1] ;  /* 0x0000000001157983 */ /* 0x000f280000100800 */
[----:B------:R1:W-:Y:S01]  /*add0*/  STL [R1+0x25f4], R0 ;  /* 0x0025f40001007387 */ /* 0x0003e20000100800 */
[----:B------:R-:W-:-:S03]  /*ade0*/  IADD3.X R4, PT, PT, R4, UR25, RZ, P2, !PT ;  /* 0x0000001904047c10 */ /* 0x000fc600097fe4ff */
[----:B------:R-:W4:Y:S01]  /*adf0*/  LDL R23, [R1+0x30] ;  /* 0x0000300001177983 */ /* 0x000f220000100800 */
[----:B-1----:R-:W-:-:S05]  /*ae00*/  IADD3.X R0, PT, PT, R5, UR25, RZ, P1, !PT ;  /* 0x0000001905007c10 */ /* 0x002fca0008ffe4ff */
[----:B------:R1:W-:Y:S04]  /*ae10*/  STL [R1+0x25fc], R0 ;  /* 0x0025fc0001007387 */ /* 0x0003e80000100800 */
[----:B------:R0:W-:Y:S04]  /*ae20*/  STL [R1+0x2604], R4 ;  /* 0x0026040401007387 */ /* 0x0001e80000100800 */
[----:B------:R-:W4:Y:S01]  /*ae30*/  LDL R24, [R1+0x34] ;  /* 0x0000340001187983 */ /* 0x000f220000100800 */
[----:B-1----:R-:W-:-:S03]  /*ae40*/  IADD3.X R0, PT, PT, R2, UR25, RZ, P3, !PT ;  /* 0x0000001902007c10 */ /* 0x002fc60009ffe4ff */
[----:B------:R-:W4:Y:S04]  /*ae50*/  LDL R25, [R1+0x38] ;  /* 0x0000380001197983 */ /* 0x000f280000100800 */
[----:B------:R-:W-:Y:S04]  /*ae60*/  STL [R1+0x260c], R0 ;  /* 0x00260c0001007387 */ /* 0x000fe80000100800 */
[----:B------:R-:W4:Y:S04]  /*ae70*/  LDL R26, [R1+0x3c] ;  /* 0x00003c00011a7983 */ /* 0x000f280000100800 */
[----:B------:R-:W4:Y:S04]  /*ae80*/  LDL R27, [R1+0x40] ;  /* 0x00004000011b7983 */ /* 0x000f280000100800 */
[----:B------:R-:W4:Y:S04]  /*ae90*/  LDL R28, [R1+0x44] ;  /* 0x00004400011c7983 */ /* 0x000f280000100800 */
[----:B------:R-:W4:Y:S04]  /*aea0*/  LDL R29, [R1+0x48] ;  /* 0x00004800011d7983 */ /* 0x000f280000100800 */
[----:B------:R-:W4:Y:S04]  /*aeb0*/  LDL R31, [R1+0x4c] ;  /* 0x00004c00011f7983 */ /* 0x000f280000100800 */
[----:B------:R-:W4:Y:S01]  /*aec0*/  LDL R32, [R1+0x50] ;  /* 0x0000500001207983 */ /* 0x000f220000100800 */
[----:B---3--:R-:W-:-:S02]  /*aed0*/  SHF.R.S32.HI R12, RZ, 0x1f, R42 ;  /* 0x0000001fff0c7819 */ /* 0x008fc4000001142a */
[----:B--2---:R-:W-:-:S03]  /*aee0*/  SHF.R.S32.HI R13, RZ, 0x1f, R40 ;  /* 0x0000001fff0d7819 */ /* 0x004fc60000011428 */
[----:B------:R-:W-:Y:S04]  /*aef0*/  STL [R1+0x2848], R12 ;  /* 0x0028480c01007387 */ /* 0x000fe80000100800 */
[----:B------:R1:W-:Y:S01]  /*af00*/  STL [R1+0x2840], R13 ;  /* 0x0028400d01007387 */ /* 0x0003e20000100800 */
[----:B-----5:R-:W-:-:S05]  /*af10*/  SHF.R.S32.HI R14, RZ, 0x1f, R39 ;  /* 0x0000001fff0e7819 */ /* 0x020fca0000011427 */
[----:B------:R-:W-:Y:S01]  /*af20*/  STL [R1+0x2844], R14 ;  /* 0x0028440e01007387 */ /* 0x000fe20000100800 */
[----:B----4-:R-:W-:-:S03]  /*af30*/  SHF.R.S32.HI R16, RZ, 0x1f, R34 ;  /* 0x0000001fff107819 */ /* 0x010fc60000011422 */
[----:B------:R-:W2:Y:S04]  /*af40*/  LDL R34, [R1+0x54] ;  /* 0x0000540001227983 */ /* 0x000ea80000100800 */
[----:B------:R3:W-:Y:S04]  /*af50*/  STL [R1+0x283c], R16 ;  /* 0x00283c1001007387 */ /* 0x0007e80000100800 */
[----:B------:R-:W4:Y:S01]  /*af60*/  LDL R56, [R1+0xb4] ;  /* 0x0000b40001387983 */ /* 0x000f220000100800 */
[----:B------:R-:W-:Y:S02]  /*af70*/  SHF.R.S32.HI R11, RZ, 0x1f, R43 ;  /* 0x0000001fff0b7819 */ /* 0x000fe4000001142b */
[----:B------:R-:W-:Y:S01]  /*af80*/  SHF.R.S32.HI R15, RZ, 0x1f, R38 ;  /* 0x0000001fff0f7819 */ /* 0x000fe20000011426 */
[----:B------:R-:W5:Y:S01]  /*af90*/  LDL R2, [R1+0xb8] ;  /* 0x0000b80001027983 */ /* 0x000f620000100800 */
[----:B------:R-:W-:-:S02]  /*afa0*/  SHF.R.S32.HI R17, RZ, 0x1f, R37 ;  /* 0x0000001fff117819 */ /* 0x000fc40000011425 */
[----:B------:R-:W-:Y:S01]  /*afb0*/  SHF.R.S32.HI R18, RZ, 0x1f, R35 ;  /* 0x0000001fff127819 */ /* 0x000fe20000011423 */
[----:B------:R-:W2:Y:S04]  /*afc0*/  LDL R37, [R1+0x5c] ;  /* 0x00005c0001257983 */ /* 0x000ea80000100800 */
        /* <DEDUP_REMOVED lines=20> */
[----:B0-----:R-:W2:Y:S04]  /*b110*/  LDL R4, [R1+0xc4] ;  /* 0x0000c40001047983 */ /* 0x001ea80000100800 */
[----:B------:R-:W2:Y:S04]  /*b120*/  LDL R9, [R1+0xc8] ;  /* 0x0000c80001097983 */ /* 0x000ea80000100800 */
[----:B-1----:R-:W2:Y:S04]  /*b130*/  LDL R13, [R1+0xcc] ;  /* 0x0000cc00010d7983 */ /* 0x002ea80000100800 */
[----:B---3--:R-:W3:Y:S04]  /*b140*/  LDL R16, [R1+0xd0] ;  /* 0x0000d00001107983 */ /* 0x008ee80000100800 */
[----:B------:R-:W3:Y:S04]  /*b150*/  LDL R0, [R1+0xd4] ;  /* 0x0000d40001007983 */ /* 0x000ee80000100800 */
[----:B------:R-:W3:Y:S04]  /*b160*/  LDL.LU R12, [R1+0x2c] ;  /* 0x00002c00010c7983 */ /* 0x000ee80000300800 */
[----:B------:R-:W3:Y:S01]  /*b170*/  LDL.LU R14, [R1+0x28] ;  /* 0x00002800010e7983 */ /* 0x000ee20000300800 */
[----:B----4-:R-:W-:-:S05]  /*b180*/  SHF.R.S32.HI R56, RZ, 0x1f, R56 ;  /* 0x0000001fff387819 */ /* 0x010fca0000011438 */
[----:B------:R0:W-:Y:S04]  /*b190*/  STL [R1+0x88], R56 ;  /* 0x0000883801007387 */ /* 0x0001e80000100800 */
[----:B0-----:R-:W4:Y:S01]  /*b1a0*/  LDL.LU R56, [R1+0x2880] ;  /* 0x0028800001387983 */ /* 0x001f220000300800 */
[----:B-----5:R-:W-:-:S05]  /*b1b0*/  SHF.R.S32.HI R2, RZ, 0x1f, R2 ;  /* 0x0000001fff027819 */ /* 0x020fca0000011402 */
[----:B------:R4:W-:Y:S01]  /*b1c0*/  STL [R1+0x8c], R2 ;  /* 0x00008c0201007387 */ /* 0x0009e20000100800 */
[----:B--2---:R-:W-:Y:S02]  /*b1d0*/  SHF.R.S32.HI R6, RZ, 0x1f, R6 ;  /* 0x0000001fff067819 */ /* 0x004fe40000011406 */
[----:B------:R-:W-:Y:S02]  /*b1e0*/  SHF.R.S32.HI R5, RZ, 0x1f, R5 ;  /* 0x0000001fff057819 */ /* 0x000fe40000011405 */
[----:B------:R-:W-:Y:S02]  /*b1f0*/  SHF.R.S32.HI R4, RZ, 0x1f, R4 ;  /* 0x0000001fff047819 */ /* 0x000fe40000011404 */
[----:B------:R-:W-:Y:S02]  /*b200*/  SHF.R.S32.HI R9, RZ, 0x1f, R9 ;  /* 0x0000001fff097819 */ /* 0x000fe40000011409 */
[----:B----4-:R-:W-:-:S05]  /*b210*/  SHF.R.S32.HI R2, RZ, 0x1f, R56 ;  /* 0x0000001fff027819 */ /* 0x010fca0000011438 */
[----:B------:R0:W-:Y:S04]  /*b220*/  STL [R1+0x90], R2 ;  /* 0x0000900201007387 */ /* 0x0001e80000100800 */
[----:B0-----:R-:W2:Y:S04]  /*b230*/  LDL.LU R2, [R1+0x287c] ;  /* 0x00287c0001027983 */ /* 0x001ea80000300800 */
[----:B------:R0:W-:Y:S04]  /*b240*/  STL [R1+0x94], R6 ;  /* 0x0000940601007387 */ /* 0x0001e80000100800 */
[----:B0-----:R-:W4:Y:S04]  /*b250*/  LDL.LU R6, [R1+0x2878] ;  /* 0x0028780001067983 */ /* 0x001f280000300800 */
[----:B------:R0:W-:Y:S04]  /*b260*/  STL [R1+0xe0], R5 ;  /* 0x0000e00501007387 */ /* 0x0001e80000100800 */
[----:B0-----:R-:W5:Y:S04]  /*b270*/  LDL.LU R5, [R1+0x2874] ;  /* 0x0028740001057983 */ /* 0x001f680000300800 */
[----:B------:R0:W-:Y:S04]  /*b280*/  STL [R1+0xec], R4 ;  /* 0x0000ec0401007387 */ /* 0x0001e80000100800 */
[----:B0-----:R-:W2:Y:S04]  /*b290*/  LDL.LU R4, [R1+0x2870] ;  /* 0x0028700001047983 */ /* 0x001ea80000300800 */
[----:B------:R0:W-:Y:S04]  /*b2a0*/  STL [R1+0xf4], R9 ;  /* 0x0000f40901007387 */ /* 0x0001e80000100800 */
[----:B0-----:R-:W2:Y:S01]  /*b2b0*/  LDL.LU R9, [R1+0x286c] ;  /* 0x00286c0001097983 */ /* 0x001ea20000300800 */
[----:B------:R-:W-:-:S02]  /*b2c0*/  SHF.R.S32.HI R13, RZ, 0x1f, R13 ;  /* 0x0000001fff0d7819 */ /* 0x000fc4000001140d */
[----:B---3--:R-:W-:-:S03]  /*b2d0*/  SHF.R.S32.HI R16, RZ, 0x1f, R16 ;  /* 0x0000001fff107819 */ /* 0x008fc60000011410 */
[----:B------:R0:W-:Y:S04]  /*b2e0*/  STL [R1+0xfc], R13 ;  /* 0x0000fc0d01007387 */ /* 0x0001e80000100800 */
[----:B0-----:R-:W3:Y:S04]  /*b2f0*/  LDL.LU R13, [R1+0x24] ;  /* 0x00002400010d7983 */ /* 0x001ee80000300800 */
[----:B------:R0:W-:Y:S02]  /*b300*/  STL [R1+0x104], R16 ;  /* 0x0001041001007387 */ /* 0x0001e40000100800 */
[----:B0-----:R-:W-:-:S02]  /*b310*/  SHF.R.S32.HI R16, RZ, 0x1f, R0 ;  /* 0x0000001fff107819 */ /* 0x001fc40000011400 */
[----:B--2---:R-:W-:Y:S02]  /*b320*/  SHF.R.S32.HI R0, RZ, 0x1f, R9 ;  /* 0x0000001fff007819 */ /* 0x004fe40000011409 */
[----:B------:R-:W2:Y:S04]  /*b330*/  LDL.LU R9, [R1+0x2868] ;  /* 0x0028680001097983 */ /* 0x000ea80000300800 */
[----:B------:R0:W-:Y:S02]  /*b340*/  STL [R1+0x10c], R16 ;  /* 0x00010c1001007387 */ /* 0x0001e40000100800 */
[----:B0-----:R-:W-:Y:S02]  /*b350*/  SHF.R.S32.HI R16, RZ, 0x1f, R4 ;  /* 0x0000001fff107819 */ /* 0x001fe40000011404 */
[----:B------:R-:W2:Y:S04]  /*b360*/  LDL.LU R4, [R1+0x2864] ;  /* 0x0028640001047983 */ /* 0x000ea80000300800 */
[----:B------:R5:W-:Y:S02]  /*b370*/  STL [R1+0x110], R0 ;  /* 0x0001100001007387 */ /* 0x000be40000100800 */
[----:B-----5:R-:W-:-:S02]  /*b380*/  SHF.R.S32.HI R0, RZ, 0x1f, R5 ;  /* 0x0000001fff007819 */ /* 0x020fc40000011405 */
[----:B------:R-:W5:Y:S04]  /*b390*/  LDL.LU R5, [R1+0x2860] ;  /* 0x0028600001057983 */ /* 0x000f680000300800 */
[----:B------:R4:W-:Y:S02]  /*b3a0*/  STL [R1+0x114], R16 ;  /* 0x0001141001007387 */ /* 0x0009e40000100800 */
[----:B----4-:R-:W-:Y:S02]  /*b3b0*/  SHF.R.S32.HI R16, RZ, 0x1f, R6 ;  /* 0x0000001fff107819 */ /* 0x010fe40000011406 */
[----:B------:R-:W4:Y:S04]  /*b3c0*/  LDL.LU R6, [R1+0x285c] ;  /* 0x00285c0001067983 */ /* 0x000f280000300800 */
[----:B------:R0:W-:Y:S02]  /*b3d0*/  STL [R1+0x118], R0 ;  /* 0x0001180001007387 */ /* 0x0001e40000100800 */
[----:B0-----:R-:W-:-:S02]  /*b3e0*/  SHF.R.S32.HI R0, RZ, 0x1f, R2 ;  /* 0x0000001fff007819 */ /* 0x001fc40000011402 */
[----:B------:R-:W3:Y:S04]  /*b3f0*/  LDL.LU R2, [R1+0x2858] ;  /* 0x0028580001027983 */ /* 0x000ee80000300800 */
[----:B------:R0:W-:Y:S02]  /*b400*/  STL [R1+0x11c], R16 ;  /* 0x00011c1001007387 */ /* 0x0001e40000100800 */
[----:B0-----:R-:W-:Y:S02]  /*b410*/  SHF.R.S32.HI R16, RZ, 0x1f, R8 ;  /* 0x0000001fff107819 */ /* 0x001fe40000011408 */
[----:B------:R-:W3:Y:S04]  /*b420*/  LDL.LU R8, [R1+0x2854] ;  /* 0x0028540001087983 */ /* 0x000ee80000300800 */
[----:B------:R0:W-:Y:S02]  /*b430*/  STL [R1+0x120], R0 ;  /* 0x0001200001007387 */ /* 0x0001e40000100800 */
[----:B0-----:R-:W-:-:S02]  /*b440*/  SHF.R.S32.HI R0, RZ, 0x1f, R7 ;  /* 0x0000001fff007819 */ /* 0x001fc40000011407 */
[----:B------:R-:W3:Y:S04]  /*b450*/  LDL.LU R7, [R1+0x2850] ;  /* 0x0028500001077983 */ /* 0x000ee80000300800 */
[----:B------:R2:W-:Y:S01]  /*b460*/  STL [R1+0x124], R16 ;  /* 0x0001241001007387 */ /* 0x0005e20000100800 */
[----:B------:R-:W-:Y:S02]  /*b470*/  SHF.R.S32.HI R10, RZ, 0x1f, R3 ;  /* 0x0000001fff0a7819 */ /* 0x000fe40000011403 */
[----:B--2---:R-:W-:-:S05]  /*b480*/  IADD3 R16, P4, PT, R3, R4, RZ ;  /* 0x0000000403107210 */ /* 0x004fca0007f9e0ff */
[----:B------:R5:W-:Y:S02]  /*b490*/  STL [R1+0x16ac], R16 ;  /* 0x0016ac1001007387 */ /* 0x000be40000100800 */
[----:B-----5:R-:W-:-:S05]  /*b4a0*/  IADD3 R16, P6, PT, R3, R5, RZ ;  /* 0x0000000503107210 */ /* 0x020fca0007fde0ff */
[----:B------:R4:W-:Y:S02]  /*b4b0*/  STL [R1+0x16b4], R16 ;  /* 0x0016b41001007387 */ /* 0x0009e40000100800 */
[----:B----4-:R-:W-:-:S05]  /*b4c0*/  IADD3 R16, P3, PT, R3, R6, RZ ;  /* 0x0000000603107210 */ /* 0x010fca0007f7e0ff */
[----:B------:R0:W-:Y:S01]  /*b4d0*/  STL [R1+0x16bc], R16 ;  /* 0x0016bc1001007387 */ /* 0x0001e20000100800 */
[----:B---3--:R-:W-:Y:S02]  /*b4e0*/  IADD3 R3, P0, PT, R3, R2, RZ ;  /* 0x0000000203037210 */ /* 0x008fe40007f1e0ff */
[----:B0-----:R-:W-:-:S03]  /*b4f0*/  IADD3 R16, P2, PT, R12, R4, RZ ;  /* 0x000000040c107210 */ /* 0x001fc60007f5e0ff */
[----:B------:R0:W-:Y:S04]  /*b500*/  STL [R1+0x16c4], R3 ;  /* 0x0016c40301007387 */ /* 0x0001e80000100800 */
[----:B------:R1:W-:Y:S01]  /*b510*/  STL [R1+0x16cc], R16 ;  /* 0x0016cc1001007387 */ /* 0x0003e20000100800 */
[----:B0-----:R-:W-:-:S03]  /*b520*/  IADD3 R3, P1, PT, R12, R5, RZ ;  /* 0x000000050c037210 */ /* 0x001fc60007f3e0ff */
[----:B-1----:R-:W2:Y:S04]  /*b530*/  LDL.LU R16, [R1+0x1c] ;  /* 0x00001c0001107983 */ /* 0x002ea80000300800 */
[----:B------:R0:W-:Y:S02]  /*b540*/  STL [R1+0x16d4], R3 ;  /* 0x0016d40301007387 */ /* 0x0001e40000100800 */
[----:B0-----:R-:W-:-:S05]  /*b550*/  IMAD.X R3, R10, 0x1, R9, P4 ;  /* 0x000000010a037824 */ /* 0x001fca00020e0609 */
[----:B------:R0:W-:Y:S02]  /*b560*/  STL [R1+0x16a8], R3 ;  /* 0x0016a80301007387 */ /* 0x0001e40000100800 */
[----:B0-----:R-:W-:-:S05]  /*b570*/  IADD3 R3, P5, PT, R12, R6, RZ ;  /* 0x000000060c037210 */ /* 0x001fca0007fbe0ff */
[----:B------:R0:W-:Y:S02]  /*b580*/  STL [R1+0x16dc], R3 ;  /* 0x0016dc0301007387 */ /* 0x0001e40000100800 */
[----:B0-----:R-:W-:-:S05]  /*b590*/  IMAD.X R3, R10, 0x1, R8, P6 ;  /* 0x000000010a037824 */ /* 0x001fca00030e0608 */
[----:B------:R0:W-:Y:S04]  /*b5a0*/  STL [R1+0x16b0], R3 ;  /* 0x0016b00301007387 */ /* 0x0001e80000100800 */
[----:B0-----:R-:W3:Y:S01]  /*b5b0*/  LDL.LU R3, [R1+0x284c] ;  /* 0x00284c0001037983 */ /* 0x001ee20000300800 */
[----:B------:R-:W-:-:S05]  /*b5c0*/  IADD3 R12, P4, PT, R12, R2, RZ ;  /* 0x000000020c0c7210 */ /* 0x000fca0007f9e0ff */
[----:B------:R0:W-:Y:S02]  /*b5d0*/  STL [R1+0x16e4], R12 ;  /* 0x0016e40c01007387 */ /* 0x0001e40000100800 */
[----:B0-----:R-:W-:-:S05]  /*b5e0*/  IMAD.X R12, R10, 0x1, R7, P3 ;  /* 0x000000010a0c7824 */ /* 0x001fca00018e0607 */
[----:B------:R0:W-:Y:S02]  /*b5f0*/  STL [R1+0x16b8], R12 ;  /* 0x0016b80c01007387 */ /* 0x0001e40000100800 */
[----:B0-----:R-:W-:-:S05]  /*b600*/  IADD3 R12, P3, PT, R14, R4, RZ ;  /* 0x000000040e0c7210 */ /* 0x001fca0007f7e0ff */
[----:B------:R3:W-:Y:S02]  /*b610*/  STL [R1+0x16ec], R12 ;  /* 0x0016ec0c01007387 */ /* 0x0007e40000100800 */
[----:B---3--:R-:W-:Y:S02]  /*b620*/  IMAD.X R12, R10, 0x1, R3, P0 ;  /* 0x000000010a0c7824 */ /* 0x008fe400000e0603 */
[----:B------:R-:W3:Y:S04]  /*b630*/  LDL.LU R10, [R1+0x20] ;  /* 0x00002000010a7983 */ /* 0x000ee80000300800 */
[----:B------:R0:W-:Y:S02]  /*b640*/  STL [R1+0x16c0], R12 ;  /* 0x0016c00c01007387 */ /* 0x0001e40000100800 */
[----:B0-----:R-:W-:-:S05]  /*b650*/  IADD3 R12, P0, PT, R14, R5, RZ ;  /* 0x000000050e0c7210 */ /* 0x001fca0007f1e0ff */
[----:B------:R0:W-:Y:S02]  /*b660*/  STL [R1+0x16f4], R12 ;  /* 0x0016f40c01007387 */ /* 0x0001e40000100800 */
[----:B0-----:R-:W-:-:S05]  /*b670*/  IMAD.X R12, R11, 0x1, R9, P2 ;  /* 0x000000010b0c7824 */ /* 0x001fca00010e0609 */
[----:B------:R0:W-:Y:S02]  /*b680*/  STL [R1+0x16c8], R12 ;  /* 0x0016c80c01007387 */ /* 0x0001e40000100800 */
[----:B0-----:R-:W-:-:S05]  /*b690*/  IADD3 R12, P2, PT, R14, R6, RZ ;  /* 0x000000060e0c7210 */ /* 0x001fca0007f5e0ff */
[----:B------:R0:W-:Y:S02]  /*b6a0*/  STL [R1+0x16fc], R12 ;  /* 0x0016fc0c01007387 */ /* 0x0001e40000100800 */
[----:B0-----:R-:W-:-:S05]  /*b6b0*/  IMAD.X R12, R11, 0x1, R8, P1 ;  /* 0x000000010b0c7824 */ /* 0x001fca00008e0608 */
[----:B------:R0:W-:Y:S04]  /*b6c0*/  STL [R1+0x16d0], R12 ;  /* 0x0016d00c01007387 */ /* 0x0001e80000100800 */
[----:B0-----:R-:W4:Y:S01]  /*b6d0*/  LDL.LU R12, [R1+0x2848] ;  /* 0x00284800010c7983 */ /* 0x001f220000300800 */
[----:B------:R-:W-:-:S05]  /*b6e0*/  IADD3 R14, P1, PT, R14, R2, RZ ;  /* 0x000000020e0e7210 */ /* 0x000fca0007f3e0ff */
[----:B------:R0:W-:Y:S02]  /*b6f0*/  STL [R1+0x1704], R14 ;  /* 0x0017040e01007387 */ /* 0x0001e40000100800 */
[----:B0-----:R-:W-:-:S05]  /*b700*/  IMAD.X R14, R11, 0x1, R7, P5 ;  /* 0x000000010b0e7824 */ /* 0x001fca00028e0607 */
[----:B------:R0:W-:Y:S02]  /*b710*/  STL [R1+0x16d8], R14 ;  /* 0x0016d80e01007387 */ /* 0x0001e40000100800 */
[----:B0-----:R-:W-:-:S05]  /*b720*/  IADD3 R14, P5, PT, R13, R4, RZ ;  /* 0x000000040d0e7210 */ /* 0x001fca0007fbe0ff */
[----:B------:R0:W-:Y:S02]  /*b730*/  STL [R1+0x170c], R14 ;  /* 0x00170c0e01007387 */ /* 0x0001e40000100800 */
[----:B0-----:R-:W-:Y:S02]  /*b740*/  IMAD.X R14, R11, 0x1, R3, P4 ;  /* 0x000000010b0e7824 */ /* 0x001fe400020e0603 */
[----:B------:R-:W5:Y:S04]  /*b750*/  LDL.LU R11, [R1+0x18] ;  /* 0x00001800010b7983 */ /* 0x000f680000300800 */
[----:B------:R0:W-:Y:S02]  /*b760*/  STL [R1+0x16e0], R14 ;  /* 0x0016e00e01007387 */ /* 0x0001e40000100800 */
[----:B0-----:R-:W-:-:S05]  /*b770*/  IADD3 R14, P4, PT, R13, R5, RZ ;  /* 0x000000050d0e7210 */ /* 0x001fca0007f9e0ff */
[----:B------:R4:W-:Y:S02]  /*b780*/  STL [R1+0x1714], R14 ;  /* 0x0017140e01007387 */ /* 0x0009e40000100800 */
[----:B----4-:R-:W-:-:S05]  /*b790*/  IMAD.X R14, R12, 0x1, R9, P3 ;  /* 0x000000010c0e7824 */ /* 0x010fca00018e0609 */
[----:B------:R0:W-:Y:S02]  /*b7a0*/  STL [R1+0x16e8], R14 ;  /* 0x0016e80e01007387 */ /* 0x0001e40000100800 */
[----:B0-----:R-:W-:-:S05]  /*b7b0*/  IADD3 R14, P3, PT, R13, R6, RZ ;  /* 0x000000060d0e7210 */ /* 0x001fca0007f7e0ff */
[----:B------:R0:W-:Y:S02]  /*b7c0*/  STL [R1+0x171c], R14 ;  /* 0x00171c0e01007387 */ /* 0x0001e40000100800 */
[----:B0-----:R-:W-:Y:S01]  /*b7d0*/  IMAD.X R14, R12, 0x1, R8, P0 ;  /* 0x000000010c0e7824 */ /* 0x001fe200000e0608 */
[----:B------:R-:W-:-:S04]  /*b7e0*/  IADD3 R13, P0, PT, R13, R2, RZ ;  /* 0x000000020d0d7210 */ /* 0x000fc80007f1e0ff */
[----:B------:R0:W-:Y:S04]  /*b7f0*/  STL [R1+0x16f0], R14 ;  /* 0x0016f00e01007387 */ /* 0x0001e80000100800 */
[----:B0-----:R-:W4:Y:S04]  /*b800*/  LDL.LU R14, [R1+0x2844] ;  /* 0x00284400010e7983 */ /* 0x001f280000300800 */
[----:B------:R0:W-:Y:S02]  /*b810*/  STL [R1+0x1724], R13 ;  /* 0x0017240d01007387 */ /* 0x0001e40000100800 */
[----:B0-----:R-:W-:-:S05]  /*b820*/  IMAD.X R13, R12, 0x1, R7, P2 ;  /* 0x000000010c0d7824 */ /* 0x001fca00010e0607 */
[----:B------:R3:W-:Y:S02]  /*b830*/  STL [R1+0x16f8], R13 ;  /* 0x0016f80d01007387 */ /* 0x0007e40000100800 */
[----:B---3--:R-:W-:-:S05]  /*b840*/  IADD3 R13, P2, PT, R10, R4, RZ ;  /* 0x000000040a0d7210 */ /* 0x008fca0007f5e0ff */
[----:B------:R0:W-:Y:S04]  /*b850*/  STL [R1+0x172c], R13 ;  /* 0x00172c0d01007387 */ /* 0x0001e80000100800 */
[----:B0-----:R-:W3:Y:S01]  /*b860*/  LDL.LU R13, [R1+0x2840] ;  /* 0x00284000010d7983 */ /* 0x001ee20000300800 */
[----:B------:R-:W-:-:S05]  /*b870*/  IMAD.X R12, R12, 0x1, R3, P1 ;  /* 0x000000010c0c7824 */ /* 0x000fca00008e0603 */
[----:B------:R0:W-:Y:S02]  /*b880*/  STL [R1+0x1700], R12 ;  /* 0x0017000c01007387 */ /* 0x0001e40000100800 */
[----:B0-----:R-:W-:-:S05]  /*b890*/  IADD3 R12, P1, PT, R10, R5, RZ ;  /* 0x000000050a0c7210 */ /* 0x001fca0007f3e0ff */
[----:B------:R3:W-:Y:S02]  /*b8a0*/  STL [R1+0x1734], R12 ;  /* 0x0017340c01007387 */ /* 0x0007e40000100800 */
[----:B---3--:R-:W-:-:S05]  /*b8b0*/  IMAD.X R12, R13, 0x1, R9, P5 ;  /* 0x000000010d0c7824 */ /* 0x008fca00028e0609 */
[----:B------:R0:W-:Y:S02]  /*b8c0*/  STL [R1+0x1708], R12 ;  /* 0x0017080c01007387 */ /* 0x0001e40000100800 */
[----:B0-----:R-:W-:-:S05]  /*b8d0*/  IADD3 R12, P5, PT, R10, R6, RZ ;  /* 0x000000060a0c7210 */ /* 0x001fca0007fbe0ff */
[----:B------:R0:W-:Y:S02]  /*b8e0*/  STL [R1+0x173c], R12 ;  /* 0x00173c0c01007387 */ /* 0x0001e40000100800 */
[----:B0-----:R-:W-:Y:S01]  /*b8f0*/  IMAD.X R12, R13, 0x1, R8, P4 ;  /* 0x000000010d0c7824 */ /* 0x001fe200020e0608 */
[----:B------:R-:W-:-:S04]  /*b900*/  IADD3 R10, P4, PT, R10, R2, RZ ;  /* 0x000000020a0a7210 */ /* 0x000fc80007f9e0ff */
[----:B------:R0:W-:Y:S04]  /*b910*/  STL [R1+0x1710], R12 ;  /* 0x0017100c01007387 */ /* 0x0001e80000100800 */
[----:B------:R2:W-:Y:S01]  /*b920*/  STL [R1+0x1744], R10 ;  /* 0x0017440a01007387 */ /* 0x0005e20000100800 */
[----:B0-----:R-:W-:Y:S01]  /*b930*/  IMAD.X R12, R13, 0x1, R7, P3 ;  /* 0x000000010d0c7824 */ /* 0x001fe200018e0607 */
[----:B--2---:R-:W-:-:S04]  /*b940*/  IADD3 R10, P3, PT, R16, R4, RZ ;  /* 0x00000004100a7210 */ /* 0x004fc80007f7e0ff */
[----:B------:R0:W-:Y:S02]  /*b950*/  STL [R1+0x1718], R12 ;  /* 0x0017180c01007387 */ /* 0x0001e40000100800 */
[----:B0-----:R-:W-:Y:S02]  /*b960*/  IMAD.X R12, R13, 0x1, R3, P0 ;  /* 0x000000010d0c7824 */ /* 0x001fe400000e0603 */
[----:B------:R-:W2:Y:S04]  /*b970*/  LDL.LU R13, [R1+0xc] ;  /* 0x00000c00010d7983 */ /* 0x000ea80000300800 */
[----:B------:R0:W-:Y:S04]  /*b980*/  STL [R1+0x174c], R10 ;  /* 0x00174c0a01007387 */ /* 0x0001e80000100800 */
[----:B------:R4:W-:Y:S01]  /*b990*/  STL [R1+0x1720], R12 ;  /* 0x0017200c01007387 */ /* 0x0009e20000100800 */
[----:B0-----:R-:W-:Y:S01]  /*b9a0*/  IADD3 R10, P0, PT, R16, R5, RZ ;  /* 0x00000005100a7210 */ /* 0x001fe20007f1e0ff */
[----:B----4-:R-:W-:-:S04]  /*b9b0*/  IMAD.X R12, R14, 0x1, R9, P2 ;  /* 0x000000010e0c7824 */ /* 0x010fc800010e0609 */
[----:B------:R0:W-:Y:S04]  /*b9c0*/  STL [R1+0x1754], R10 ;  /* 0x0017540a01007387 */ /* 0x0001e80000100800 */
[----:B0-----:R-:W3:Y:S04]  /*b9d0*/  LDL.LU R10, [R1+0x8] ;  /* 0x00000800010a7983 */ /* 0x001ee80000300800 */
[----:B------:R0:W-:Y:S02]  /*b9e0*/  STL [R1+0x1728], R12 ;  /* 0x0017280c01007387 */ /* 0x0001e40000100800 */
[----:B0-----:R-:W-:-:S05]  /*b9f0*/  IADD3 R12, P2, PT, R16, R6, RZ ;  /* 0x00000006100c7210 */ /* 0x001fca0007f5e0ff */
[----:B------:R0:W-:Y:S02]  /*ba00*/  STL [R1+0x175c], R12 ;  /* 0x00175c0c01007387 */ /* 0x0001e40000100800 */
[----:B0-----:R-:W-:-:S05]  /*ba10*/  IMAD.X R12, R14, 0x1, R8, P1 ;  /* 0x000000010e0c7824 */ /* 0x001fca00008e0608 */
[----:B------:R0:W-:Y:S02]  /*ba20*/  STL [R1+0x1730], R12 ;  /* 0x0017300c01007387 */ /* 0x0001e40000100800 */
[----:B0-----:R-:W-:Y:S01]  /*ba30*/  IADD3 R12, P1, PT, R16, R2, RZ ;  /* 0x00000002100c7210 */ /* 0x001fe20007f3e0ff */
[----:B------:R-:W-:-:S04]  /*ba40*/  IMAD.X R16, R14, 0x1, R7, P5 ;  /* 0x000000010e107824 */ /* 0x000fc800028e0607 */
[----:B------:R5:W-:Y:S04]  /*ba50*/  STL [R1+0x1764], R12 ;  /* 0x0017640c01007387 */ /* 0x000be80000100800 */
[----:B------:R0:W-:Y:S01]  /*ba60*/  STL [R1+0x1738], R16 ;  /* 0x0017381001007387 */ /* 0x0001e20000100800 */
[C---:B-----5:R-:W-:Y:S01]  /*ba70*/  IADD3 R12, P5, PT, R11.reuse, R4, RZ ;  /* 0x000000040b0c7210 */ /* 0x060fe20007fbe0ff */
[----:B0-----:R-:W-:Y:S02]  /*ba80*/  IMAD.X R16, R14, 0x1, R3, P4 ;  /* 0x000000010e107824 */ /* 0x001fe400020e0603 */
[----:B------:R-:W4:Y:S04]  /*ba90*/  LDL.LU R14, [R1+0x10] ;  /* 0x00001000010e7983 */ /* 0x000f280000300800 */
[----:B------:R0:W-:Y:S04]  /*baa0*/  STL [R1+0x176c], R12 ;  /* 0x00176c0c01007387 */ /* 0x0001e80000100800 */
[----:B------:R1:W-:Y:S01]  /*bab0*/  STL [R1+0x1740], R16 ;  /* 0x0017401001007387 */ /* 0x0003e20000100800 */
[----:B0-----:R-:W-:Y:S01]  /*bac0*/  IADD3 R12, P4, PT, R11, R5, RZ ;  /* 0x000000050b0c7210 */ /* 0x001fe20007f9e0ff */
[----:B-1----:R-:W-:-:S04]  /*bad0*/  IMAD.X R16, R15, 0x1, R9, P3 ;  /* 0x000000010f107824 */ /* 0x002fc800018e0609 */
[----:B------:R0:W-:Y:S04]  /*bae0*/  STL [R1+0x1774], R12 ;  /* 0x0017740c01007387 */ /* 0x0001e80000100800 */
[----:B0-----:R-:W5:Y:S04]  /*baf0*/  LDL.LU R12, [R1+0x4] ;  /* 0x00000400010c7983 */ /* 0x001f680000300800 */
[----:B------:R0:W-:Y:S02]  /*bb00*/  STL [R1+0x1748], R16 ;  /* 0x0017481001007387 */ /* 0x0001e40000100800 */
[----:B0-----:R-:W-:-:S05]  /*bb10*/  IADD3 R16, P3, PT, R11, R6, RZ ;  /* 0x000000060b107210 */ /* 0x001fca0007f7e0ff */
[----:B------:R0:W-:Y:S02]  /*bb20*/  STL [R1+0x177c], R16 ;  /* 0x00177c1001007387 */ /* 0x0001e40000100800 */
[----:B0-----:R-:W-:-:S05]  /*bb30*/  IMAD.X R16, R15, 0x1, R8, P0 ;  /* 0x000000010f107824 */ /* 0x001fca00000e0608 */
[----:B------:R0:W-:Y:S04]  /*bb40*/  STL [R1+0x1750], R16 ;  /* 0x0017501001007387 */ /* 0x0001e80000100800 */
[----:B0-----:R-:W2:Y:S01]  /*bb50*/  LDL.LU R16, [R1+0x283c] ;  /* 0x00283c0001107983 */ /* 0x001ea20000300800 */
[----:B------:R-:W-:-:S05]  /*bb60*/  IADD3 R11, P0, PT, R11, R2, RZ ;  /* 0x000000020b0b7210 */ /* 0x000fca0007f1e0ff */
[----:B------:R0:W-:Y:S02]  /*bb70*/  STL [R1+0x1784], R11 ;  /* 0x0017840b01007387 */ /* 0x0001e40000100800 */
[C---:B0-----:R-:W-:Y:S02]  /*bb80*/  IMAD.X R11, R15.reuse, 0x1, R7, P2 ;  /* 0x000000010f0b7824 */ /* 0x041fe400010e0607 */
[----:B------:R-:W-:-:S03]  /*bb90*/  IMAD.X R15, R15, 0x1, R3, P1 ;  /* 0x000000010f0f7824 */ /* 0x000fc600008e0603 */
[----:B------:R4:W-:Y:S02]  /*bba0*/  STL [R1+0x1758], R11 ;  /* 0x0017580b01007387 */ /* 0x0009e40000100800 */
[----:B----4-:R-:W-:-:S05]  /*bbb0*/  IADD3 R11, P2, PT, R14, R4, RZ ;  /* 0x000000040e0b7210 */ /* 0x010fca0007f5e0ff */
[----:B------:R0:W-:Y:S04]  /*bbc0*/  STL [R1+0x178c], R11 ;  /* 0x00178c0b01007387 */ /* 0x0001e80000100800 */
[----:B------:R-:W-:Y:S01]  /*bbd0*/  STL [R1+0x1760], R15 ;  /* 0x0017600f01007387 */ /* 0x000fe20000100800 */
[----:B0-----:R-:W-:-:S05]  /*bbe0*/  IADD3 R11, P1, PT, R14, R5, RZ ;  /* 0x000000050e0b7210 */ /* 0x001fca0007f3e0ff */
[----:B------:R0:W-:Y:S04]  /*bbf0*/  STL [R1+0x1794], R11 ;  /* 0x0017940b01007387 */ /* 0x0001e80000100800 */
[----:B0-----:R-:W4:Y:S01]  /*bc00*/  LDL.LU R11, [R1] ;  /* 0x00000000010b7983 */ /* 0x001f220000300800 */
[----:B--2---:R-:W-:-:S05]  /*bc10*/  IMAD.X R15, R16, 0x1, R9, P5 ;  /* 0x00000001100f7824 */ /* 0x004fca00028e0609 */
[----:B------:R0:W-:Y:S02]  /*bc20*/  STL [R1+0x1768], R15 ;  /* 0x0017680f01007387 */ /* 0x0001e40000100800 */
[----:B0-----:R-:W-:-:S05]  /*bc30*/  IADD3 R15, P5, PT, R14, R6, RZ ;  /* 0x000000060e0f7210 */ /* 0x001fca0007fbe0ff */
[----:B------:R0:W-:Y:S02]  /*bc40*/  STL [R1+0x179c], R15 ;  /* 0x00179c0f01007387 */ /* 0x0001e40000100800 */
[----:B0-----:R-:W-:Y:S01]  /*bc50*/  IMAD.X R15, R16, 0x1, R8, P4 ;  /* 0x00000001100f7824 */ /* 0x001fe200020e0608 */
[----:B------:R-:W-:-:S04]  /*bc60*/  IADD3 R14, P4, PT, R14, R2, RZ ;  /* 0x000000020e0e7210 */ /* 0x000fc80007f9e0ff */
[----:B------:R0:W-:Y:S04]  /*bc70*/  STL [R1+0x1770], R15 ;  /* 0x0017700f01007387 */ /* 0x0001e80000100800 */
[----:B------:R1:W-:Y:S01]  /*bc80*/  STL [R1+0x17a4], R14 ;  /* 0x0017a40e01007387 */ /* 0x0003e20000100800 */
[C---:B0-----:R-:W-:Y:S01]  /*bc90*/  IMAD.X R15, R16.reuse, 0x1, R7, P3 ;  /* 0x00000001100f7824 */ /* 0x041fe200018e0607 */
[----:B-1----:R-:W-:Y:S01]  /*bca0*/  IADD3 R14, P3, PT, R13, R4, RZ ;  /* 0x000000040d0e7210 */ /* 0x002fe20007f7e0ff */
[----:B------:R-:W-:-:S03]  /*bcb0*/  IMAD.X R16, R16, 0x1, R3, P0 ;  /* 0x0000000110107824 */ /* 0x000fc600000e0603 */
[----:B------:R0:W-:Y:S04]  /*bcc0*/  STL [R1+0x1778], R15 ;  /* 0x0017780f01007387 */ /* 0x0001e80000100800 */
[----:B------:R1:W-:Y:S01]  /*bcd0*/  STL [R1+0x17ac], R14 ;  /* 0x0017ac0e01007387 */ /* 0x0003e20000100800 */
[----:B0-----:R-:W-:-:S03]  /*bce0*/  IADD3 R15, P0, PT, R13, R5, RZ ;  /* 0x000000050d0f7210 */ /* 0x001fc60007f1e0ff */
[----:B------:R0:W-:Y:S01]  /*bcf0*/  STL [R1+0x1780], R16 ;  /* 0x0017801001007387 */ /* 0x0001e20000100800 */
[----:B-1----:R-:W-:-:S03]  /*bd00*/  IMAD.X R14, R17, 0x1, R9, P2 ;  /* 0x00000001110e7824 */ /* 0x002fc600010e0609 */
[----:B------:R1:W-:Y:S04]  /*bd10*/  STL [R1+0x17b4], R15 ;  /* 0x0017b40f01007387 */ /* 0x0003e80000100800 */
[----:B------:R2:W-:Y:S01]  /*bd20*/  STL [R1+0x1788], R14 ;  /* 0x0017880e01007387 */ /* 0x0005e20000100800 */
[----:B0-----:R-:W-:Y:S01]  /*bd30*/  IADD3 R16, P2, PT, R13, R6, RZ ;  /* 0x000000060d107210 */ /* 0x001fe20007f5e0ff */
[----:B-1----:R-:W-:-:S04]  /*bd40*/  IMAD.X R15, R17, 0x1, R8, P1 ;  /* 0x00000001110f7824 */ /* 0x002fc800008e0608 */
[----:B------:R-:W-:Y:S01]  /*bd50*/  STL [R1+0x17bc], R16 ;  /* 0x0017bc1001007387 */ /* 0x000fe20000100800 */
[----:B--2---:R-:W-:Y:S01]  /*bd60*/  IADD3 R14, P1, PT, R13, R2, RZ ;  /* 0x000000020d0e7210 */ /* 0x004fe20007f3e0ff */
[C---:B------:R-:W-:Y:S02]  /*bd70*/  IMAD.X R13, R17.reuse, 0x1, R7, P5 ;  /* 0x00000001110d7824 */ /* 0x040fe400028e0607 */
[----:B------:R3:W-:Y:S04]  /*bd80*/  STL [R1+0x1790], R15 ;  /* 0x0017900f01007387 */ /* 0x0007e80000100800 */
[----:B------:R0:W-:Y:S04]  /*bd90*/  STL [R1+0x17c4], R14 ;  /* 0x0017c40e01007387 */ /* 0x0001e80000100800 */
[----:B------:R1:W-:Y:S01]  /*bda0*/  STL [R1+0x1798], R13 ;  /* 0x0017980d01007387 */ /* 0x0003e20000100800 */
[----:B---3--:R-:W-:Y:S01]  /*bdb0*/  IADD3 R15, P5, PT, R10, R4, RZ ;  /* 0x000000040a0f7210 */ /* 0x008fe20007fbe0ff */
[----:B0-----:R-:W-:-:S04]  /*bdc0*/  IMAD.X R14, R17, 0x1, R3, P4 ;  /* 0x00000001110e7824 */ /* 0x001fc800020e0603 */
[----:B------:R-:W-:Y:S01]  /*bdd0*/  STL [R1+0x17cc], R15 ;  /* 0x0017cc0f01007387 */ /* 0x000fe20000100800 */
[----:B-1----:R-:W-:-:S03]  /*bde0*/  IADD3 R13, P4, PT, R10, R5, RZ ;  /* 0x000000050a0d7210 */ /* 0x002fc60007f9e0ff */
[----:B------:R-:W-:Y:S04]  /*bdf0*/  STL [R1+0x17a0], R14 ;  /* 0x0017a00e01007387 */ /* 0x000fe80000100800 */
[----:B------:R0:W-:Y:S04]  /*be00*/  STL [R1+0x17d4], R13 ;  /* 0x0017d40d01007387 */ /* 0x0001e80000100800 */
[----:B0-----:R-:W2:Y:S01]  /*be10*/  LDL.LU R13, [R1+0x30] ;  /* 0x00003000010d7983 */ /* 0x001ea20000300800 */
[----:B------:R-:W-:Y:S01]  /*be20*/  IMAD.X R15, R18, 0x1, R9, P3 ;  /* 0x00000001120f7824 */ /* 0x000fe200018e0609 */
[----:B------:R-:W-:-:S04]  /*be30*/  IADD3 R14, P3, PT, R10, R6, RZ ;  /* 0x000000060a0e7210 */ /* 0x000fc80007f7e0ff */
[----:B------:R0:W-:Y:S04]  /*be40*/  STL [R1+0x17a8], R15 ;  /* 0x0017a80f01007387 */ /* 0x0001e80000100800 */
[----:B------:R1:W-:Y:S01]  /*be50*/  STL [R1+0x17dc], R14 ;  /* 0x0017dc0e01007387 */ /* 0x0003e20000100800 */
[----:B0-----:R-:W-:Y:S01]  /*be60*/  IMAD.X R15, R18, 0x1, R8, P0 ;  /* 0x00000001120f7824 */ /* 0x001fe200000e0608 */
[----:B-1----:R-:W-:Y:S01]  /*be70*/  IADD3 R14, P0, PT, R10, R2, RZ ;  /* 0x000000020a0e7210 */ /* 0x002fe20007f1e0ff */
[----:B------:R-:W-:-:S03]  /*be80*/  IMAD.X R10, R18, 0x1, R7, P2 ;  /* 0x00000001120a7824 */ /* 0x000fc600010e0607 */
[----:B------:R5:W-:Y:S01]  /*be90*/  STL [R1+0x17b0], R15 ;  /* 0x0017b00f01007387 */ /* 0x000be20000100800 */
[----:B------:R-:W-:-:S03]  /*bea0*/  SHF.R.S32.HI R19, RZ, 0x1f, R33 ;  /* 0x0000001fff137819 */ /* 0x000fc60000011421 */
[----:B------:R0:W-:Y:S04]  /*beb0*/  STL [R1+0x17e4], R14 ;  /* 0x0017e40e01007387 */ /* 0x0001e80000100800 */
[----:B------:R1:W-:Y:S01]  /*bec0*/  STL [R1+0x17b8], R10 ;  /* 0x0017b80a01007387 */ /* 0x0003e20000100800 */
[----:B-----5:R-:W-:Y:S01]  /*bed0*/  IADD3 R15, P2, PT, R12, R4, RZ ;  /* 0x000000040c0f7210 */ /* 0x020fe20007f5e0ff */
[----:B0-----:R-:W-:-:S04]  /*bee0*/  IMAD.X R14, R18, 0x1, R3, P1 ;  /* 0x00000001120e7824 */ /* 0x001fc800008e0603 */
[----:B------:R0:W-:Y:S01]  /*bef0*/  STL [R1+0x17ec], R15 ;  /* 0x0017ec0f01007387 */ /* 0x0001e20000100800 */
[----:B-1----:R-:W-:-:S03]  /*bf00*/  IADD3 R10, P1, PT, R12, R5, RZ ;  /* 0x000000050c0a7210 */ /* 0x002fc60007f3e0ff */
[----:B------:R1:W-:Y:S04]  /*bf10*/  STL [R1+0x17c0], R14 ;  /* 0x0017c00e01007387 */ /* 0x0003e80000100800 */
[----:B------:R3:W-:Y:S01]  /*bf20*/  STL [R1+0x17f4], R10 ;  /* 0x0017f40a01007387 */ /* 0x0007e20000100800 */
[C---:B0-----:R-:W-:Y:S01]  /*bf30*/  IMAD.X R15, R19.reuse, 0x1, R9, P5 ;  /* 0x00000001130f7824 */ /* 0x041fe200028e0609 */
[C---:B-1----:R-:W-:Y:S02]  /*bf40*/  IADD3 R14, P5, PT, R12.reuse, R6, RZ ;  /* 0x000000060c0e7210 */ /* 0x042fe40007fbe0ff */
[----:B---3--:R-:W3:Y:S04]  /*bf50*/  LDL.LU R10, [R1+0x34] ;  /* 0x00003400010a7983 */ /* 0x008ee80000300800 */
[----:B------:R0:W-:Y:S04]  /*bf60*/  STL [R1+0x17c8], R15 ;  /* 0x0017c80f01007387 */ /* 0x0001e80000100800 */
[----:B------:R1:W-:Y:S01]  /*bf70*/  STL [R1+0x17fc], R14 ;  /* 0x0017fc0e01007387 */ /* 0x0003e20000100800 */
[C---:B0-----:R-:W-:Y:S01]  /*bf80*/  IMAD.X R15, R19.reuse, 0x1, R8, P4 ;  /* 0x00000001130f7824 */ /* 0x041fe200020e0608 */
[----:B-1----:R-:W-:Y:S01]  /*bf90*/  IADD3 R14, P4, PT, R12, R2, RZ ;  /* 0x000000020c0e7210 */ /* 0x002fe20007f9e0ff */
[----:B------:R-:W-:-:S03]  /*bfa0*/  IMAD.X R12, R19, 0x1, R7, P3 ;  /* 0x00000001130c7824 */ /* 0x000fc600018e0607 */
[----:B------:R-:W-:Y:S01]  /*bfb0*/  STL [R1+0x17d0], R15 ;  /* 0x0017d00f01007387 */ /* 0x000fe20000100800 */
[----:B------:R-:W-:-:S03]  /*bfc0*/  SHF.R.S32.HI R20, RZ, 0x1f, R22 ;  /* 0x0000001fff147819 */ /* 0x000fc60000011416 */
[----:B------:R0:W-:Y:S04]  /*bfd0*/  STL [R1+0x1804], R14 ;  /* 0x0018040e01007387 */ /* 0x0001e80000100800 */
[----:B------:R1:W-:Y:S01]  /*bfe0*/  STL [R1+0x17d8], R12 ;  /* 0x0017d80c01007387 */ /* 0x0003e20000100800 */
[----:B0-----:R-:W-:Y:S01]  /*bff0*/  IMAD.X R14, R19, 0x1, R3, P0 ;  /* 0x00000001130e7824 */ /* 0x001fe200000e0603 */
[----:B------:R-:W-:Y:S02]  /*c000*/  SHF.R.S32.HI R21, RZ, 0x1f, R21 ;  /* 0x0000001fff157819 */ /* 0x000fe40000011415 */
[C---:B----4-:R-:W-:Y:S02]  /*c010*/  IADD3 R15, P3, PT, R11.reuse, R4, RZ ;  /* 0x000000040b0f7210 */ /* 0x050fe40007f7e0ff */
[----:B-1----:R-:W-:-:S03]  /*c020*/  IADD3 R12, P0, PT, R11, R5, RZ ;  /* 0x000000050b0c7210 */ /* 0x002fc60007f1e0ff */
[----:B------:R0:W-:Y:S04]  /*c030*/  STL [R1+0x180c], R15 ;  /* 0x00180c0f01007387 */ /* 0x0001e80000100800 */
[----:B------:R1:W-:Y:S04]  /*c040*/  STL [R1+0x17e0], R14 ;  /* 0x0017e00e01007387 */ /* 0x0003e80000100800 */
[----:B------:R4:W-:Y:S01]  /*c050*/  STL [R1+0x1814], R12 ;  /* 0x0018140c01007387 */ /* 0x0009e20000100800 */
[----:B0-----:R-:W-:Y:S01]  /*c060*/  IMAD.X R15, R20, 0x1, R9, P2 ;  /* 0x00000001140f7824 */ /* 0x001fe200010e0609 */
[----:B-1----:R-:W-:-:S02]  /*c070*/  IADD3 R14, P2, PT, R11, R6, RZ ;  /* 0x000000060b0e7210 */ /* 0x002fc40007f5e0ff */
[----:B----4-:R-:W4:Y:S04]  /*c080*/  LDL.LU R12, [R1+0x38] ;  /* 0x00003800010c7983 */ /* 0x010f280000300800 */
[----:B------:R0:W-:Y:S04]  /*c090*/  STL [R1+0x17e8], R15 ;  /* 0x0017e80f01007387 */ /* 0x0001e80000100800 */
[----:B------:R1:W-:Y:S01]  /*c0a0*/  STL [R1+0x181c], R14 ;  /* 0x00181c0e01007387 */ /* 0x0003e20000100800 */
[C---:B0-----:R-:W-:Y:S01]  /*c0b0*/  IMAD.X R15, R20.reuse, 0x1, R8, P1 ;  /* 0x00000001140f7824 */ /* 0x041fe200008e0608 */
[----:B-1----:R-:W-:Y:S01]  /*c0c0*/  IADD3 R14, P1, PT, R11, R2, RZ ;  /* 0x000000020b0e7210 */ /* 0x002fe20007f3e0ff */
[----:B------:R-:W-:-:S03]  /*c0d0*/  IMAD.X R11, R20, 0x1, R7, P5 ;  /* 0x00000001140b7824 */ /* 0x000fc600028e0607 */
[----:B------:R0:W-:Y:S04]  /*c0e0*/  STL [R1+0x17f0], R15 ;  /* 0x0017f00f01007387 */ /* 0x0001e80000100800 */
[----:B------:R1:W-:Y:S04]  /*c0f0*/  STL [R1+0x1824], R14 ;  /* 0x0018240e01007387 */ /* 0x0003e80000100800 */
[----:B------:R5:W-:Y:S01]  /*c100*/  STL [R1+0x17f8], R11 ;  /* 0x0017f80b01007387 */ /* 0x000be20000100800 */
[----:B0-----:R-:W-:Y:S01]  /*c110*/  IADD3 R15, P5, PT, R61, R4, RZ ;  /* 0x000000043d0f7210 */ /* 0x001fe20007fbe0ff */
[----:B-1----:R-:W-:-:S04]  /*c120*/  IMAD.X R14, R20, 0x1, R3, P4 ;  /* 0x00000001140e7824 */ /* 0x002fc800020e0603 */
[----:B------:R0:W-:Y:S01]  /*c130*/  STL [R1+0x182c], R15 ;  /* 0x00182c0f01007387 */ /* 0x0001e20000100800 */
[----:B-----5:R-:W-:-:S03]  /*c140*/  IADD3 R11, P4, PT, R61, R5, RZ ;  /* 0x000000053d0b7210 */ /* 0x020fc60007f9e0ff */
[----:B------:R1:W-:Y:S04]  /*c150*/  STL [R1+0x1800], R14 ;  /* 0x0018000e01007387 */ /* 0x0003e80000100800 */
[----:B------:R5:W-:Y:S01]  /*c160*/  STL [R1+0x1834], R11 ;  /* 0x0018340b01007387 */ /* 0x000be20000100800 */
[----:B0-----:R-:W-:Y:S01]  /*c170*/  IMAD.X R15, R21, 0x1, R9, P3 ;  /* 0x00000001150f7824 */ /* 0x001fe200018e0609 */
[----:B-1----:R-:W-:Y:S02]  /*c180*/  IADD3 R14, P3, PT, R61, R6, RZ ;  /* 0x000000063d0e7210 */ /* 0x002fe40007f7e0ff */
[----:B-----5:R-:W5:Y:S01]  /*c190*/  LDL.LU R11, [R1+0x3c] ;  /* 0x00003c00010b7983 */ /* 0x020f620000300800 */
[----:B------:R-:W-:-:S03]  /*c1a0*/  IMAD.X R16, R21, 0x1, R8, P0 ;  /* 0x0000000115107824 */ /* 0x000fc600000e0608 */
[----:B------:R0:W-:Y:S04]  /*c1b0*/  STL [R1+0x1808], R15 ;  /* 0x0018080f01007387 */ /* 0x0001e80000100800 */
[----:B------:R1:W-:Y:S01]  /*c1c0*/  STL [R1+0x183c], R14 ;  /* 0x00183c0e01007387 */ /* 0x0003e20000100800 */
[----:B0-----:R-:W-:-:S03]  /*c1d0*/  IADD3 R15, P0, PT, R61, R2, RZ ;  /* 0x000000023d0f7210 */ /* 0x001fc60007f1e0ff */
[----:B------:R-:W-:Y:S01]  /*c1e0*/  STL [R1+0x1810], R16 ;  /* 0x0018101001007387 */ /* 0x000fe20000100800 */
[----:B-1----:R-:W-:-:S03]  /*c1f0*/  IMAD.X R14, R21, 0x1, R7, P2 ;  /* 0x00000001150e7824 */ /* 0x002fc600010e0607 */
[----:B------:R0:W-:Y:S04]  /*c200*/  STL [R1+0x1844], R15 ;  /* 0x0018440f01007387 */ /* 0x0001e80000100800 */
[----:B------:R1:W-:Y:S01]  /*c210*/  STL [R1+0x1818], R14 ;  /* 0x0018180e01007387 */ /* 0x0003e20000100800 */
[----:B0-----:R-:W-:Y:S01]  /*c220*/  IMAD.X R15, R21, 0x1, R3, P1 ;  /* 0x00000001150f7824 */ /* 0x001fe200008e0603 */
[C---:B--2---:R-:W-:Y:S02]  /*c230*/  IADD3 R16, P2, PT, R13.reuse, R4, RZ ;  /* 0x000000040d107210 */ /* 0x044fe40007f5e0ff */
[----:B-1----:R-:W-:-:S03]  /*c240*/  IADD3 R14, P1, PT, R13, R5, RZ ;  /* 0x000000050d0e7210 */ /* 0x002fc60007f3e0ff */
[----:B------:R-:W-:Y:S04]  /*c250*/  STL [R1+0x184c], R16 ;  /* 0x00184c1001007387 */ /* 0x000fe80000100800 */
[----:B------:R-:W-:Y:S04]  /*c260*/  STL [R1+0x1820], R15 ;  /* 0x0018200f01007387 */ /* 0x000fe80000100800 */
[----:B------:R0:W-:Y:S04]  /*c270*/  STL [R1+0x1854], R14 ;  /* 0x0018540e01007387 */ /* 0x0001e80000100800 */
[----:B0-----:R-:W2:Y:S01]  /*c280*/  LDL.LU R14, [R1+0x40] ;  /* 0x00004000010e7983 */ /* 0x001ea20000300800 */
[----:B------:R-:W-:-:S05]  /*c290*/  SHF.R.S32.HI R22, RZ, 0x1f, R61 ;  /* 0x0000001fff167819 */ /* 0x000fca000001143d */
[----:B------:R-:W-:Y:S01]  /*c2a0*/  IMAD.X R16, R22, 0x1, R9, P5 ;  /* 0x0000000116107824 */ /* 0x000fe200028e0609 */
[----:B------:R-:W-:-:S04]  /*c2b0*/  IADD3 R15, P5, PT, R13, R6, RZ ;  /* 0x000000060d0f7210 */ /* 0x000fc80007fbe0ff */
[----:B------:R0:W-:Y:S04]  /*c2c0*/  STL [R1+0x1828], R16 ;  /* 0x0018281001007387 */ /* 0x0001e80000100800 */
[----:B------:R1:W-:Y:S01]  /*c2d0*/  STL [R1+0x185c], R15 ;  /* 0x00185c0f01007387 */ /* 0x0003e20000100800 */
[C---:B0-----:R-:W-:Y:S01]  /*c2e0*/  IMAD.X R16, R22.reuse, 0x1, R8, P4 ;  /* 0x0000000116107824 */ /* 0x041fe200020e0608 */
[----:B-1----:R-:W-:Y:S01]  /*c2f0*/  IADD3 R15, P4, PT, R13, R2, RZ ;  /* 0x000000020d0f7210 */ /* 0x002fe20007f9e0ff */
[----:B------:R-:W-:-:S03]  /*c300*/  IMAD.X R13, R22, 0x1, R7, P3 ;  /* 0x00000001160d7824 */ /* 0x000fc600018e0607 */
[----:B------:R3:W-:Y:S01]  /*c310*/  STL [R1+0x1830], R16 ;  /* 0x0018301001007387 */ /* 0x0007e20000100800 */
[----:B------:R-:W-:-:S03]  /*c320*/  SHF.R.S32.HI R23, RZ, 0x1f, R23 ;  /* 0x0000001fff177819 */ /* 0x000fc60000011417 */
[----:B------:R0:W-:Y:S04]  /*c330*/  STL [R1+0x1864], R15 ;  /* 0x0018640f01007387 */ /* 0x0001e80000100800 */
[----:B------:R1:W-:Y:S01]  /*c340*/  STL [R1+0x1838], R13 ;  /* 0x0018380d01007387 */ /* 0x0003e20000100800 */
[----:B---3--:R-:W-:Y:S01]  /*c350*/  IADD3 R16, P3, PT, R10, R4, RZ ;  /* 0x000000040a107210 */ /* 0x008fe20007f7e0ff */
[----:B0-----:R-:W-:-:S04]  /*c360*/  IMAD.X R15, R22, 0x1, R3, P0 ;  /* 0x00000001160f7824 */ /* 0x001fc800000e0603 */
[----:B------:R0:W-:Y:S01]  /*c370*/  STL [R1+0x186c], R16 ;  /* 0x00186c1001007387 */ /* 0x0001e20000100800 */
[----:B-1----:R-:W-:-:S03]  /*c380*/  IADD3 R13, P0, PT, R10, R5, RZ ;  /* 0x000000050a0d7210 */ /* 0x002fc60007f1e0ff */
[----:B------:R1:W-:Y:S04]  /*c390*/  STL [R1+0x1840], R15 ;  /* 0x0018400f01007387 */ /* 0x0003e80000100800 */
[----:B------:R3:W-:Y:S01]  /*c3a0*/  STL [R1+0x1874], R13 ;  /* 0x0018740d01007387 */ /* 0x0007e20000100800 */
[----:B0-----:R-:W-:Y:S01]  /*c3b0*/  IMAD.X R16, R23, 0x1, R9, P2 ;  /* 0x0000000117107824 */ /* 0x001fe200010e0609 */
[----:B-1----:R-:W-:Y:S02]  /*c3c0*/  IADD3 R15, P2, PT, R10, R6, RZ ;  /* 0x000000060a0f7210 */ /* 0x002fe40007f5e0ff */
[----:B---3--:R-:W3:Y:S04]  /*c3d0*/  LDL.LU R13, [R1+0x44] ;  /* 0x00004400010d7983 */ /* 0x008ee80000300800 */
[----:B------:R0:W-:Y:S01]  /*c3e0*/  STL [R1+0x1848], R16 ;  /* 0x0018481001007387 */ /* 0x0001e20000100800 */
[----:B------:R-:W-:-:S03]  /*c3f0*/  SHF.R.S32.HI R24, RZ, 0x1f, R24 ;  /* 0x0000001fff187819 */ /* 0x000fc60000011418 */
[----:B------:R1:W-:Y:S01]  /*c400*/  STL [R1+0x187c], R15 ;  /* 0x00187c0f01007387 */ /* 0x0003e20000100800 */
[C---:B0-----:R-:W-:Y:S01]  /*c410*/  IMAD.X R16, R23.reuse, 0x1, R8, P1 ;  /* 0x0000000117107824 */ /* 0x041fe200008e0608 */
[----:B------:R-:W-:Y:S01]  /*c420*/  IADD3 R10, P1, PT, R10, R2, RZ ;  /* 0x000000020a0a7210 */ /* 0x000fe20007f3e0ff */
[----:B-1----:R-:W-:-:S03]  /*c430*/  IMAD.X R15, R23, 0x1, R7, P5 ;  /* 0x00000001170f7824 */ /* 0x002fc600028e0607 */
[----:B------:R-:W-:Y:S04]  /*c440*/  STL [R1+0x1850], R16 ;  /* 0x0018501001007387 */ /* 0x000fe80000100800 */
[----:B------:R0:W-:Y:S04]  /*c450*/  STL [R1+0x1884], R10 ;  /* 0x0018840a01007387 */ /* 0x0001e80000100800 */
[----:B------:R1:W-:Y:S01]  /*c460*/  STL [R1+0x1858], R15 ;  /* 0x0018580f01007387 */ /* 0x0003e20000100800 */
[----:B0-----:R-:W-:Y:S01]  /*c470*/  IMAD.X R10, R23, 0x1, R3, P4 ;  /* 0x00000001170a7824 */ /* 0x001fe200020e0603 */
[----:B------:R-:W-:-:S02]  /*c480*/  SHF.R.S32.HI R25, RZ, 0x1f, R25 ;  /* 0x0000001fff197819 */ /* 0x000fc40000011419 */
[C---:B----4-:R-:W-:Y:S02]  /*c490*/  IADD3 R16, P5, PT, R12.reuse, R4, RZ ;  /* 0x000000040c107210 */ /* 0x050fe40007fbe0ff */
[----:B-1----:R-:W-:-:S03]  /*c4a0*/  IADD3 R15, P4, PT, R12, R5, RZ ;  /* 0x000000050c0f7210 */ /* 0x002fc60007f9e0ff */
[----:B------:R0:W-:Y:S04]  /*c4b0*/  STL [R1+0x188c], R16 ;  /* 0x00188c1001007387 */ /* 0x0001e80000100800 */
[----:B------:R1:W-:Y:S01]  /*c4c0*/  STL [R1+0x1860], R10 ;  /* 0x0018600a01007387 */ /* 0x0003e20000100800 */
[----:B0-----:R-:W-:-:S03]  /*c4d0*/  IMAD.X R16, R24, 0x1, R9, P3 ;  /* 0x0000000118107824 */ /* 0x001fc600018e0609 */
[----:B-1----:R-:W4:Y:S04]  /*c4e0*/  LDL.LU R10, [R1+0x48] ;  /* 0x00004800010a7983 */ /* 0x002f280000300800 */
[----:B------:R0:W-:Y:S04]  /*c4f0*/  STL [R1+0x1894], R15 ;  /* 0x0018940f01007387 */ /* 0x0001e80000100800 */
[----:B------:R1:W-:Y:S01]  /*c500*/  STL [R1+0x1868], R16 ;  /* 0x0018681001007387 */ /* 0x0003e20000100800 */
[----:B0-----:R-:W-:Y:S01]  /*c510*/  IADD3 R15, P3, PT, R12, R6, RZ ;  /* 0x000000060c0f7210 */ /* 0x001fe20007f7e0ff */
[----:B-1----:R-:W-:Y:S01]  /*c520*/  IMAD.X R16, R24, 0x1, R8, P0 ;  /* 0x0000000118107824 */ /* 0x002fe200000e0608 */
[----:B------:R-:W-:-:S03]  /*c530*/  IADD3 R12, P0, PT, R12, R2, RZ ;  /* 0x000000020c0c7210 */ /* 0x000fc60007f1e0ff */
[----:B------:R0:W-:Y:S04]  /*c540*/  STL [R1+0x189c], R15 ;  /* 0x00189c0f01007387 */ /* 0x0001e80000100800 */
[----:B------:R5:W-:Y:S04]  /*c550*/  STL [R1+0x1870], R16 ;  /* 0x0018701001007387 */ /* 0x000be80000100800 */
[----:B------:R1:W-:Y:S01]  /*c560*/  STL [R1+0x18a4], R12 ;  /* 0x0018a40c01007387 */ /* 0x0003e20000100800 */
[----:B0-----:R-:W-:Y:S01]  /*c570*/  IMAD.X R15, R24, 0x1, R7, P2 ;  /* 0x00000001180f7824 */ /* 0x001fe200010e0607 */
[----:B-----5:R-:W-:-:S04]  /*c580*/  IADD3 R16, P2, PT, R11, R4, RZ ;  /* 0x000000040b107210 */ /* 0x020fc80007f5e0ff */
[----:B------:R0:W-:Y:S01]  /*c590*/  STL [R1+0x1878], R15 ;  /* 0x0018780f01007387 */ /* 0x0001e20000100800 */
[----:B-1----:R-:W-:-:S03]  /*c5a0*/  IMAD.X R12, R24, 0x1, R3, P1 ;  /* 0x00000001180c7824 */ /* 0x002fc600008e0603 */
[----:B------:R1:W-:Y:S04]  /*c5b0*/  STL [R1+0x18ac], R16 ;  /* 0x0018ac1001007387 */ /* 0x0003e80000100800 */
[----:B------:R5:W-:Y:S01]  /*c5c0*/  STL [R1+0x1880], R12 ;  /* 0x0018800c01007387 */ /* 0x000be20000100800 */
[----:B0-----:R-:W-:Y:S01]  /*c5d0*/  IADD3 R15, P1, PT, R11, R5, RZ ;  /* 0x000000050b0f7210 */ /* 0x001fe20007f3e0ff */
[----:B-1----:R-:W-:Y:S02]  /*c5e0*/  IMAD.X R16, R25, 0x1, R9, P5 ;  /* 0x0000000119107824 */ /* 0x002fe400028e0609 */
[----:B-----5:R-:W5:Y:S04]  /*c5f0*/  LDL.LU R12, [R1+0x4c] ;  /* 0x00004c00010c7983 */ /* 0x020f680000300800 */
[----:B------:R0:W-:Y:S04]  /*c600*/  STL [R1+0x18b4], R15 ;  /* 0x0018b40f01007387 */ /* 0x0001e80000100800 */
[----:B------:R1:W-:Y:S01]  /*c610*/  STL [R1+0x1888], R16 ;  /* 0x0018881001007387 */ /* 0x0003e20000100800 */
[----:B0-----:R-:W-:Y:S01]  /*c620*/  IADD3 R15, P5, PT, R11, R6, RZ ;  /* 0x000000060b0f7210 */ /* 0x001fe20007fbe0ff */
[----:B-1----:R-:W-:Y:S01]  /*c630*/  IMAD.X R16, R25, 0x1, R8, P4 ;  /* 0x0000000119107824 */ /* 0x002fe200020e0608 */
[----:B------:R-:W-:-:S03]  /*c640*/  IADD3 R11, P4, PT, R11, R2, RZ ;  /* 0x000000020b0b7210 */ /* 0x000fc60007f9e0ff */
[----:B------:R0:W-:Y:S04]  /*c650*/  STL [R1+0x18bc], R15 ;  /* 0x0018bc0f01007387 */ /* 0x0001e80000100800 */
[----:B------:R-:W-:Y:S04]  /*c660*/  STL [R1+0x1890], R16 ;  /* 0x0018901001007387 */ /* 0x000fe80000100800 */
[----:B------:R1:W-:Y:S01]  /*c670*/  STL [R1+0x18c4], R11 ;  /* 0x0018c40b01007387 */ /* 0x0003e20000100800 */
[----:B0-----:R-:W-:-:S05]  /*c680*/  IMAD.X R15, R25, 0x1, R7, P3 ;  /* 0x00000001190f7824 */ /* 0x001fca00018e0607 */
[----:B------:R-:W-:Y:S01]  /*c690*/  STL [R1+0x1898], R15 ;  /* 0x0018980f01007387 */ /* 0x000fe20000100800 */
[----:B-1----:R-:W-:Y:S01]  /*c6a0*/  IMAD.X R11, R25, 0x1, R3, P0 ;  /* 0x00000001190b7824 */ /* 0x002fe200000e0603 */
[----:B--2---:R-:W-:-:S05]  /*c6b0*/  IADD3 R16, P3, PT, R14, R4, RZ ;  /* 0x000000040e107210 */ /* 0x004fca0007f7e0ff */
[----:B------:R-:W-:Y:S04]  /*c6c0*/  STL [R1+0x18cc], R16 ;  /* 0x0018cc1001007387 */ /* 0x000fe80000100800 */
[----:B------:R0:W-:Y:S04]  /*c6d0*/  STL [R1+0x18a0], R11 ;  /* 0x0018a00b01007387 */ /* 0x0001e80000100800 */
[----:B0-----:R-:W2:Y:S01]  /*c6e0*/  LDL.LU R11, [R1+0x50] ;  /* 0x00005000010b7983 */ /* 0x001ea20000300800 */
[----:B------:R-:W-:Y:S02]  /*c6f0*/  SHF.R.S32.HI R26, RZ, 0x1f, R26 ;  /* 0x0000001fff1a7819 */ /* 0x000fe4000001141a */
[----:B------:R-:W-:-:S03]  /*c700*/  IADD3 R15, P0, PT, R14, R5, RZ ;  /* 0x000000050e0f7210 */ /* 0x000fc60007f1e0ff */
[----:B------:R-:W-:Y:S02]  /*c710*/  IMAD.X R16, R26, 0x1, R9, P2 ;  /* 0x000000011a107824 */ /* 0x000fe400010e0609 */
[----:B------:R0:W-:Y:S04]  /*c720*/  STL [R1+0x18d4], R15 ;  /* 0x0018d40f01007387 */ /* 0x0001e80000100800 */
[----:B------:R1:W-:Y:S01]  /*c730*/  STL [R1+0x18a8], R16 ;  /* 0x0018a81001007387 */ /* 0x0003e20000100800 */
[----:B0-----:R-:W-:Y:S01]  /*c740*/  IADD3 R15, P2, PT, R14, R6, RZ ;  /* 0x000000060e0f7210 */ /* 0x001fe20007f5e0ff */
[----:B-1----:R-:W-:Y:S01]  /*c750*/  IMAD.X R16, R26, 0x1, R8, P1 ;  /* 0x000000011a107824 */ /* 0x002fe200008e0608 */
[----:B------:R-:W-:-:S03]  /*c760*/  IADD3 R14, P1, PT, R14, R2, RZ ;  /* 0x000000020e0e7210 */ /* 0x000fc60007f3e0ff */
[----:B------:R0:W-:Y:S01]  /*c770*/  STL [R1+0x18dc], R15 ;  /* 0x0018dc0f01007387 */ /* 0x0001e20000100800 */
[----:B------:R-:W-:-:S03]  /*c780*/  SHF.R.S32.HI R27, RZ, 0x1f, R27 ;  /* 0x0000001fff1b7819 */ /* 0x000fc6000001141b */
[----:B------:R3:W-:Y:S04]  /*c790*/  STL [R1+0x18b0], R16 ;  /* 0x0018b01001007387 */ /* 0x0007e80000100800 */
[----:B------:R1:W-:Y:S01]  /*c7a0*/  STL [R1+0x18e4], R14 ;  /* 0x0018e40e01007387 */ /* 0x0003e20000100800 */
[C---:B0-----:R-:W-:Y:S01]  /*c7b0*/  IMAD.X R15, R26.reuse, 0x1, R7, P5 ;  /* 0x000000011a0f7824 */ /* 0x041fe200028e0607 */
[----:B---3--:R-:W-:Y:S01]  /*c7c0*/  IADD3 R16, P5, PT, R13, R4, RZ ;  /* 0x000000040d107210 */ /* 0x008fe20007fbe0ff */
[----:B-1----:R-:W-:-:S03]  /*c7d0*/  IMAD.X R14, R26, 0x1, R3, P4 ;  /* 0x000000011a0e7824 */ /* 0x002fc600020e0603 */
[----:B------:R0:W-:Y:S04]  /*c7e0*/  STL [R1+0x18b8], R15 ;  /* 0x0018b80f01007387 */ /* 0x0001e80000100800 */
[----:B------:R1:W-:Y:S04]  /*c7f0*/  STL [R1+0x18ec], R16 ;  /* 0x0018ec1001007387 */ /* 0x0003e80000100800 */
[----:B------:R3:W-:Y:S01]  /*c800*/  STL [R1+0x18c0], R14 ;  /* 0x0018c00e01007387 */ /* 0x0007e20000100800 */
[----:B0-----:R-:W-:Y:S01]  /*c810*/  IADD3 R15, P4, PT, R13, R5, RZ ;  /* 0x000000050d0f7210 */ /* 0x001fe20007f9e0ff */
[----:B-1----:R-:W-:-:S04]  /*c820*/  IMAD.X R16, R27, 0x1, R9, P3 ;  /* 0x000000011b107824 */ /* 0x002fc800018e0609 */
[----:B------:R0:W-:Y:S01]  /*c830*/  STL [R1+0x18f4], R15 ;  /* 0x0018f40f01007387 */ /* 0x0001e20000100800 */
[----:B---3--:R-:W-:-:S03]  /*c840*/  IADD3 R14, P3, PT, R13, R6, RZ ;  /* 0x000000060d0e7210 */ /* 0x008fc60007f7e0ff */
[----:B------:R-:W-:Y:S04]  /*c850*/  STL [R1+0x18c8], R16 ;  /* 0x0018c81001007387 */ /* 0x000fe80000100800 */
[----:B------:R1:W-:Y:S01]  /*c860*/  STL [R1+0x18fc], R14 ;  /* 0x0018fc0e01007387 */ /* 0x0003e20000100800 */
[----:B0-----:R-:W-:Y:S01]  /*c870*/  IMAD.X R15, R27, 0x1, R8, P0 ;  /* 0x000000011b0f7824 */ /* 0x001fe200000e0608 */
[----:B------:R-:W-:Y:S02]  /*c880*/  IADD3 R13, P0, PT, R13, R2, RZ ;  /* 0x000000020d0d7210 */ /* 0x000fe40007f1e0ff */
[----:B------:R-:W-:Y:S02]  /*c890*/  SHF.R.S32.HI R28, RZ, 0x1f, R28 ;  /* 0x0000001fff1c7819 */ /* 0x000fe4000001141c */
[----:B------:R-:W-:Y:S01]  /*c8a0*/  STL [R1+0x18d0], R15 ;  /* 0x0018d00f01007387 */ /* 0x000fe20000100800 */
[----:B-1----:R-:W-:-:S03]  /*c8b0*/  IMAD.X R14, R27, 0x1, R7, P2 ;  /* 0x000000011b0e7824 */ /* 0x002fc600010e0607 */
[----:B------:R0:W-:Y:S04]  /*c8c0*/  STL [R1+0x1904], R13 ;  /* 0x0019040d01007387 */ /* 0x0001e80000100800 */
[----:B------:R1:W-:Y:S01]  /*c8d0*/  STL [R1+0x18d8], R14 ;  /* 0x0018d80e01007387 */ /* 0x0003e20000100800 */
[----:B0-----:R-:W-:Y:S01]  /*c8e0*/  IMAD.X R13, R27, 0x1, R3, P1 ;  /* 0x000000011b0d7824 */ /* 0x001fe200008e0603 */
[----:B------:R-:W-:Y:S02]  /*c8f0*/  SHF.R.S32.HI R29, RZ, 0x1f, R29 ;  /* 0x0000001fff1d7819 */ /* 0x000fe4000001141d */
[----:B------:R-:W-:Y:S02]  /*c900*/  SHF.R.S32.HI R31, RZ, 0x1f, R31 ;  /* 0x0000001fff1f7819 */ /* 0x000fe4000001141f */
[----:B----4-:R-:W-:-:S02]  /*c910*/  IADD3 R15, P2, PT, R10, R4, RZ ;  /* 0x000000040a0f7210 */ /* 0x010fc40007f5e0ff */
[----:B-1----:R-:W-:-:S03]  /*c920*/  IADD3 R14, P1, PT, R10, R5, RZ ;  /* 0x000000050a0e7210 */ /* 0x002fc60007f3e0ff */
[----:B------:R0:W-:Y:S04]  /*c930*/  STL [R1+0x190c], R15 ;  /* 0x00190c0f01007387 */ /* 0x0001e80000100800 */
[----:B------:R1:W-:Y:S04]  /*c940*/  STL [R1+0x18e0], R13 ;  /* 0x0018e00d01007387 */ /* 0x0003e80000100800 */
[----:B------:R3:W-:Y:S01]  /*c950*/  STL [R1+0x1914], R14 ;  /* 0x0019140e01007387 */ /* 0x0007e20000100800 */
[----:B0-----:R-:W-:Y:S01]  /*c960*/  IMAD.X R15, R28, 0x1, R9, P5 ;  /* 0x000000011c0f7824 */ /* 0x001fe200028e0609 */
[----:B-1----:R-:W-:-:S02]  /*c970*/  IADD3 R13, P5, PT, R10, R6, RZ ;  /* 0x000000060a0d7210 */ /* 0x002fc40007fbe0ff */
[----:B---3--:R-:W3:Y:S04]  /*c980*/  LDL.LU R14, [R1+0x54] ;  /* 0x00005400010e7983 */ /* 0x008ee80000300800 */
[----:B------:R0:W-:Y:S04]  /*c990*/  STL [R1+0x18e8], R15 ;  /* 0x0018e80f01007387 */ /* 0x0001e80000100800 */
[----:B------:R1:W-:Y:S01]  /*c9a0*/  STL [R1+0x191c], R13 ;  /* 0x00191c0d01007387 */ /* 0x0003e20000100800 */
[----:B0-----:R-:W-:Y:S01]  /*c9b0*/  IMAD.X R15, R28, 0x1, R8, P4 ;  /* 0x000000011c0f7824 */ /* 0x001fe200020e0608 */
[----:B-1----:R-:W-:Y:S01]  /*c9c0*/  IADD3 R13, P4, PT, R10, R2, RZ ;  /* 0x000000020a0d7210 */ /* 0x002fe20007f9e0ff */
[----:B------:R-:W-:-:S03]  /*c9d0*/  IMAD.X R10, R28, 0x1, R7, P3 ;  /* 0x000000011c0a7824 */ /* 0x000fc600018e0607 */
[----:B------:R5:W-:Y:S04]  /*c9e0*/  STL [R1+0x18f0], R15 ;  /* 0x0018f00f01007387 */ /* 0x000be80000100800 */
        /* <DEDUP_REMOVED lines=9> */
[----:B-1----:R-:W-:Y:S02]  /*ca80*/  IADD3 R13, P2, PT, R12, R6, RZ ;  /* 0x000000060c0d7210 */ /* 0x002fe40007f5e0ff */
[----:B----4-:R-:W4:Y:S01]  /*ca90*/  LDL.LU R10, [R1+0x58] ;  /* 0x00005800010a7983 */ /* 0x010f220000300800 */
[----:B------:R-:W-:-:S03]  /*caa0*/  IMAD.X R16, R29, 0x1, R8, P1 ;  /* 0x000000011d107824 */ /* 0x000fc600008e0608 */
[----:B------:R0:W-:Y:S04]  /*cab0*/  STL [R1+0x1908], R15 ;  /* 0x0019080f01007387 */ /* 0x0001e80000100800 */
[----:B------:R1:W-:Y:S04]  /*cac0*/  STL [R1+0x193c], R13 ;  /* 0x00193c0d01007387 */ /* 0x0003e80000100800 */
[----:B------:R-:W-:Y:S01]  /*cad0*/  STL [R1+0x1910], R16 ;  /* 0x0019101001007387 */ /* 0x000fe20000100800 */
[----:B0-----:R-:W-:Y:S01]  /*cae0*/  IMAD.X R15, R29, 0x1, R7, P5 ;  /* 0x000000011d0f7824 */ /* 0x001fe200028e0607 */
[----:B-1----:R-:W-:-:S05]  /*caf0*/  IADD3 R13, P1, PT, R12, R2, RZ ;  /* 0x000000020c0d7210 */ /* 0x002fca0007f3e0ff */
[----:B------:R0:W-:Y:S04]  /*cb00*/  STL [R1+0x1944], R13 ;  /* 0x0019440d01007387 */ /* 0x0001e80000100800 */
[----:B------:R1:W-:Y:S01]  /*cb10*/  STL [R1+0x1918], R15 ;  /* 0x0019180f01007387 */ /* 0x0003e20000100800 */
[----:B0-----:R-:W-:Y:S02]  /*cb20*/  IMAD.X R13, R29, 0x1, R3, P4 ;  /* 0x000000011d0d7824 */ /* 0x001fe400020e0603 */
[----:B------:R-:W-:Y:S01]  /*cb30*/  IMAD.X R16, R31, 0x1, R8, P0 ;  /* 0x000000011f107824 */ /* 0x000fe200000e0608 */
[C---:B--2---:R-:W-:Y:S02]  /*cb40*/  IADD3 R12, P5, PT, R11.reuse, R4, RZ ;  /* 0x000000040b0c7210 */ /* 0x044fe40007fbe0ff */
[----:B-1----:R-:W-:-:S03]  /*cb50*/  IADD3 R15, P4, PT, R11, R5, RZ ;  /* 0x000000050b0f7210 */ /* 0x002fc60007f9e0ff */
[----:B------:R0:W-:Y:S04]  /*cb60*/  STL [R1+0x194c], R12 ;  /* 0x00194c0c01007387 */ /* 0x0001e80000100800 */
[----:B------:R1:W-:Y:S01]  /*cb70*/  STL [R1+0x1920], R13 ;  /* 0x0019200d01007387 */ /* 0x0003e20000100800 */
[----:B0-----:R-:W-:-:S03]  /*cb80*/  IMAD.X R12, R31, 0x1, R9, P3 ;  /* 0x000000011f0c7824 */ /* 0x001fc600018e0609 */
[----:B-1----:R-:W2:Y:S04]  /*cb90*/  LDL.LU R13, [R1+0x5c] ;  /* 0x00005c00010d7983 */ /* 0x002ea80000300800 */
[----:B------:R0:W-:Y:S04]  /*cba0*/  STL [R1+0x1954], R15 ;  /* 0x0019540f01007387 */ /* 0x0001e80000100800 */
[----:B------:R1:W-:Y:S01]  /*cbb0*/  STL [R1+0x1928], R12 ;  /* 0x0019280c01007387 */ /* 0x0003e20000100800 */
[C---:B0-----:R-:W-:Y:S02]  /*cbc0*/  IADD3 R15, P3, PT, R11.reuse, R6, RZ ;  /* 0x000000060b0f7210 */ /* 0x041fe40007f7e0ff */
[----:B-1----:R-:W-:-:S03]  /*cbd0*/  IADD3 R12, P0, PT, R11, R2, RZ ;  /* 0x000000020b0c7210 */ /* 0x002fc60007f1e0ff */
[----:B------:R0:W-:Y:S04]  /*cbe0*/  STL [R1+0x195c], R15 ;  /* 0x00195c0f01007387 */ /* 0x0001e80000100800 */
[----:B------:R-:W-:Y:S04]  /*cbf0*/  STL [R1+0x1930], R16 ;  /* 0x0019301001007387 */ /* 0x000fe80000100800 */
[----:B------:R1:W-:Y:S01]  /*cc00*/  STL [R1+0x1964], R12 ;  /* 0x0019640c01007387 */ /* 0x0003e20000100800 */
[----:B0-----:R-:W-:Y:S01]  /*cc10*/  IMAD.X R15, R31, 0x1, R7, P2 ;  /* 0x000000011f0f7824 */ /* 0x001fe200010e0607 */
[----:B------:R-:W-:-:S04]  /*cc20*/  IADD3 R11, P2, PT, R30, R4, RZ ;  /* 0x000000041e0b7210 */ /* 0x000fc80007f5e0ff */
[----:B------:R-:W-:Y:S01]  /*cc30*/  STL [R1+0x1938], R15 ;  /* 0x0019380f01007387 */ /* 0x000fe20000100800 */
[----:B-1----:R-:W-:-:S03]  /*cc40*/  IMAD.X R12, R31, 0x1, R3, P1 ;  /* 0x000000011f0c7824 */ /* 0x002fc600008e0603 */
[----:B------:R-:W-:Y:S04]  /*cc50*/  STL [R1+0x196c], R11 ;  /* 0x00196c0b01007387 */ /* 0x000fe80000100800 */
[----:B------:R0:W-:Y:S04]  /*cc60*/  STL [R1+0x1940], R12 ;  /* 0x0019400c01007387 */ /* 0x0001e80000100800 */
[----:B0-----:R-:W5:Y:S01]  /*cc70*/  LDL.LU R12, [R1+0x60] ;  /* 0x00006000010c7983 */ /* 0x001f620000300800 */
[----:B------:R-:W-:Y:S02]  /*cc80*/  SHF.R.S32.HI R32, RZ, 0x1f, R32 ;  /* 0x0000001fff207819 */ /* 0x000fe40000011420 */
[----:B------:R-:W-:-:S03]  /*cc90*/  IADD3 R15, P1, PT, R30, R5, RZ ;  /* 0x000000051e0f7210 */ /* 0x000fc60007f3e0ff */
[----:B------:R-:W-:Y:S01]  /*cca0*/  IMAD.X R11, R32, 0x1, R9, P5 ;  /* 0x00000001200b7824 */ /* 0x000fe200028e0609 */
[----:B------:R-:W-:Y:S01]  /*ccb0*/  IADD3 R16, P5, PT, R30, R6, RZ ;  /* 0x000000061e107210 */ /* 0x000fe20007fbe0ff */
[----:B------:R0:W-:Y:S04]  /*ccc0*/  STL [R1+0x1974], R15 ;  /* 0x0019740f01007387 */ /* 0x0001e80000100800 */
[----:B------:R1:W-:Y:S01]  /*ccd0*/  STL [R1+0x1948], R11 ;  /* 0x0019480b01007387 */ /* 0x0003e20000100800 */
[----:B0-----:R-:W-:-:S03]  /*cce0*/  IMAD.X R15, R32, 0x1, R8, P4 ;  /* 0x00000001200f7824 */ /* 0x001fc600020e0608 */
[----:B------:R0:W-:Y:S01]  /*ccf0*/  STL [R1+0x197c], R16 ;  /* 0x00197c1001007387 */ /* 0x0001e20000100800 */
[----:B-1----:R-:W-:-:S03]  /*cd00*/  IADD3 R11, P4, PT, R30, R2, RZ ;  /* 0x000000021e0b7210 */ /* 0x002fc60007f9e0ff */
[----:B------:R-:W-:Y:S01]  /*cd10*/  STL [R1+0x1950], R15 ;  /* 0x0019500f01007387 */ /* 0x000fe20000100800 */
[----:B------:R-:W-:-:S03]  /*cd20*/  SHF.R.S32.HI R33, RZ, 0x1f, R30 ;  /* 0x0000001fff217819 */ /* 0x000fc6000001141e */
[----:B------:R1:W-:Y:S01]  /*cd30*/  STL [R1+0x1984], R11 ;  /* 0x0019840b01007387 */ /* 0x0003e20000100800 */
[----:B0-----:R-:W-:-:S05]  /*cd40*/  IMAD.X R16, R32, 0x1, R7, P3 ;  /* 0x0000000120107824 */ /* 0x001fca00018e0607 */
[----:B------:R0:W-:Y:S01]  /*cd50*/  STL [R1+0x1958], R16 ;  /* 0x0019581001007387 */ /* 0x0001e20000100800 */
[----:B-1----:R-:W-:Y:S01]  /*cd60*/  IMAD.X R11, R32, 0x1, R3, P0 ;  /* 0x00000001200b7824 */ /* 0x002fe200000e0603 */
[----:B------:R-:W-:Y:S02]  /*cd70*/  SHF.R.S32.HI R34, RZ, 0x1f, R34 ;  /* 0x0000001fff227819 */ /* 0x000fe40000011422 */
[----:B------:R-:W-:Y:S02]  /*cd80*/  SHF.R.S32.HI R35, RZ, 0x1f, R35 ;  /* 0x0000001fff237819 */ /* 0x000fe40000011423 */
[C---:B---3--:R-:W-:Y:S02]  /*cd90*/  IADD3 R15, P3, PT, R14.reuse, R4, RZ ;  /* 0x000000040e0f7210 */ /* 0x048fe40007f7e0ff */
[----:B0-----:R-:W-:-:S03]  /*cda0*/  IADD3 R16, P0, PT, R14, R5, RZ ;  /* 0x000000050e107210 */ /* 0x001fc60007f1e0ff */
[----:B------:R0:W-:Y:S04]  /*cdb0*/  STL [R1+0x198c], R15 ;  /* 0x00198c0f01007387 */ /* 0x0001e80000100800 */
[----:B------:R1:W-:Y:S01]  /*cdc0*/  STL [R1+0x1960], R11 ;  /* 0x0019600b01007387 */ /* 0x0003e20000100800 */
[----:B0-----:R-:W-:-:S03]  /*cdd0*/  IMAD.X R15, R33, 0x1, R9, P2 ;  /* 0x00000001210f7824 */ /* 0x001fc600010e0609 */
[----:B-1----:R-:W3:Y:S01]  /*cde0*/  LDL.LU R11, [R1+0x64] ;  /* 0x00006400010b7983 */ /* 0x002ee20000300800 */
[----:B------:R-:W-:-:S03]  /*cdf0*/  IADD3 R17, P2, PT, R14, R6, RZ ;  /* 0x000000060e117210 */ /* 0x000fc60007f5e0ff */
[----:B------:R-:W-:Y:S04]  /*ce00*/  STL [R1+0x1994], R16 ;  /* 0x0019941001007387 */ /* 0x000fe80000100800 */
[----:B------:R0:W-:Y:S04]  /*ce10*/  STL [R1+0x1968], R15 ;  /* 0x0019680f01007387 */ /* 0x0001e80000100800 */
[----:B------:R-:W-:Y:S01]  /*ce20*/  STL [R1+0x199c], R17 ;  /* 0x00199c1101007387 */ /* 0x000fe20000100800 */
[C---:B0-----:R-:W-:Y:S01]  /*ce30*/  IMAD.X R15, R33.reuse, 0x1, R8, P1 ;  /* 0x00000001210f7824 */ /* 0x041fe200008e0608 */
[----:B------:R-:W-:Y:S01]  /*ce40*/  IADD3 R16, P1, PT, R14, R2, RZ ;  /* 0x000000020e107210 */ /* 0x000fe20007f3e0ff */
[----:B------:R-:W-:-:S03]  /*ce50*/  IMAD.X R14, R33, 0x1, R7, P5 ;  /* 0x00000001210e7824 */ /* 0x000fc600028e0607 */
[----:B------:R4:W-:Y:S04]  /*ce60*/  STL [R1+0x1970], R15 ;  /* 0x0019700f01007387 */ /* 0x0009e80000100800 */
[----:B------:R0:W-:Y:S01]  /*ce70*/  STL [R1+0x19a4], R16 ;  /* 0x0019a41001007387 */ /* 0x0001e20000100800 */
[----:B----4-:R-:W-:-:S03]  /*ce80*/  IADD3 R15, P5, PT, R10, R4, RZ ;  /* 0x000000040a0f7210 */ /* 0x010fc60007fbe0ff */
[----:B------:R1:W-:Y:S01]  /*ce90*/  STL [R1+0x1978], R14 ;  /* 0x0019780e01007387 */ /* 0x0003e20000100800 */
[----:B0-----:R-:W-:-:S03]  /*cea0*/  IMAD.X R16, R33, 0x1, R3, P4 ;  /* 0x0000000121107824 */ /* 0x001fc600020e0603 */
[----:B------:R0:W-:Y:S01]  /*ceb0*/  STL [R1+0x19ac], R15 ;  /* 0x0019ac0f01007387 */ /* 0x0001e20000100800 */
[----:B-1----:R-:W-:-:S03]  /*cec0*/  IADD3 R14, P4, PT, R10, R5, RZ ;  /* 0x000000050a0e7210 */ /* 0x002fc60007f9e0ff */
[----:B------:R1:W-:Y:S01]  /*ced0*/  STL [R1+0x1980], R16 ;  /* 0x0019801001007387 */ /* 0x0003e20000100800 */
[----:B0-----:R-:W-:-:S03]  /*cee0*/  IMAD.X R15, R34, 0x1, R9, P3 ;  /* 0x00000001220f7824 */ /* 0x001fc600018e0609 */
[----:B------:R0:W-:Y:S04]  /*cef0*/  STL [R1+0x19b4], R14 ;  /* 0x0019b40e01007387 */ /* 0x0001e80000100800 */
[----:B------:R4:W-:Y:S01]  /*cf00*/  STL [R1+0x1988], R15 ;  /* 0x0019880f01007387 */ /* 0x0009e20000100800 */
[----:B-1----:R-:W-:Y:S01]  /*cf10*/  IADD3 R16, P3, PT, R10, R6, RZ ;  /* 0x000000060a107210 */ /* 0x002fe20007f7e0ff */
[----:B0-----:R-:W-:-:S04]  /*cf20*/  IMAD.X R14, R34, 0x1, R8, P0 ;  /* 0x00000001220e7824 */ /* 0x001fc800000e0608 */
[----:B------:R-:W-:Y:S01]  /*cf30*/  STL [R1+0x19bc], R16 ;  /* 0x0019bc1001007387 */ /* 0x000fe20000100800 */
[----:B----4-:R-:W-:Y:S01]  /*cf40*/  IADD3 R15, P0, PT, R10, R2, RZ ;  /* 0x000000020a0f7210 */ /* 0x010fe20007f1e0ff */
[C---:B------:R-:W-:Y:S02]  /*cf50*/  IMAD.X R10, R34.reuse, 0x1, R7, P2 ;  /* 0x00000001220a7824 */ /* 0x040fe400010e0607 */
[----:B------:R-:W-:Y:S04]  /*cf60*/  STL [R1+0x1990], R14 ;  /* 0x0019900e01007387 */ /* 0x000fe80000100800 */
[----:B------:R0:W-:Y:S04]  /*cf70*/  STL [R1+0x19c4], R15 ;  /* 0x0019c40f01007387 */ /* 0x0001e80000100800 */
[----:B------:R1:W-:Y:S01]  /*cf80*/  STL [R1+0x1998], R10 ;  /* 0x0019980a01007387 */ /* 0x0003e20000100800 */
[----:B0-----:R-:W-:Y:S01]  /*cf90*/  IMAD.X R15, R34, 0x1, R3, P1 ;  /* 0x00000001220f7824 */ /* 0x001fe200008e0603 */
[----:B--2---:R-:W-:-:S02]  /*cfa0*/  IADD3 R14, P2, PT, R13, R4, RZ ;  /* 0x000000040d0e7210 */ /* 0x004fc40007f5e0ff */
[----:B-1----:R-:W-:-:S03]  /*cfb0*/  IADD3 R10, P1, PT, R13, R5, RZ ;  /* 0x000000050d0a7210 */ /* 0x002fc60007f3e0ff */
[----:B------:R0:W-:Y:S04]  /*cfc0*/  STL [R1+0x19cc], R14 ;  /* 0x0019cc0e01007387 */ /* 0x0001e80000100800 */
[----:B------:R1:W-:Y:S04]  /*cfd0*/  STL [R1+0x19a0], R15 ;  /* 0x0019a00f01007387 */ /* 0x0003e80000100800 */
[----:B------:R2:W-:Y:S01]  /*cfe0*/  STL [R1+0x19d4], R10 ;  /* 0x0019d40a01007387 */ /* 0x0005e20000100800 */
[----:B0-----:R-:W-:Y:S01]  /*cff0*/  IMAD.X R14, R35, 0x1, R9, P5 ;  /* 0x00000001230e7824 */ /* 0x001fe200028e0609 */
[----:B-1----:R-:W-:-:S02]  /*d000*/  IADD3 R15, P5, PT, R13, R6, RZ ;  /* 0x000000060d0f7210 */ /* 0x002fc40007fbe0ff */
[----:B--2---:R-:W2:Y:S04]  /*d010*/  LDL.LU R10, [R1+0x68] ;  /* 0x00006800010a7983 */ /* 0x004ea80000300800 */
[----:B------:R0:W-:Y:S04]  /*d020*/  STL [R1+0x19a8], R14 ;  /* 0x0019a80e01007387 */ /* 0x0001e80000100800 */
[----:B------:R1:W-:Y:S01]  /*d030*/  STL [R1+0x19dc], R15 ;  /* 0x0019dc0f01007387 */ /* 0x0003e20000100800 */
[----:B0-----:R-:W-:Y:S01]  /*d040*/  IMAD.X R14, R35, 0x1, R8, P4 ;  /* 0x00000001230e7824 */ /* 0x001fe200020e0608 */
[----:B------:R-:W-:Y:S01]  /*d050*/  IADD3 R13, P4, PT, R13, R2, RZ ;  /* 0x000000020d0d7210 */ /* 0x000fe20007f9e0ff */
[----:B-1----:R-:W-:-:S03]  /*d060*/  IMAD.X R15, R35, 0x1, R7, P3 ;  /* 0x00000001230f7824 */ /* 0x002fc600018e0607 */
[----:B------:R5:W-:Y:S04]  /*d070*/  STL [R1+0x19b0], R14 ;  /* 0x0019b00e01007387 */ /* 0x000be80000100800 */
[----:B------:R0:W-:Y:S01]  /*d080*/  STL [R1+0x19e4], R13 ;  /* 0x0019e40d01007387 */ /* 0x0001e20000100800 */
[----:B-----5:R-:W-:-:S03]  /*d090*/  IADD3 R14, P3, PT, R12, R4, RZ ;  /* 0x000000040c0e7210 */ /* 0x020fc60007f7e0ff */
[----:B------:R-:W-:Y:S01]  /*d0a0*/  STL [R1+0x19b8], R15 ;  /* 0x0019b80f01007387 */ /* 0x000fe20000100800 */
[----:B0-----:R-:W-:-:S03]  /*d0b0*/  IMAD.X R13, R35, 0x1, R3, P0 ;  /* 0x00000001230d7824 */ /* 0x001fc600000e0603 */
[----:B------:R-:W-:Y:S04]  /*d0c0*/  STL [R1+0x19ec], R14 ;  /* 0x0019ec0e01007387 */ /* 0x000fe80000100800 */
[----:B------:R0:W-:Y:S04]  /*d0d0*/  STL [R1+0x19c0], R13 ;  /* 0x0019c00d01007387 */ /* 0x0001e80000100800 */
[----:B0-----:R-:W4:Y:S01]  /*d0e0*/  LDL.LU R13, [R1+0x6c] ;  /* 0x00006c00010d7983 */ /* 0x001f220000300800 */
[----:B------:R-:W-:Y:S02]  /*d0f0*/  SHF.R.S32.HI R37, RZ, 0x1f, R37 ;  /* 0x0000001fff257819 */ /* 0x000fe40000011425 */
[----:B------:R-:W-:-:S03]  /*d100*/  IADD3 R15, P0, PT, R12, R5, RZ ;  /* 0x000000050c0f7210 */ /* 0x000fc60007f1e0ff */
[C---:B------:R-:W-:Y:S02]  /*d110*/  IMAD.X R14, R37.reuse, 0x1, R9, P2 ;  /* 0x00000001250e7824 */ /* 0x040fe400010e0609 */
[----:B------:R0:W-:Y:S04]  /*d120*/  STL [R1+0x19f4], R15 ;  /* 0x0019f40f01007387 */ /* 0x0001e80000100800 */
[----:B------:R1:W-:Y:S01]  /*d130*/  STL [R1+0x19c8], R14 ;  /* 0x0019c80e01007387 */ /* 0x0003e20000100800 */
[C---:B0-----:R-:W-:Y:S01]  /*d140*/  IADD3 R15, P2, PT, R12.reuse, R6, RZ ;  /* 0x000000060c0f7210 */ /* 0x041fe20007f5e0ff */
[----:B-1----:R-:W-:Y:S01]  /*d150*/  IMAD.X R14, R37, 0x1, R8, P1 ;  /* 0x00000001250e7824 */ /* 0x002fe200008e0608 */
[----:B------:R-:W-:-:S03]  /*d160*/  IADD3 R12, P1, PT, R12, R2, RZ ;  /* 0x000000020c0c7210 */ /* 0x000fc60007f3e0ff */
[----:B------:R0:W-:Y:S01]  /*d170*/  STL [R1+0x19fc], R15 ;  /* 0x0019fc0f01007387 */ /* 0x0001e20000100800 */
[----:B------:R-:W-:-:S03]  /*d180*/  SHF.R.S32.HI R38, RZ, 0x1f, R38 ;  /* 0x0000001fff267819 */ /* 0x000fc60000011426 */
[----:B------:R-:W-:Y:S04]  /*d190*/  STL [R1+0x19d0], R14 ;  /* 0x0019d00e01007387 */ /* 0x000fe80000100800 */
        /* <DEDUP_REMOVED lines=11> */
[----:B-1----:R-:W3:Y:S04]  /*d250*/  LDL.LU R12, [R1+0x70] ;  /* 0x00007000010c7983 */ /* 0x002ee80000300800 */
[----:B------:R0:W-:Y:S04]  /*d260*/  STL [R1+0x1a14], R15 ;  /* 0x001a140f01007387 */ /* 0x0001e80000100800 */
[----:B------:R1:W-:Y:S01]  /*d270*/  STL [R1+0x19e8], R14 ;  /* 0x0019e80e01007387 */ /* 0x0003e20000100800 */
[C---:B0-----:R-:W-:Y:S01]  /*d280*/  IADD3 R15, P3, PT, R11.reuse, R6, RZ ;  /* 0x000000060b0f7210 */ /* 0x041fe20007f7e0ff */
[----:B-1----:R-:W-:Y:S01]  /*d290*/  IMAD.X R14, R38, 0x1, R8, P0 ;  /* 0x00000001260e7824 */ /* 0x002fe200000e0608 */
[----:B------:R-:W-:-:S03]  /*d2a0*/  IADD3 R11, P0, PT, R11, R2, RZ ;  /* 0x000000020b0b7210 */ /* 0x000fc60007f1e0ff */
[----:B------:R0:W-:Y:S04]  /*d2b0*/  STL [R1+0x1a1c], R15 ;  /* 0x001a1c0f01007387 */ /* 0x0001e80000100800 */
[----:B------:R1:W-:Y:S04]  /*d2c0*/  STL [R1+0x19f0], R14 ;  /* 0x0019f00e01007387 */ /* 0x0003e80000100800 */
[----:B------:R5:W-:Y:S01]  /*d2d0*/  STL [R1+0x1a24], R11 ;  /* 0x001a240b01007387 */ /* 0x000be20000100800 */
[----:B0-----:R-:W-:Y:S01]  /*d2e0*/  IMAD.X R15, R38, 0x1, R7, P2 ;  /* 0x00000001260f7824 */ /* 0x001fe200010e0607 */
[----:B-1----:R-:W-:-:S04]  /*d2f0*/  IADD3 R14, P2, PT, R36, R4, RZ ;  /* 0x00000004240e7210 */ /* 0x002fc80007f5e0ff */
[----:B------:R0:W-:Y:S01]  /*d300*/  STL [R1+0x19f8], R15 ;  /* 0x0019f80f01007387 */ /* 0x0001e20000100800 */
[----:B-----5:R-:W-:-:S03]  /*d310*/  IMAD.X R11, R38, 0x1, R3, P1 ;  /* 0x00000001260b7824 */ /* 0x020fc600008e0603 */
[----:B------:R1:W-:Y:S04]  /*d320*/  STL [R1+0x1a2c], R14 ;  /* 0x001a2c0e01007387 */ /* 0x0003e80000100800 */
[----:B------:R5:W-:Y:S01]  /*d330*/  STL [R1+0x1a00], R11 ;  /* 0x001a000b01007387 */ /* 0x000be20000100800 */
[C---:B0-----:R-:W-:Y:S01]  /*d340*/  IADD3 R15, P1, PT, R36.reuse, R5, RZ ;  /* 0x00000005240f7210 */ /* 0x041fe20007f3e0ff */
[C---:B-1----:R-:W-:Y:S02]  /*d350*/  IMAD.X R14, R39.reuse, 0x1, R9, P5 ;  /* 0x00000001270e7824 */ /* 0x042fe400028e0609 */
[----:B-----5:R-:W5:Y:S04]  /*d360*/  LDL.LU R11, [R1+0x74] ;  /* 0x00007400010b7983 */ /* 0x020f680000300800 */
[----:B------:R0:W-:Y:S04]  /*d370*/  STL [R1+0x1a34], R15 ;  /* 0x001a340f01007387 */ /* 0x0001e80000100800 */
[----:B------:R1:W-:Y:S01]  /*d380*/  STL [R1+0x1a08], R14 ;  /* 0x001a080e01007387 */ /* 0x0003e20000100800 */
[C---:B0-----:R-:W-:Y:S01]  /*d390*/  IADD3 R15, P5, PT, R36.reuse, R6, RZ ;  /* 0x00000006240f7210 */ /* 0x041fe20007fbe0ff */
[----:B-1----:R-:W-:Y:S01]  /*d3a0*/  IMAD.X R14, R39, 0x1, R8, P4 ;  /* 0x00000001270e7824 */ /* 0x002fe200020e0608 */
[----:B------:R-:W-:-:S03]  /*d3b0*/  IADD3 R16, P4, PT, R36, R2, RZ ;  /* 0x0000000224107210 */ /* 0x000fc60007f9e0ff */
[----:B------:R0:W-:Y:S04]  /*d3c0*/  STL [R1+0x1a3c], R15 ;  /* 0x001a3c0f01007387 */ /* 0x0001e80000100800 */
[----:B------:R-:W-:Y:S01]  /*d3d0*/  STL [R1+0x1a10], R14 ;  /* 0x001a100e01007387 */ /* 0x000fe20000100800 */
[----:B0-----:R-:W-:-:S03]  /*d3e0*/  IMAD.X R15, R39, 0x1, R7, P3 ;  /* 0x00000001270f7824 */ /* 0x001fc600018e0607 */
[----:B------:R0:W-:Y:S04]  /*d3f0*/  STL [R1+0x1a44], R16 ;  /* 0x001a441001007387 */ /* 0x0001e80000100800 */
[----:B------:R1:W-:Y:S01]  /*d400*/  STL [R1+0x1a18], R15 ;  /* 0x001a180f01007387 */ /* 0x0003e20000100800 */
[----:B0-----:R-:W-:Y:S01]  /*d410*/  IMAD.X R16, R39, 0x1, R3, P0 ;  /* 0x0000000127107824 */ /* 0x001fe200000e0603 */
[C---:B--2---:R-:W-:Y:S02]  /*d420*/  IADD3 R14, P3, PT, R10.reuse, R4, RZ ;  /* 0x000000040a0e7210 */ /* 0x044fe40007f7e0ff */
[----:B-1----:R-:W-:-:S03]  /*d430*/  IADD3 R15, P0, PT, R10, R5, RZ ;  /* 0x000000050a0f7210 */ /* 0x002fc60007f1e0ff */
[----:B------:R0:W-:Y:S04]  /*d440*/  STL [R1+0x1a4c], R14 ;  /* 0x001a4c0e01007387 */ /* 0x0001e80000100800 */
[----:B------:R1:W-:Y:S01]  /*d450*/  STL [R1+0x1a20], R16 ;  /* 0x001a201001007387 */ /* 0x0003e20000100800 */
[----:B0-----:R-:W-:-:S03]  /*d460*/  IMAD.X R14, R40, 0x1, R9, P2 ;  /* 0x00000001280e7824 */ /* 0x001fc600010e0609 */
[----:B------:R0:W-:Y:S01]  /*d470*/  STL [R1+0x1a54], R15 ;  /* 0x001a540f01007387 */ /* 0x0001e20000100800 */
[----:B-1----:R-:W-:-:S03]  /*d480*/  IADD3 R16, P2, PT, R10, R6, RZ ;  /* 0x000000060a107210 */ /* 0x002fc60007f5e0ff */
[----:B------:R1:W-:Y:S01]  /*d490*/  STL [R1+0x1a28], R14 ;  /* 0x001a280e01007387 */ /* 0x0003e20000100800 */
[----:B0-----:R-:W-:-:S03]  /*d4a0*/  IMAD.X R15, R40, 0x1, R8, P1 ;  /* 0x00000001280f7824 */ /* 0x001fc600008e0608 */
[----:B------:R-:W-:Y:S01]  /*d4b0*/  STL [R1+0x1a5c], R16 ;  /* 0x001a5c1001007387 */ /* 0x000fe20000100800 */
[----:B-1----:R-:W-:Y:S01]  /*d4c0*/  IADD3 R14, P1, PT, R10, R2, RZ ;  /* 0x000000020a0e7210 */ /* 0x002fe20007f3e0ff */
[C---:B------:R-:W-:Y:S02]  /*d4d0*/  IMAD.X R10, R40.reuse, 0x1, R7, P5 ;  /* 0x00000001280a7824 */ /* 0x040fe400028e0607 */
[----:B------:R-:W-:Y:S04]  /*d4e0*/  STL [R1+0x1a30], R15 ;  /* 0x001a300f01007387 */ /* 0x000fe80000100800 */
[----:B------:R0:W-:Y:S04]  /*d4f0*/  STL [R1+0x1a64], R14 ;  /* 0x001a640e01007387 */ /* 0x0001e80000100800 */
[----:B------:R1:W-:Y:S01]  /*d500*/  STL [R1+0x1a38], R10 ;  /* 0x001a380a01007387 */ /* 0x0003e20000100800 */
[----:B0-----:R-:W-:Y:S01]  /*d510*/  IMAD.X R14, R40, 0x1, R3, P4 ;  /* 0x00000001280e7824 */ /* 0x001fe200020e0603 */
[----:B----4-:R-:W-:-:S02]  /*d520*/  IADD3 R15, P5, PT, R13, R4, RZ ;  /* 0x000000040d0f7210 */ /* 0x010fc40007fbe0ff */
        /* <DEDUP_REMOVED lines=19> */
[----:B------:R-:W-:Y:S02]  /*d660*/  SHF.R.S32.HI R45, RZ, 0x1f, R45 ;  /* 0x0000001fff2d7819 */ /* 0x000fe4000001142d */
[----:B---3--:R-:W-:-:S02]  /*d670*/  IADD3 R15, P2, PT, R12, R4, RZ ;  /* 0x000000040c0f7210 */ /* 0x008fc40007f5e0ff */
        /* <DEDUP_REMOVED lines=73> */
[----:B------:R1:W-:Y:S01]  /*db10*/  STL [R1+0x1ae0], R15 ;  /* 0x001ae00f01007387 */ /* 0x0003e20000100800 */
[----:B0-----:R-:W-:-:S03]  /*db20*/  IMAD.X R16, R47, 0x1, R9, P2 ;  /* 0x000000012f107824 */ /* 0x001fc600010e0609 */
[----:B------:R0:W-:Y:S01]  /*db30*/  STL [R1+0x1b14], R10 ;  /* 0x001b140a01007387 */ /* 0x0001e20000100800 */
[----:B-1----:R-:W-:-:S03]  /*db40*/  IADD3 R15, P2, PT, R13, R6, RZ ;  /* 0x000000060d0f7210 */ /* 0x002fc60007f5e0ff */
[----:B0-----:R-:W3:Y:S04]  /*db50*/  LDL.LU R10, [R1+0x9c] ;  /* 0x00009c00010a7983 */ /* 0x001ee80000300800 */
[----:B------:R0:W-:Y:S04]  /*db60*/  STL [R1+0x1ae8], R16 ;  /* 0x001ae81001007387 */ /* 0x0001e80000100800 */
[----:B------:R1:W-:Y:S01]  /*db70*/  STL [R1+0x1b1c], R15 ;  /* 0x001b1c0f01007387 */ /* 0x0003e20000100800 */
[----:B0-----:R-:W-:Y:S01]  /*db80*/  IMAD.X R16, R47, 0x1, R8, P1 ;  /* 0x000000012f107824 */ /* 0x001fe200008e0608 */
[----:B------:R-:W-:Y:S01]  /*db90*/  IADD3 R13, P1, PT, R13, R2, RZ ;  /* 0x000000020d0d7210 */ /* 0x000fe20007f3e0ff */
[----:B-1----:R-:W-:-:S03]  /*dba0*/  IMAD.X R15, R47, 0x1, R7, P5 ;  /* 0x000000012f0f7824 */ /* 0x002fc600028e0607 */
        /* <DEDUP_REMOVED lines=44> */
[C---:B------:R-:W-:Y:S02]  /*de70*/  IMAD.X R16, R50.reuse, 0x1, R9, P2 ;  /* 0x0000000132107824 */ /* 0x040fe400010e0609 */
[----:B------:R0:W-:Y:S01]  /*de80*/  STL [R1+0x1b74], R15 ;  /* 0x001b740f01007387 */ /* 0x0001e20000100800 */
[----:B------:R-:W-:-:S03]  /*de90*/  IMAD.X R17, R50, 0x1, R8, P1 ;  /* 0x0000000132117824 */ /* 0x000fc600008e0608 */
[----:B------:R1:W-:Y:S01]  /*dea0*/  STL [R1+0x1b48], R16 ;  /* 0x001b481001007387 */ /* 0x0003e20000100800 */
[C---:B0-----:R-:W-:Y:S02]  /*deb0*/  IADD3 R15, P2, PT, R14.reuse, R6, RZ ;  /* 0x000000060e0f7210 */ /* 0x041fe40007f5e0ff */
[----:B-1----:R-:W-:-:S03]  /*dec0*/  IADD3 R16, P1, PT, R14, R2, RZ ;  /* 0x000000020e107210 */ /* 0x002fc60007f3e0ff */
[----:B------:R0:W-:Y:S01]  /*ded0*/  STL [R1+0x1b7c], R15 ;  /* 0x001b7c0f01007387 */ /* 0x0001e20000100800 */
[----:B------:R-:W-:-:S03]  /*dee0*/  SHF.R.S32.HI R52, RZ, 0x1f, R52 ;  /* 0x0000001fff347819 */ /* 0x000fc60000011434 */
[----:B------:R-:W-:Y:S01]  /*def0*/  STL [R1+0x1b50], R17 ;  /* 0x001b501101007387 */ /* 0x000fe20000100800 */
[----:B0-----:R-:W-:-:S03]  /*df00*/  IMAD.X R15, R50, 0x1, R7, P5 ;  /* 0x00000001320f7824 */ /* 0x001fc600028e0607 */
        /* <DEDUP_REMOVED lines=23> */
[----:B------:R0:W-:Y:S04]  /*e080*/  STL [R1+0x1bac], R15 ;  /* 0x001bac0f01007387 */ /* 0x0001e80000100800 */
[----:B------:R1:W-:Y:S01]  /*e090*/  STL [R1+0x1b80], R14 ;  /* 0x001b800e01007387 */ /* 0x0003e20000100800 */
[C---:B------:R-:W-:Y:S02]  /*e0a0*/  IMAD.X R16, R53.reuse, 0x1, R8, P4 ;  /* 0x0000000135107824 */ /* 0x040fe400020e0608 */
[----:B0-----:R-:W-:Y:S01]  /*e0b0*/  IMAD.X R15, R53, 0x1, R9, P5 ;  /* 0x00000001350f7824 */ /* 0x001fe200028e0609 */
[----:B------:R0:W-:Y:S01]  /*e0c0*/  STL [R1+0x1bb4], R10 ;  /* 0x001bb40a01007387 */ /* 0x0001e20000100800 */
[----:B-1----:R-:W-:-:S03]  /*e0d0*/  IADD3 R14, P5, PT, R13, R6, RZ ;  /* 0x000000060d0e7210 */ /* 0x002fc60007fbe0ff */
[----:B0-----:R-:W3:Y:S04]  /*e0e0*/  LDL.LU R10, [R1+0xac] ;  /* 0x0000ac00010a7983 */ /* 0x001ee80000300800 */
[----:B------:R0:W-:Y:S04]  /*e0f0*/  STL [R1+0x1b88], R15 ;  /* 0x001b880f01007387 */ /* 0x0001e80000100800 */
[----:B------:R1:W-:Y:S01]  /*e100*/  STL [R1+0x1bbc], R14 ;  /* 0x001bbc0e01007387 */ /* 0x0003e20000100800 */
[----:B0-----:R-:W-:-:S03]  /*e110*/  IADD3 R15, P4, PT, R13, R2, RZ ;  /* 0x000000020d0f7210 */ /* 0x001fc60007f9e0ff */
[----:B------:R-:W-:Y:S01]  /*e120*/  STL [R1+0x1b90], R16 ;  /* 0x001b901001007387 */ /* 0x000fe20000100800 */
[----:B-1----:R-:W-:-:S03]  /*e130*/  IMAD.X R14, R53, 0x1, R7, P3 ;  /* 0x00000001350e7824 */ /* 0x002fc600018e0607 */
[----:B------:R0:W-:Y:S04]  /*e140*/  STL [R1+0x1bc4], R15 ;  /* 0x001bc40f01007387 */ /* 0x0001e80000100800 */
[----:B------:R1:W-:Y:S01]  /*e150*/  STL [R1+0x1b98], R14 ;  /* 0x001b980e01007387 */ /* 0x0003e20000100800 */
[----:B-----5:R-:W-:Y:S01]  /*e160*/  IADD3 R13, P3, PT, R12, R4, RZ ;  /* 0x000000040c0d7210 */ /* 0x020fe20007f7e0ff */
[----:B0-----:R-:W-:-:S04]  /*e170*/  IMAD.X R15, R53, 0x1, R3, P0 ;  /* 0x00000001350f7824 */ /* 0x001fc800000e0603 */
[----:B------:R0:W-:Y:S01]  /*e180*/  STL [R1+0x1bcc], R13 ;  /* 0x001bcc0d01007387 */ /* 0x0001e20000100800 */
[----:B-1----:R-:W-:-:S03]  /*e190*/  IADD3 R14, P0, PT, R12, R5, RZ ;  /* 0x000000050c0e7210 */ /* 0x002fc60007f1e0ff */
[----:B------:R1:W-:Y:S01]  /*e1a0*/  STL [R1+0x1ba0], R15 ;  /* 0x001ba00f01007387 */ /* 0x0003e20000100800 */
[----:B0-----:R-:W-:-:S03]  /*e1b0*/  IMAD.X R13, R54, 0x1, R9, P2 ;  /* 0x00000001360d7824 */ /* 0x001fc600010e0609 */
[----:B------:R0:W-:Y:S01]  /*e1c0*/  STL [R1+0x1bd4], R14 ;  /* 0x001bd40e01007387 */ /* 0x0001e20000100800 */
[----:B-1----:R-:W-:-:S03]  /*e1d0*/  IADD3 R15, P2, PT, R12, R6, RZ ;  /* 0x000000060c0f7210 */ /* 0x002fc60007f5e0ff */
[----:B0-----:R-:W4:Y:S04]  /*e1e0*/  LDL.LU R14, [R1+0xb0] ;  /* 0x0000b000010e7983 */ /* 0x001f280000300800 */
[----:B------:R0:W-:Y:S01]  /*e1f0*/  STL [R1+0x1ba8], R13 ;  /* 0x001ba80d01007387 */ /* 0x0001e20000100800 */
[----:B------:R-:W-:-:S03]  /*e200*/  SHF.R.S32.HI R55, RZ, 0x1f, R55 ;  /* 0x0000001fff377819 */ /* 0x000fc60000011437 */
[----:B------:R1:W-:Y:S01]  /*e210*/  STL [R1+0x1bdc], R15 ;  /* 0x001bdc0f01007387 */ /* 0x0003e20000100800 */
[----:B0-----:R-:W-:Y:S01]  /*e220*/  IMAD.X R13, R54, 0x1, R8, P1 ;  /* 0x00000001360d7824 */ /* 0x001fe200008e0608 */
[----:B------:R-:W-:Y:S01]  /*e230*/  IADD3 R12, P1, PT, R12, R2, RZ ;  /* 0x000000020c0c7210 */ /* 0x000fe20007f3e0ff */
[----:B-1----:R-:W-:-:S03]  /*e240*/  IMAD.X R15, R54, 0x1, R7, P5 ;  /* 0x00000001360f7824 */ /* 0x002fc600028e0607 */
[----:B------:R-:W-:Y:S04]  /*e250*/  STL [R1+0x1bb0], R13 ;  /* 0x001bb00d01007387 */ /* 0x000fe80000100800 */
[----:B------:R0:W-:Y:S04]  /*e260*/  STL [R1+0x1be4], R12 ;  /* 0x001be40c01007387 */ /* 0x0001e80000100800 */
[----:B------:R1:W-:Y:S01]  /*e270*/  STL [R1+0x1bb8], R15 ;  /* 0x001bb80f01007387 */ /* 0x0003e20000100800 */
[----:B0-----:R-:W-:Y:S01]  /*e280*/  IMAD.X R12, R54, 0x1, R3, P4 ;  /* 0x00000001360c7824 */ /* 0x001fe200020e0603 */
[----:B------:R-:W-:-:S02]  /*e290*/  SHF.R.S32.HI R57, RZ, 0x1f, R57 ;  /* 0x0000001fff397819 */ /* 0x000fc40000011439 */
        /* <DEDUP_REMOVED lines=9> */
[----:B-1----:R-:W2:Y:S04]  /*e330*/  LDL.LU R13, [R1+0xb4] ;  /* 0x0000b400010d7983 */ /* 0x002ea80000300800 */
[----:B------:R0:W-:Y:S04]  /*e340*/  STL [R1+0x1bfc], R12 ;  /* 0x001bfc0c01007387 */ /* 0x0001e80000100800 */
[----:B------:R1:W-:Y:S01]  /*e350*/  STL [R1+0x1bd0], R15 ;  /* 0x001bd00f01007387 */ /* 0x0003e20000100800 */
[----:B0-----:R-:W-:Y:S01]  /*e360*/  IADD3 R12, P0, PT, R11, R2, RZ ;  /* 0x000000020b0c7210 */ /* 0x001fe20007f1e0ff */
[----:B------:R-:W-:Y:S01]  /*e370*/  IMAD.X R11, R55, 0x1, R7, P2 ;  /* 0x00000001370b7824 */ /* 0x000fe200010e0607 */
        /* <DEDUP_REMOVED lines=8> */
[----:B------:R0:W-:Y:S01]  /*e400*/  STL [R1+0x1c14], R11 ;  /* 0x001c140b01007387 */ /* 0x0001e20000100800 */
[----:B-1----:R-:W-:-:S03]  /*e410*/  IADD3 R12, P5, PT, R51, R6, RZ ;  /* 0x00000006330c7210 */ /* 0x002fc60007fbe0ff */
[----:B------:R1:W-:Y:S04]  /*e420*/  STL [R1+0x1be8], R15 ;  /* 0x001be80f01007387 */ /* 0x0003e80000100800 */
[----:B------:R5:W-:Y:S01]  /*e430*/  STL [R1+0x1c1c], R12 ;  /* 0x001c1c0c01007387 */ /* 0x000be20000100800 */
[----:B0-----:R-:W-:Y:S01]  /*e440*/  IMAD.X R11, R57, 0x1, R8, P4 ;  /* 0x00000001390b7824 */ /* 0x001fe200020e0608 */
[----:B-1----:R-:W-:Y:S02]  /*e450*/  IADD3 R15, P4, PT, R51, R2, RZ ;  /* 0x00000002330f7210 */ /* 0x002fe40007f9e0ff */
[----:B-----5:R-:W5:Y:S04]  /*e460*/  LDL.LU R12, [R1+0xb8] ;  /* 0x0000b800010c7983 */ /* 0x020f680000300800 */
[----:B------:R0:W-:Y:S04]  /*e470*/  STL [R1+0x1bf0], R11 ;  /* 0x001bf00b01007387 */ /* 0x0001e80000100800 */
[----:B------:R-:W-:Y:S01]  /*e480*/  STL [R1+0x1c24], R15 ;  /* 0x001c240f01007387 */ /* 0x000fe20000100800 */
[----:B0-----:R-:W-:-:S05]  /*e490*/  IMAD.X R11, R57, 0x1, R7, P3 ;  /* 0x00000001390b7824 */ /* 0x001fca00018e0607 */
[----:B------:R0:W-:Y:S04]  /*e4a0*/  STL [R1+0x1bf8], R11 ;  /* 0x001bf80b01007387 */ /* 0x0001e80000100800 */
[----:B0-----:R-:W5:Y:S01]  /*e4b0*/  LDL.LU R11, [R1+0x88] ;  /* 0x00008800010b7983 */ /* 0x001f620000300800 */
[----:B------:R-:W-:Y:S01]  /*e4c0*/  IMAD.X R15, R57, 0x1, R3, P0 ;  /* 0x00000001390f7824 */ /* 0x000fe200000e0603 */
[----:B------:R-:W-:Y:S02]  /*e4d0*/  SHF.R.S32.HI R59, RZ, 0x1f, R59 ;  /* 0x0000001fff3b7819 */ /* 0x000fe4000001143b */
[----:B------:R-:W-:Y:S02]  /*e4e0*/  SHF.R.S32.HI R60, RZ, 0x1f, R60 ;  /* 0x0000001fff3c7819 */ /* 0x000fe4000001143c */
[----:B---3--:R-:W-:-:S02]  /*e4f0*/  IADD3 R16, P3, PT, R10, R4, RZ ;  /* 0x000000040a107210 */ /* 0x008fc40007f7e0ff */
[----:B------:R-:W-:-:S03]  /*e500*/  IADD3 R17, P0, PT, R10, R5, RZ ;  /* 0x000000050a117210 */ /* 0x000fc60007f1e0ff */
[----:B------:R-:W-:Y:S04]  /*e510*/  STL [R1+0x1c2c], R16 ;  /* 0x001c2c1001007387 */ /* 0x000fe80000100800 */
[----:B------:R0:W-:Y:S04]  /*e520*/  STL [R1+0x1c00], R15 ;  /* 0x001c000f01007387 */ /* 0x0001e80000100800 */
[----:B------:R1:W-:Y:S01]  /*e530*/  STL [R1+0x1c34], R17 ;  /* 0x001c341101007387 */ /* 0x0003e20000100800 */
[----:B0-----:R-:W-:Y:S01]  /*e540*/  IMAD.X R15, R58, 0x1, R9, P2 ;  /* 0x000000013a0f7824 */ /* 0x001fe200010e0609 */
[----:B------:R-:W-:Y:S01]  /*e550*/  IADD3 R16, P2, PT, R10, R6, RZ ;  /* 0x000000060a107210 */ /* 0x000fe20007f5e0ff */
[----:B-1----:R-:W-:-:S03]  /*e560*/  IMAD.X R17, R58, 0x1, R8, P1 ;  /* 0x000000013a117824 */ /* 0x002fc600008e0608 */
        /* <DEDUP_REMOVED lines=8> */
[C---:B----4-:R-:W-:Y:S02]  /*e5f0*/  IADD3 R10, P5, PT, R14.reuse, R4, RZ ;  /* 0x000000040e0a7210 */ /* 0x050fe40007fbe0ff */
[----:B-1----:R-:W-:-:S03]  /*e600*/  IADD3 R16, P4, PT, R14, R5, RZ ;  /* 0x000000050e107210 */ /* 0x002fc60007f9e0ff */
[----:B------:R0:W-:Y:S04]  /*e610*/  STL [R1+0x1c4c], R10 ;  /* 0x001c4c0a01007387 */ /* 0x0001e80000100800 */
[----:B0-----:R-:W3:Y:S04]  /*e620*/  LDL.LU R10, [R1+0x8c] ;  /* 0x00008c00010a7983 */ /* 0x001ee80000300800 */
[----:B------:R0:W-:Y:S04]  /*e630*/  STL [R1+0x1c20], R15 ;  /* 0x001c200f01007387 */ /* 0x0001e80000100800 */
[----:B------:R1:W-:Y:S01]  /*e640*/  STL [R1+0x1c54], R16 ;  /* 0x001c541001007387 */ /* 0x0003e20000100800 */
[C---:B0-----:R-:W-:Y:S01]  /*e650*/  IMAD.X R15, R59.reuse, 0x1, R9, P3 ;  /* 0x000000013b0f7824 */ /* 0x041fe200018e0609 */
[----:B------:R-:W-:Y:S01]  /*e660*/  IADD3 R17, P3, PT, R14, R6, RZ ;  /* 0x000000060e117210 */ /* 0x000fe20007f7e0ff */
[----:B-1----:R-:W-:-:S03]  /*e670*/  IMAD.X R16, R59, 0x1, R8, P0 ;  /* 0x000000013b107824 */ /* 0x002fc600000e0608 */
[----:B------:R0:W-:Y:S04]  /*e680*/  STL [R1+0x1c28], R15 ;  /* 0x001c280f01007387 */ /* 0x0001e80000100800 */
[----:B------:R1:W-:Y:S04]  /*e690*/  STL [R1+0x1c5c], R17 ;  /* 0x001c5c1101007387 */ /* 0x0003e80000100800 */
[----:B------:R-:W-:Y:S01]  /*e6a0*/  STL [R1+0x1c30], R16 ;  /* 0x001c301001007387 */ /* 0x000fe20000100800 */
[----:B0-----:R-:W-:Y:S01]  /*e6b0*/  IADD3 R15, P0, PT, R14, R2, RZ ;  /* 0x000000020e0f7210 */ /* 0x001fe20007f1e0ff */
[----:B------:R-:W-:-:S02]  /*e6c0*/  IMAD.X R14, R59, 0x1, R7, P2 ;  /* 0x000000013b0e7824 */ /* 0x000fc400010e0607 */
[----:B-1----:R-:W4:Y:S04]  /*e6d0*/  LDL.LU R17, [R1+0xbc] ;  /* 0x0000bc0001117983 */ /* 0x002f280000300800 */
[----:B------:R-:W-:Y:S04]  /*e6e0*/  STL [R1+0x1c64], R15 ;  /* 0x001c640f01007387 */ /* 0x000fe80000100800 */
[----:B------:R0:W-:Y:S02]  /*e6f0*/  STL [R1+0x1c38], R14 ;  /* 0x001c380e01007387 */ /* 0x0001e40000100800 */
[----:B0-----:R-:W-:Y:S01]  /*e700*/  IMAD.X R14, R59, 0x1, R3, P1 ;  /* 0x000000013b0e7824 */ /* 0x001fe200008e0603 */
[----:B--2---:R-:W-:-:S02]  /*e710*/  IADD3 R16, P2, PT, R13, R4, RZ ;  /* 0x000000040d107210 */ /* 0x004fc40007f5e0ff */
[----:B------:R-:W-:-:S03]  /*e720*/  IADD3 R15, P1, PT, R13, R5, RZ ;  /* 0x000000050d0f7210 */ /* 0x000fc60007f3e0ff */
[----:B------:R0:W-:Y:S04]  /*e730*/  STL [R1+0x1c6c], R16 ;  /* 0x001c6c1001007387 */ /* 0x0001e80000100800 */
[----:B0-----:R-:W2:Y:S04]  /*e740*/  LDL.LU R16, [R1+0x90] ;  /* 0x0000900001107983 */ /* 0x001ea80000300800 */
[----:B------:R0:W-:Y:S04]  /*e750*/  STL [R1+0x1c40], R14 ;  /* 0x001c400e01007387 */ /* 0x0001e80000100800 */
[----:B------:R1:W-:Y:S01]  /*e760*/  STL [R1+0x1c74], R15 ;  /* 0x001c740f01007387 */ /* 0x0003e20000100800 */
[C---:B0-----:R-:W-:Y:S01]  /*e770*/  IMAD.X R14, R60.reuse, 0x1, R9, P5 ;  /* 0x000000013c0e7824 */ /* 0x041fe200028e0609 */
[----:B------:R-:W-:Y:S01]  /*e780*/  IADD3 R18, P5, PT, R13, R6, RZ ;  /* 0x000000060d127210 */ /* 0x000fe20007fbe0ff */
[----:B-1----:R-:W-:-:S03]  /*e790*/  IMAD.X R15, R60, 0x1, R8, P4 ;  /* 0x000000013c0f7824 */ /* 0x002fc600020e0608 */
[----:B------:R0:W-:Y:S04]  /*e7a0*/  STL [R1+0x1c48], R14 ;  /* 0x001c480e01007387 */ /* 0x0001e80000100800 */
[----:B------:R-:W-:Y:S04]  /*e7b0*/  STL [R1+0x1c7c], R18 ;  /* 0x001c7c1201007387 */ /* 0x000fe80000100800 */
[----:B------:R1:W-:Y:S01]  /*e7c0*/  STL [R1+0x1c50], R15 ;  /* 0x001c500f01007387 */ /* 0x0003e20000100800 */
[----:B0-----:R-:W-:Y:S01]  /*e7d0*/  IADD3 R14, P4, PT, R13, R2, RZ ;  /* 0x000000020d0e7210 */ /* 0x001fe20007f9e0ff */
[----:B------:R-:W-:-:S02]  /*e7e0*/  IMAD.X R13, R60, 0x1, R7, P3 ;  /* 0x000000013c0d7824 */ /* 0x000fc400018e0607 */
[----:B-1----:R-:W2:Y:S04]  /*e7f0*/  LDL.LU R15, [R1+0xc0] ;  /* 0x0000c000010f7983 */ /* 0x002ea80000300800 */
[----:B------:R5:W-:Y:S01]  /*e800*/  STL [R1+0x1c84], R14 ;  /* 0x001c840e01007387 */ /* 0x000be20000100800 */
[----:B------:R-:W-:-:S03]  /*e810*/  IMAD.X R18, R60, 0x1, R3, P0 ;  /* 0x000000013c127824 */ /* 0x000fc600000e0603 */
[----:B------:R0:W-:Y:S01]  /*e820*/  STL [R1+0x1c58], R13 ;  /* 0x001c580d01007387 */ /* 0x0001e20000100800 */
[C---:B-----5:R-:W-:Y:S02]  /*e830*/  IADD3 R14, P3, PT, R12.reuse, R4, RZ ;  /* 0x000000040c0e7210 */ /* 0x060fe40007f7e0ff */
[----:B0-----:R-:W-:-:S03]  /*e840*/  IADD3 R13, P0, PT, R12, R5, RZ ;  /* 0x000000050c0d7210 */ /* 0x001fc60007f1e0ff */
[----:B------:R0:W-:Y:S04]  /*e850*/  STL [R1+0x1c8c], R14 ;  /* 0x001c8c0e01007387 */ /* 0x0001e80000100800 */
[----:B0-----:R-:W5:Y:S04]  /*e860*/  LDL.LU R14, [R1+0x94] ;  /* 0x00009400010e7983 */ /* 0x001f680000300800 */
[----:B------:R0:W-:Y:S01]  /*e870*/  STL [R1+0x1c60], R18 ;  /* 0x001c601201007387 */ /* 0x0001e20000100800 */
[----:B------:R-:W-:-:S03]  /*e880*/  IMAD.X R19, R11, 0x1, R9, P2 ;  /* 0x000000010b137824 */ /* 0x000fc600010e0609 */
[----:B------:R1:W-:Y:S01]  /*e890*/  STL [R1+0x1c94], R13 ;  /* 0x001c940d01007387 */ /* 0x0003e20000100800 */
[----:B0-----:R-:W-:-:S03]  /*e8a0*/  IADD3 R18, P2, PT, R12, R6, RZ ;  /* 0x000000060c127210 */ /* 0x001fc60007f5e0ff */
[----:B------:R-:W-:Y:S01]  /*e8b0*/  STL [R1+0x1c68], R19 ;  /* 0x001c681301007387 */ /* 0x000fe20000100800 */
[C---:B-1----:R-:W-:Y:S01]  /*e8c0*/  IMAD.X R13, R11.reuse, 0x1, R8, P1 ;  /* 0x000000010b0d7824 */ /* 0x042fe200008e0608 */
[----:B------:R-:W-:Y:S02]  /*e8d0*/  IADD3 R12, P1, PT, R12, R2, RZ ;  /* 0x000000020c0c7210 */ /* 0x000fe40007f3e0ff */
[----:B------:R0:W-:Y:S04]  /*e8e0*/  STL [R1+0x1c9c], R18 ;  /* 0x001c9c1201007387 */ /* 0x0001e80000100800 */
[----:B------:R1:W-:Y:S01]  /*e8f0*/  STL [R1+0x1c70], R13 ;  /* 0x001c700d01007387 */ /* 0x0003e20000100800 */
[----:B0-----:R-:W-:-:S03]  /*e900*/  IMAD.X R18, R11, 0x1, R7, P5 ;  /* 0x000000010b127824 */ /* 0x001fc600028e0607 */
[----:B-1----:R-:W5:Y:S04]  /*e910*/  LDL.LU R13, [R1+0xc4] ;  /* 0x0000c400010d7983 */ /* 0x002f680000300800 */
[----:B------:R0:W-:Y:S04]  /*e920*/  STL [R1+0x1ca4], R12 ;  /* 0x001ca40c01007387 */ /* 0x0001e80000100800 */
[----:B------:R-:W-:Y:S01]  /*e930*/  STL [R1+0x1c78], R18 ;  /* 0x001c781201007387 */ /* 0x000fe20000100800 */
[----:B0-----:R-:W-:-:S05]  /*e940*/  IADD3 R12, P5, PT, R56, R4, RZ ;  /* 0x00000004380c7210 */ /* 0x001fca0007fbe0ff */
[----:B------:R0:W-:Y:S04]  /*e950*/  STL [R1+0x1cac], R12 ;  /* 0x001cac0c01007387 */ /* 0x0001e80000100800 */
[----:B0-----:R-:W5:Y:S01]  /*e960*/  LDL.LU R12, [R1+0xe0] ;  /* 0x0000e000010c7983 */ /* 0x001f620000300800 */
[----:B------:R-:W-:Y:S01]  /*e970*/  IMAD.X R18, R11, 0x1, R3, P4 ;  /* 0x000000010b127824 */ /* 0x000fe200020e0603 */
[----:B------:R-:W-:-:S04]  /*e980*/  IADD3 R11, P4, PT, R56, R5, RZ ;  /* 0x00000005380b7210 */ /* 0x000fc80007f9e0ff */
[----:B------:R0:W-:Y:S04]  /*e990*/  STL [R1+0x1c80], R18 ;  /* 0x001c801201007387 */ /* 0x0001e80000100800 */
[----:B------:R1:W-:Y:S01]  /*e9a0*/  STL [R1+0x1cb4], R11 ;  /* 0x001cb40b01007387 */ /* 0x0003e20000100800 */
[----:B---3--:R-:W-:Y:S01]  /*e9b0*/  IMAD.X R19, R10, 0x1, R9, P3 ;  /* 0x000000010a137824 */ /* 0x008fe200018e0609 */
[----:B0-----:R-:W-:Y:S01]  /*e9c0*/  IADD3 R18, P3, PT, R56, R6, RZ ;  /* 0x0000000638127210 */ /* 0x001fe20007f7e0ff */
[----:B-1----:R-:W-:-:S03]  /*e9d0*/  IMAD.X R11, R10, 0x1, R8, P0 ;  /* 0x000000010a0b7824 */ /* 0x002fc600000e0608 */
[----:B------:R0:W-:Y:S04]  /*e9e0*/  STL [R1+0x1c88], R19 ;  /* 0x001c881301007387 */ /* 0x0001e80000100800 */
[----:B------:R1:W-:Y:S04]  /*e9f0*/  STL [R1+0x1cbc], R18 ;  /* 0x001cbc1201007387 */ /* 0x0003e80000100800 */
[----:B------:R3:W-:Y:S01]  /*ea00*/  STL [R1+0x1c90], R11 ;  /* 0x001c900b01007387 */ /* 0x0007e20000100800 */
[----:B0-----:R-:W-:Y:S01]  /*ea10*/  IADD3 R19, P0, PT, R56, R2, RZ ;  /* 0x0000000238137210 */ /* 0x001fe20007f1e0ff */
[----:B-1----:R-:W-:-:S02]  /*ea20*/  IMAD.X R18, R10, 0x1, R7, P2 ;  /* 0x000000010a127824 */ /* 0x002fc400010e0607 */
[----:B---3--:R-:W3:Y:S04]  /*ea30*/  LDL.LU R11, [R1+0xc8] ;  /* 0x0000c800010b7983 */ /* 0x008ee80000300800 */
[----:B------:R0:W-:Y:S04]  /*ea40*/  STL [R1+0x1cc4], R19 ;  /* 0x001cc41301007387 */ /* 0x0001e80000100800 */
[----:B------:R1:W-:Y:S01]  /*ea50*/  STL [R1+0x1c98], R18 ;  /* 0x001c981201007387 */ /* 0x0003e20000100800 */
[----:B----4-:R-:W-:Y:S01]  /*ea60*/  IADD3 R20, P2, PT, R17, R4, RZ ;  /* 0x0000000411147210 */ /* 0x010fe20007f5e0ff */
[----:B0-----:R-:W-:-:S04]  /*ea70*/  IMAD.X R19, R10, 0x1, R3, P1 ;  /* 0x000000010a137824 */ /* 0x001fc800008e0603 */
[----:B------:R-:W-:Y:S01]  /*ea80*/  STL [R1+0x1ccc], R20 ;  /* 0x001ccc1401007387 */ /* 0x000fe20000100800 */
[----:B-1----:R-:W-:-:S03]  /*ea90*/  IADD3 R18, P1, PT, R17, R5, RZ ;  /* 0x0000000511127210 */ /* 0x002fc60007f3e0ff */
[----:B------:R-:W4:Y:S04]  /*eaa0*/  LDL.LU R10, [R1+0xec] ;  /* 0x0000ec00010a7983 */ /* 0x000f280000300800 */
[----:B------:R2:W-:Y:S04]  /*eab0*/  STL [R1+0x1ca0], R19 ;  /* 0x001ca01301007387 */ /* 0x0005e80000100800 */
[----:B------:R0:W-:Y:S01]  /*eac0*/  STL [R1+0x1cd4], R18 ;  /* 0x001cd41201007387 */ /* 0x0001e20000100800 */
[C---:B--2---:R-:W-:Y:S01]  /*ead0*/  IMAD.X R19, R16.reuse, 0x1, R9, P5 ;  /* 0x0000000110137824 */ /* 0x044fe200028e0609 */
[----:B0-----:R-:W-:Y:S01]  /*eae0*/  IADD3 R18, P5, PT, R17, R6, RZ ;  /* 0x0000000611127210 */ /* 0x001fe20007fbe0ff */
[----:B------:R-:W-:-:S03]  /*eaf0*/  IMAD.X R20, R16, 0x1, R8, P4 ;  /* 0x0000000110147824 */ /* 0x000fc600020e0608 */
[----:B------:R0:W-:Y:S04]  /*eb00*/  STL [R1+0x1ca8], R19 ;  /* 0x001ca81301007387 */ /* 0x0001e80000100800 */
[----:B------:R1:W-:Y:S04]  /*eb10*/  STL [R1+0x1cdc], R18 ;  /* 0x001cdc1201007387 */ /* 0x0003e80000100800 */
[----:B------:R-:W-:Y:S01]  /*eb20*/  STL [R1+0x1cb0], R20 ;  /* 0x001cb01401007387 */ /* 0x000fe20000100800 */
[----:B0-----:R-:W-:-:S03]  /*eb30*/  IADD3 R19, P4, PT, R17, R2, RZ ;  /* 0x0000000211137210 */ /* 0x001fc60007f9e0ff */
[----:B------:R-:W2:Y:S01]  /*eb40*/  LDL.LU R17, [R1+0xcc] ;  /* 0x0000cc0001117983 */ /* 0x000ea20000300800 */
[----:B-1----:R-:W-:-:S03]  /*eb50*/  IMAD.X R18, R16, 0x1, R7, P3 ;  /* 0x0000000110127824 */ /* 0x002fc600018e0607 */
[----:B------:R0:W-:Y:S04]  /*eb60*/  STL [R1+0x1ce4], R19 ;  /* 0x001ce41301007387 */ /* 0x0001e80000100800 */
[----:B------:R1:W-:Y:S01]  /*eb70*/  STL [R1+0x1cb8], R18 ;  /* 0x001cb81201007387 */ /* 0x0003e20000100800 */
[----:B0-----:R-:W-:Y:S01]  /*eb80*/  IMAD.X R19, R16, 0x1, R3, P0 ;  /* 0x0000000110137824 */ /* 0x001fe200000e0603 */
[C---:B------:R-:W-:Y:S02]  /*eb90*/  IADD3 R20, P3, PT, R15.reuse, R4, RZ ;  /* 0x000000040f147210 */ /* 0x040fe40007f7e0ff */
[----:B-1----:R-:W-:-:S03]  /*eba0*/  IADD3 R18, P0, PT, R15, R5, RZ ;  /* 0x000000050f127210 */ /* 0x002fc60007f1e0ff */
[----:B------:R-:W-:Y:S04]  /*ebb0*/  STL [R1+0x1cec], R20 ;  /* 0x001cec1401007387 */ /* 0x000fe80000100800 */
[----:B------:R-:W2:Y:S04]  /*ebc0*/  LDL.LU R16, [R1+0xf4] ;  /* 0x0000f40001107983 */ /* 0x000ea80000300800 */
[----:B------:R5:W-:Y:S04]  /*ebd0*/  STL [R1+0x1cc0], R19 ;  /* 0x001cc01301007387 */ /* 0x000be80000100800 */
[----:B------:R0:W-:Y:S01]  /*ebe0*/  STL [R1+0x1cf4], R18 ;  /* 0x001cf41201007387 */ /* 0x0001e20000100800 */
[C---:B-----5:R-:W-:Y:S01]  /*ebf0*/  IMAD.X R19, R14.reuse, 0x1, R9, P2 ;  /* 0x000000010e137824 */ /* 0x060fe200010e0609 */
[----:B0-----:R-:W-:Y:S01]  /*ec00*/  IADD3 R18, P2, PT, R15, R6, RZ ;  /* 0x000000060f127210 */ /* 0x001fe20007f5e0ff */
[----:B------:R-:W-:-:S03]  /*ec10*/  IMAD.X R20, R14, 0x1, R8, P1 ;  /* 0x000000010e147824 */ /* 0x000fc600008e0608 */
[----:B------:R0:W-:Y:S04]  /*ec20*/  STL [R1+0x1cc8], R19 ;  /* 0x001cc81301007387 */ /* 0x0001e80000100800 */
[----:B------:R1:W-:Y:S04]  /*ec30*/  STL [R1+0x1cfc], R18 ;  /* 0x001cfc1201007387 */ /* 0x0003e80000100800 */
[----:B------:R5:W-:Y:S01]  /*ec40*/  STL [R1+0x1cd0], R20 ;  /* 0x001cd01401007387 */ /* 0x000be20000100800 */
[----:B0-----:R-:W-:-:S03]  /*ec50*/  IADD3 R19, P1, PT, R15, R2, RZ ;  /* 0x000000020f137210 */ /* 0x001fc60007f3e0ff */
[----:B------:R-:W2:Y:S01]  /*ec60*/  LDL.LU R15, [R1+0xd0] ;  /* 0x0000d000010f7983 */ /* 0x000ea20000300800 */
[----:B-1----:R-:W-:-:S03]  /*ec70*/  IMAD.X R18, R14, 0x1, R7, P5 ;  /* 0x000000010e127824 */ /* 0x002fc600028e0607 */
[----:B------:R0:W-:Y:S04]  /*ec80*/  STL [R1+0x1d04], R19 ;  /* 0x001d041301007387 */ /* 0x0001e80000100800 */
[----:B------:R1:W-:Y:S01]  /*ec90*/  STL [R1+0x1cd8], R18 ;  /* 0x001cd81201007387 */ /* 0x0003e20000100800 */
[C---:B-----5:R-:W-:Y:S01]  /*eca0*/  IADD3 R20, P5, PT, R13.reuse, R4, RZ ;  /* 0x000000040d147210 */ /* 0x060fe20007fbe0ff */
[----:B0-----:R-:W-:Y:S01]  /*ecb0*/  IMAD.X R19, R14, 0x1, R3, P4 ;  /* 0x000000010e137824 */ /* 0x001fe200020e0603 */
[----:B-1----:R-:W-:-:S03]  /*ecc0*/  IADD3 R18, P4, PT, R13, R5, RZ ;  /* 0x000000050d127210 */ /* 0x002fc60007f9e0ff */
[----:B------:R-:W-:Y:S04]  /*ecd0*/  STL [R1+0x1d0c], R20 ;  /* 0x001d0c1401007387 */ /* 0x000fe80000100800 */
[----:B------:R-:W5:Y:S04]  /*ece0*/  LDL.LU R14, [R1+0xfc] ;  /* 0x0000fc00010e7983 */ /* 0x000f680000300800 */
[----:B------:R0:W-:Y:S04]  /*ecf0*/  STL [R1+0x1ce0], R19 ;  /* 0x001ce01301007387 */ /* 0x0001e80000100800 */
[----:B------:R1:W-:Y:S01]  /*ed00*/  STL [R1+0x1d14], R18 ;  /* 0x001d141201007387 */ /* 0x0003e20000100800 */
[C---:B0-----:R-:W-:Y:S01]  /*ed10*/  IMAD.X R19, R12.reuse, 0x1, R9, P3 ;  /* 0x000000010c137824 */ /* 0x041fe200018e0609 */
[----:B-1----:R-:W-:Y:S01]  /*ed20*/  IADD3 R18, P3, PT, R13, R6, RZ ;  /* 0x000000060d127210 */ /* 0x002fe20007f7e0ff */
[----:B------:R-:W-:-:S03]  /*ed30*/  IMAD.X R20, R12, 0x1, R8, P0 ;  /* 0x000000010c147824 */ /* 0x000fc600000e0608 */
[----:B------:R0:W-:Y:S04]  /*ed40*/  STL [R1+0x1ce8], R19 ;  /* 0x001ce81301007387 */ /* 0x0001e80000100800 */
[----:B------:R1:W-:Y:S04]  /*ed50*/  STL [R1+0x1d1c], R18 ;  /* 0x001d1c1201007387 */ /* 0x0003e80000100800 */
[----:B------:R-:W-:Y:S01]  /*ed60*/  STL [R1+0x1cf0], R20 ;  /* 0x001cf01401007387 */ /* 0x000fe20000100800 */
[----:B0-----:R-:W-:-:S03]  /*ed70*/  IADD3 R19, P0, PT, R13, R2, RZ ;  /* 0x000000020d137210 */ /* 0x001fc60007f1e0ff */
[----:B------:R-:W5:Y:S01]  /*ed80*/  LDL.LU R13, [R1+0xd4] ;  /* 0x0000d400010d7983 */ /* 0x000f620000300800 */
[----:B-1----:R-:W-:-:S03]  /*ed90*/  IMAD.X R18, R12, 0x1, R7, P2 ;  /* 0x000000010c127824 */ /* 0x002fc600010e0607 */
[----:B------:R0:W-:Y:S04]  /*eda0*/  STL [R1+0x1d24], R19 ;  /* 0x001d241301007387 */ /* 0x0001e80000100800 */
[----:B------:R1:W-:Y:S01]  /*edb0*/  STL [R1+0x1cf8], R18 ;  /* 0x001cf81201007387 */ /* 0x0003e20000100800 */
[----:B0-----:R-:W-:Y:S01]  /*edc0*/  IMAD.X R19, R12, 0x1, R3, P1 ;  /* 0x000000010c137824 */ /* 0x001fe200008e0603 */
[C---:B---3--:R-:W-:Y:S02]  /*edd0*/  IADD3 R20, P2, PT, R11.reuse, R4, RZ ;  /* 0x000000040b147210 */ /* 0x048fe40007f5e0ff */
[----:B-1----:R-:W-:-:S03]  /*ede0*/  IADD3 R18, P1, PT, R11, R5, RZ ;  /* 0x000000050b127210 */ /* 0x002fc60007f3e0ff */
[----:B------:R4:W-:Y:S04]  /*edf0*/  STL [R1+0x1d2c], R20 ;  /* 0x001d2c1401007387 */ /* 0x0009e80000100800 */
[----:B------:R-:W3:Y:S04]  /*ee00*/  LDL.LU R12, [R1+0x104] ;  /* 0x00010400010c7983 */ /* 0x000ee80000300800 */
[----:B------:R0:W-:Y:S04]  /*ee10*/  STL [R1+0x1d00], R19 ;  /* 0x001d001301007387 */ /* 0x0001e80000100800 */
[----:B------:R1:W-:Y:S01]  /*ee20*/  STL [R1+0x1d34], R18 ;  /* 0x001d341201007387 */ /* 0x0003e20000100800 */
[----:B----4-:R-:W-:-:S02]  /*ee30*/  IMAD.X R20, R10, 0x1, R8, P4 ;  /* 0x000000010a147824 */ /* 0x010fc400020e0608 */
[----:B0-----:R-:W-:Y:S01]  /*ee40*/  IMAD.X R19, R10, 0x1, R9, P5 ;  /* 0x000000010a137824 */ /* 0x001fe200028e0609 */
[----:B-1----:R-:W-:-:S04]  /*ee50*/  IADD3 R18, P5, PT, R11, R6, RZ ;  /* 0x000000060b127210 */ /* 0x002fc80007fbe0ff */
[----:B------:R0:W-:Y:S04]  /*ee60*/  STL [R1+0x1d08], R19 ;  /* 0x001d081301007387 */ /* 0x0001e80000100800 */
[----:B------:R1:W-:Y:S04]  /*ee70*/  STL [R1+0x1d3c], R18 ;  /* 0x001d3c1201007387 */ /* 0x0003e80000100800 */
[----:B------:R-:W-:Y:S01]  /*ee80*/  STL [R1+0x1d10], R20 ;  /* 0x001d101401007387 */ /* 0x000fe20000100800 */
[----:B0-----:R-:W-:-:S03]  /*ee90*/  IADD3 R19, P4, PT, R11, R2, RZ ;  /* 0x000000020b137210 */ /* 0x001fc60007f9e0ff */
[----:B------:R-:W4:Y:S01]  /*eea0*/  LDL.LU R11, [R1+0xd8] ;  /* 0x0000d800010b7983 */ /* 0x000f220000300800 */
[----:B-1----:R-:W-:-:S03]  /*eeb0*/  IMAD.X R18, R10, 0x1, R7, P3 ;  /* 0x000000010a127824 */ /* 0x002fc600018e0607 */
[----:B------:R0:W-:Y:S04]  /*eec0*/  STL [R1+0x1d44], R19 ;  /* 0x001d441301007387 */ /* 0x0001e80000100800 */
[----:B------:R1:W-:Y:S01]  /*eed0*/  STL [R1+0x1d18], R18 ;  /* 0x001d181201007387 */ /* 0x0003e20000100800 */
[----:B0-----:R-:W-:Y:S01]  /*eee0*/  IMAD.X R19, R10, 0x1, R3, P0 ;  /* 0x000000010a137824 */ /* 0x001fe200000e0603 */
[C---:B--2---:R-:W-:Y:S02]  /*eef0*/  IADD3 R20, P3, PT, R17.reuse, R4, RZ ;  /* 0x0000000411147210 */ /* 0x044fe40007f7e0ff */
[----:B-1----:R-:W-:-:S03]  /*ef00*/  IADD3 R18, P0, PT, R17, R5, RZ ;  /* 0x0000000511127210 */ /* 0x002fc60007f1e0ff */
[----:B------:R0:W-:Y:S04]  /*ef10*/  STL [R1+0x1d4c], R20 ;  /* 0x001d4c1401007387 */ /* 0x0001e80000100800 */
[----:B------:R-:W2:Y:S04]  /*ef20*/  LDL.LU R10, [R1+0x10c] ;  /* 0x00010c00010a7983 */ /* 0x000ea80000300800 */
[----:B------:R1:W-:Y:S04]  /*ef30*/  STL [R1+0x1d20], R19 ;  /* 0x001d201301007387 */ /* 0x0003e80000100800 */
[----:B------:R0:W-:Y:S02]  /*ef40*/  STL [R1+0x1d54], R18 ;  /* 0x001d541201007387 */ /* 0x0001e40000100800 */
[C---:B0-----:R-:W-:Y:S01]  /*ef50*/  IMAD.X R20, R16.reuse, 0x1, R9, P2 ;  /* 0x0000000110147824 */ /* 0x041fe200010e0609 */
[C---:B-1----:R-:W-:Y:S01]  /*ef60*/  IADD3 R19, P2, PT, R17.reuse, R6, RZ ;  /* 0x0000000611137210 */ /* 0x042fe20007f5e0ff */
[----:B------:R-:W-:Y:S01]  /*ef70*/  IMAD.X R18, R16, 0x1, R8, P1 ;  /* 0x0000000110127824 */ /* 0x000fe200008e0608 */
[----:B------:R-:W-:-:S02]  /*ef80*/  IADD3 R17, P1, PT, R17, R2, RZ ;  /* 0x0000000211117210 */ /* 0x000fc40007f3e0ff */
[----:B------:R-:W-:Y:S04]  /*ef90*/  STL [R1+0x1d28], R20 ;  /* 0x001d281401007387 */ /* 0x000fe80000100800 */
[----:B------:R0:W-:Y:S04]  /*efa0*/  STL [R1+0x1d5c], R19 ;  /* 0x001d5c1301007387 */ /* 0x0001e80000100800 */
[----:B------:R1:W-:Y:S01]  /*efb0*/  STL [R1+0x1d30], R18 ;  /* 0x001d301201007387 */ /* 0x0003e20000100800 */
[----:B0-----:R-:W-:-:S03]  /*efc0*/  IMAD.X R19, R16, 0x1, R7, P5 ;  /* 0x0000000110137824 */ /* 0x001fc600028e0607 */
[----:B-1----:R-:W2:Y:S04]  /*efd0*/  LDL.LU R18, [R1+0xdc] ;  /* 0x0000dc0001127983 */ /* 0x002ea80000300800 */
[----:B------:R0:W-:Y:S04]  /*efe0*/  STL [R1+0x1d64], R17 ;  /* 0x001d641101007387 */ /* 0x0001e80000100800 */
[----:B------:R1:W-:Y:S01]  /*eff0*/  STL [R1+0x1d38], R19 ;  /* 0x001d381301007387 */ /* 0x0003e20000100800 */
[C---:B0-----:R-:W-:Y:S01]  /*f000*/  IADD3 R17, P5, PT, R15.reuse, R4, RZ ;  /* 0x000000040f117210 */ /* 0x041fe20007fbe0ff */
[----:B-1----:R-:W-:Y:S01]  /*f010*/  IMAD.X R19, R16, 0x1, R3, P4 ;  /* 0x0000000110137824 */ /* 0x002fe200020e0603 */
[----:B------:R-:W-:-:S03]  /*f020*/  IADD3 R16, P4, PT, R15, R5, RZ ;  /* 0x000000050f107210 */ /* 0x000fc60007f9e0ff */
[----:B------:R0:W-:Y:S04]  /*f030*/  STL [R1+0x1d6c], R17 ;  /* 0x001d6c1101007387 */ /* 0x0001e80000100800 */
[----:B0-----:R-:W2:Y:S04]  /*f040*/  LDL.LU R17, [R1+0x110] ;  /* 0x0001100001117983 */ /* 0x001ea80000300800 */
[----:B------:R0:W-:Y:S04]  /*f050*/  STL [R1+0x1d40], R19 ;  /* 0x001d401301007387 */ /* 0x0001e80000100800 */
[----:B------:R1:W-:Y:S01]  /*f060*/  STL [R1+0x1d74], R16 ;  /* 0x001d741001007387 */ /* 0x0003e20000100800 */
[----:B-----5:R-:W-:Y:S01]  /*f070*/  IMAD.X R20, R14, 0x1, R9, P3 ;  /* 0x000000010e147824 */ /* 0x020fe200018e0609 */
[----:B0-----:R-:W-:-:S04]  /*f080*/  IADD3 R19, P3, PT, R15, R6, RZ ;  /* 0x000000060f137210 */ /* 0x001fc80007f7e0ff */
        /* <DEDUP_REMOVED lines=16> */
[C---:B---3--:R-:W-:Y:S01]  /*f190*/  IMAD.X R19, R12.reuse, 0x1, R9, P5 ;  /* 0x000000010c137824 */ /* 0x048fe200028e0609 */
[----:B------:R-:W-:Y:S01]  /*f1a0*/  IADD3 R20, P5, PT, R13, R6, RZ ;  /* 0x000000060d147210 */ /* 0x000fe20007fbe0ff */
[----:B0-----:R-:W-:-:S03]  /*f1b0*/  IMAD.X R14, R12, 0x1, R8, P4 ;  /* 0x000000010c0e7824 */ /* 0x001fc600020e0608 */
[----:B------:R0:W-:Y:S04]  /*f1c0*/  STL [R1+0x1d68], R19 ;  /* 0x001d681301007387 */ /* 0x0001e80000100800 */
[----:B------:R-:W-:Y:S01]  /*f1d0*/  STL [R1+0x1d9c], R20 ;  /* 0x001d9c1401007387 */ /* 0x000fe20000100800 */
[----:B0-----:R-:W-:-:S03]  /*f1e0*/  IADD3 R19, P4, PT, R13, R2, RZ ;  /* 0x000000020d137210 */ /* 0x001fc60007f9e0ff */
[----:B------:R0:W-:Y:S01]  /*f1f0*/  STL [R1+0x1d70], R14 ;  /* 0x001d700e01007387 */ /* 0x0001e20000100800 */
[C---:B------:R-:W-:Y:S02]  /*f200*/  IMAD.X R13, R12.reuse, 0x1, R7, P3 ;  /* 0x000000010c0d7824 */ /* 0x040fe400018e0607 */
[----:B------:R-:W-:Y:S01]  /*f210*/  IMAD.X R12, R12, 0x1, R3, P0 ;  /* 0x000000010c0c7824 */ /* 0x000fe200000e0603 */
[----:B0-----:R-:W3:Y:S04]  /*f220*/  LDL.LU R14, [R1+0xe8] ;  /* 0x0000e800010e7983 */ /* 0x001ee80000300800 */
[----:B------:R0:W-:Y:S01]  /*f230*/  STL [R1+0x1da4], R19 ;  /* 0x001da41301007387 */ /* 0x0001e20000100800 */
[----:B----4-:R-:W-:-:S03]  /*f240*/  IADD3 R20, P0, PT, R11, R5, RZ ;  /* 0x000000050b147210 */ /* 0x010fc60007f1e0ff */
[----:B------:R1:W-:Y:S01]  /*f250*/  STL [R1+0x1d78], R13 ;  /* 0x001d780d01007387 */ /* 0x0003e20000100800 */
[----:B0-----:R-:W-:-:S03]  /*f260*/  IADD3 R19, P3, PT, R11, R4, RZ ;  /* 0x000000040b137210 */ /* 0x001fc60007f7e0ff */
[----:B-1----:R-:W4:Y:S04]  /*f270*/  LDL.LU R13, [R1+0x118] ;  /* 0x00011800010d7983 */ /* 0x002f280000300800 */
[----:B------:R2:W-:Y:S04]  /*f280*/  STL [R1+0x1dac], R19 ;  /* 0x001dac1301007387 */ /* 0x0005e80000100800 */
[----:B------:R0:W-:Y:S04]  /*f290*/  STL [R1+0x1d80], R12 ;  /* 0x001d800c01007387 */ /* 0x0001e80000100800 */
[----:B------:R1:W-:Y:S01]  /*f2a0*/  STL [R1+0x1db4], R20 ;  /* 0x001db41401007387 */ /* 0x0003e20000100800 */
[C---:B--2---:R-:W-:Y:S01]  /*f2b0*/  IMAD.X R19, R10.reuse, 0x1, R9, P2 ;  /* 0x000000010a137824 */ /* 0x044fe200010e0609 */
[----:B0-----:R-:W-:Y:S01]  /*f2c0*/  IADD3 R12, P2, PT, R11, R6, RZ ;  /* 0x000000060b0c7210 */ /* 0x001fe20007f5e0ff */
[----:B-1----:R-:W-:-:S03]  /*f2d0*/  IMAD.X R20, R10, 0x1, R8, P1 ;  /* 0x000000010a147824 */ /* 0x002fc600008e0608 */
[----:B------:R0:W-:Y:S04]  /*f2e0*/  STL [R1+0x1d88], R19 ;  /* 0x001d881301007387 */ /* 0x0001e80000100800 */
[----:B------:R1:W-:Y:S01]  /*f2f0*/  STL [R1+0x1dbc], R12 ;  /* 0x001dbc0c01007387 */ /* 0x0003e20000100800 */
[----:B0-----:R-:W-:Y:S01]  /*f300*/  IADD3 R19, P1, PT, R11, R2, RZ ;  /* 0x000000020b137210 */ /* 0x001fe20007f3e0ff */
[C---:B------:R-:W-:Y:S02]  /*f310*/  IMAD.X R11, R10.reuse, 0x1, R7, P5 ;  /* 0x000000010a0b7824 */ /* 0x040fe400028e0607 */
[----:B-1----:R-:W2:Y:S04]  /*f320*/  LDL.LU R12, [R1+0xf0] ;  /* 0x0000f000010c7983 */ /* 0x002ea80000300800 */
[----:B------:R-:W-:Y:S04]  /*f330*/  STL [R1+0x1d90], R20 ;  /* 0x001d901401007387 */ /* 0x000fe80000100800 */
[----:B------:R-:W-:Y:S01]  /*f340*/  STL [R1+0x1dc4], R19 ;  /* 0x001dc41301007387 */ /* 0x000fe20000100800 */
[----:B------:R-:W-:-:S03]  /*f350*/  IMAD.X R10, R10, 0x1, R3, P4 ;  /* 0x000000010a0a7824 */ /* 0x000fc600020e0603 */
[----:B------:R0:W-:Y:S04]  /*f360*/  STL [R1+0x1d98], R11 ;  /* 0x001d980b01007387 */ /* 0x0001e80000100800 */
[----:B0-----:R-:W2:Y:S01]  /*f370*/  LDL.LU R11, [R1+0x11c] ;  /* 0x00011c00010b7983 */ /* 0x001ea20000300800 */
[----:B------:R-:W-:-:S05]  /*f380*/  IADD3 R19, P5, PT, R18, R4, RZ ;  /* 0x0000000412137210 */ /* 0x000fca0007fbe0ff */
[----:B------:R0:W-:Y:S04]  /*f390*/  STL [R1+0x1dcc], R19 ;  /* 0x001dcc1301007387 */ /* 0x0001e80000100800 */
[----:B------:R1:W-:Y:S01]  /*f3a0*/  STL [R1+0x1da0], R10 ;  /* 0x001da00a01007387 */ /* 0x0003e20000100800 */
[----:B0-----:R-:W-:-:S05]  /*f3b0*/  IADD3 R19, P4, PT, R18, R5, RZ ;  /* 0x0000000512137210 */ /* 0x001fca0007f9e0ff */
[----:B------:R0:W-:Y:S01]  /*f3c0*/  STL [R1+0x1dd4], R19 ;  /* 0x001dd41301007387 */ /* 0x0001e20000100800 */
[C---:B-1----:R-:W-:Y:S01]  /*f3d0*/  IMAD.X R10, R17.reuse, 0x1, R9, P3 ;  /* 0x00000001110a7824 */ /* 0x042fe200018e0609 */
[----:B------:R-:W-:Y:S01]  /*f3e0*/  IADD3 R20, P3, PT, R18, R6, RZ ;  /* 0x0000000612147210 */ /* 0x000fe20007f7e0ff */
[----:B0-----:R-:W-:-:S03]  /*f3f0*/  IMAD.X R19, R17, 0x1, R8, P0 ;  /* 0x0000000111137824 */ /* 0x001fc600000e0608 */
[----:B------:R0:W-:Y:S04]  /*f400*/  STL [R1+0x1da8], R10 ;  /* 0x001da80a01007387 */ /* 0x0001e80000100800 */
[----:B0-----:R-:W2:Y:S04]  /*f410*/  LDL.LU R10, [R1+0xf8] ;  /* 0x0000f800010a7983 */ /* 0x001ea80000300800 */
[----:B------:R0:W-:Y:S04]  /*f420*/  STL [R1+0x1ddc], R20 ;  /* 0x001ddc1401007387 */ /* 0x0001e80000100800 */
[----:B------:R1:W-:Y:S01]  /*f430*/  STL [R1+0x1db0], R19 ;  /* 0x001db01301007387 */ /* 0x0003e20000100800 */
[----:B0-----:R-:W-:Y:S01]  /*f440*/  IADD3 R20, P0, PT, R18, R2, RZ ;  /* 0x0000000212147210 */ /* 0x001fe20007f1e0ff */
[----:B-1----:R-:W-:Y:S01]  /*f450*/  IMAD.X R19, R17, 0x1, R7, P2 ;  /* 0x0000000111137824 */ /* 0x002fe200010e0607 */
[----:B-----5:R-:W-:-:S03]  /*f460*/  IADD3 R18, P2, PT, R16, R4, RZ ;  /* 0x0000000410127210 */ /* 0x020fc60007f5e0ff */
[----:B------:R-:W-:Y:S01]  /*f470*/  STL [R1+0x1de4], R20 ;  /* 0x001de41401007387 */ /* 0x000fe20000100800 */
[----:B------:R-:W-:-:S03]  /*f480*/  IMAD.X R17, R17, 0x1, R3, P1 ;  /* 0x0000000111117824 */ /* 0x000fc600008e0603 */
[----:B------:R-:W-:Y:S04]  /*f490*/  STL [R1+0x1db8], R19 ;  /* 0x001db81301007387 */ /* 0x000fe80000100800 */
[----:B------:R-:W5:Y:S04]  /*f4a0*/  LDL.LU R61, [R1+0x120] ;  /* 0x00012000013d7983 */ /* 0x000f680000300800 */
[----:B------:R0:W-:Y:S04]  /*f4b0*/  STL [R1+0x1dec], R18 ;  /* 0x001dec1201007387 */ /* 0x0001e80000100800 */
[----:B------:R1:W-:Y:S01]  /*f4c0*/  STL [R1+0x1dc0], R17 ;  /* 0x001dc01101007387 */ /* 0x0003e20000100800 */
[----:B0-----:R-:W-:-:S05]  /*f4d0*/  IADD3 R18, P1, PT, R16, R5, RZ ;  /* 0x0000000510127210 */ /* 0x001fca0007f3e0ff */
[----:B------:R0:W-:Y:S01]  /*f4e0*/  STL [R1+0x1df4], R18 ;  /* 0x001df41201007387 */ /* 0x0001e20000100800 */
[----:B-1----:R-:W-:Y:S01]  /*f4f0*/  IMAD.X R17, R15, 0x1, R9, P5 ;  /* 0x000000010f117824 */ /* 0x002fe200028e0609 */
[----:B------:R-:W-:-:S04]  /*f500*/  IADD3 R19, P5, PT, R16, R6, RZ ;  /* 0x0000000610137210 */ /* 0x000fc80007fbe0ff */
[----:B------:R1:W-:Y:S01]  /*f510*/  STL [R1+0x1dc8], R17 ;  /* 0x001dc81101007387 */ /* 0x0003e20000100800 */
[----:B0-----:R-:W-:-:S03]  /*f520*/  IMAD.X R18, R15, 0x1, R8, P4 ;  /* 0x000000010f127824 */ /* 0x001fc600020e0608 */
[----:B------:R-:W-:Y:S04]  /*f530*/  STL [R1+0x1dfc], R19 ;  /* 0x001dfc1301007387 */ /* 0x000fe80000100800 */
[----:B------:R-:W-:Y:S04]  /*f540*/  STL [R1+0x1dd0], R18 ;  /* 0x001dd01201007387 */ /* 0x000fe80000100800 */
[----:B------:R-:W5:Y:S01]  /*f550*/  LDL.LU R20, [R1+0x100] ;  /* 0x0001000001147983 */ /* 0x000f620000300800 */
[----:B-1----:R-:W-:Y:S01]  /*f560*/  IADD3 R17, P4, PT, R16, R2, RZ ;  /* 0x0000000210117210 */ /* 0x002fe20007f9e0ff */
[----:B------:R-:W-:-:S04]  /*f570*/  IMAD.X R16, R15, 0x1, R7, P3 ;  /* 0x000000010f107824 */ /* 0x000fc800018e0607 */
[----:B------:R-:W-:Y:S04]  /*f580*/  STL [R1+0x1e04], R17 ;  /* 0x001e041101007387 */ /* 0x000fe80000100800 */
[----:B------:R0:W-:Y:S02]  /*f590*/  STL [R1+0x1dd8], R16 ;  /* 0x001dd81001007387 */ /* 0x0001e40000100800 */
[----:B0-----:R-:W-:Y:S01]  /*f5a0*/  IMAD.X R16, R15, 0x1, R3, P0 ;  /* 0x000000010f107824 */ /* 0x001fe200000e0603 */
[C---:B---3--:R-:W-:Y:S02]  /*f5b0*/  IADD3 R17, P3, PT, R14.reuse, R4, RZ ;  /* 0x000000040e117210 */ /* 0x048fe40007f7e0ff */
[----:B------:R-:W-:-:S03]  /*f5c0*/  IADD3 R15, P0, PT, R14, R5, RZ ;  /* 0x000000050e0f7210 */ /* 0x000fc60007f1e0ff */
[----:B------:R4:W-:Y:S04]  /*f5d0*/  STL [R1+0x1e0c], R17 ;  /* 0x001e0c1101007387 */ /* 0x0009e80000100800 */
[----:B------:R0:W-:Y:S04]  /*f5e0*/  STL [R1+0x1de0], R16 ;  /* 0x001de01001007387 */ /* 0x0001e80000100800 */
[----:B------:R1:W-:Y:S01]  /*f5f0*/  STL [R1+0x1e14], R15 ;  /* 0x001e140f01007387 */ /* 0x0003e20000100800 */
[----:B----4-:R-:W-:Y:S01]  /*f600*/  IMAD.X R17, R13, 0x1, R9, P2 ;  /* 0x000000010d117824 */ /* 0x010fe200010e0609 */
[----:B0-----:R-:W-:-:S04]  /*f610*/  IADD3 R16, P2, PT, R14, R6, RZ ;  /* 0x000000060e107210 */ /* 0x001fc80007f5e0ff */
[----:B------:R-:W-:Y:S01]  /*f620*/  STL [R1+0x1de8], R17 ;  /* 0x001de81101007387 */ /* 0x000fe20000100800 */
[C---:B-1----:R-:W-:Y:S01]  /*f630*/  IMAD.X R15, R13.reuse, 0x1, R8, P1 ;  /* 0x000000010d0f7824 */ /* 0x042fe200008e0608 */
[----:B------:R-:W-:Y:S02]  /*f640*/  IADD3 R14, P1, PT, R14, R2, RZ ;  /* 0x000000020e0e7210 */ /* 0x000fe40007f3e0ff */
[----:B------:R-:W3:Y:S04]  /*f650*/  LDL.LU R19, [R1+0x124] ;  /* 0x0001240001137983 */ /* 0x000ee80000300800 */
[----:B------:R0:W-:Y:S04]  /*f660*/  STL [R1+0x1e1c], R16 ;  /* 0x001e1c1001007387 */ /* 0x0001e80000100800 */
[----:B------:R-:W-:Y:S01]  /*f670*/  STL [R1+0x1df0], R15 ;  /* 0x001df00f01007387 */ /* 0x000fe20000100800 */
[----:B0-----:R-:W-:-:S03]  /*f680*/  IMAD.X R16, R13, 0x1, R7, P5 ;  /* 0x000000010d107824 */ /* 0x001fc600028e0607 */
[----:B------:R0:W-:Y:S04]  /*f690*/  STL [R1+0x1e24], R14 ;  /* 0x001e240e01007387 */ /* 0x0001e80000100800 */
[----:B------:R-:W-:Y:S04]  /*f6a0*/  STL [R1+0x1df8], R16 ;  /* 0x001df81001007387 */ /* 0x000fe80000100800 */
[----:B------:R-:W4:Y:S01]  /*f6b0*/  LDL.LU R18, [R1+0x108] ;  /* 0x0001080001127983 */ /* 0x000f220000300800 */
[----:B0-----:R-:W-:Y:S01]  /*f6c0*/  IMAD.X R14, R13, 0x1, R3, P4 ;  /* 0x000000010d0e7824 */ /* 0x001fe200020e0603 */
[----:B--2---:R-:W-:-:S02]  /*f6d0*/  IADD3 R15, P5, PT, R12, R4, RZ ;  /* 0x000000040c0f7210 */ /* 0x004fc40007fbe0ff */
[----:B------:R-:W-:-:S03]  /*f6e0*/  IADD3 R13, P4, PT, R12, R5, RZ ;  /* 0x000000050c0d7210 */ /* 0x000fc60007f9e0ff */
[----:B------:R0:W-:Y:S04]  /*f6f0*/  STL [R1+0x1e2c], R15 ;  /* 0x001e2c0f01007387 */ /* 0x0001e80000100800 */
[----:B------:R1:W-:Y:S04]  /*f700*/  STL [R1+0x1e00], R14 ;  /* 0x001e000e01007387 */ /* 0x0003e80000100800 */
[----:B------:R2:W-:Y:S01]  /*f710*/  STL [R1+0x1e34], R13 ;  /* 0x001e340d01007387 */ /* 0x0005e20000100800 */
[C---:B0-----:R-:W-:Y:S01]  /*f720*/  IMAD.X R15, R11.reuse, 0x1, R9, P3 ;  /* 0x000000010b0f7824 */ /* 0x041fe200018e0609 */
[C---:B-1----:R-:W-:Y:S01]  /*f730*/  IADD3 R14, P3, PT, R12.reuse, R6, RZ ;  /* 0x000000060c0e7210 */ /* 0x042fe20007f7e0ff */
[----:B--2---:R-:W-:Y:S01]  /*f740*/  IMAD.X R13, R11, 0x1, R8, P0 ;  /* 0x000000010b0d7824 */ /* 0x004fe200000e0608 */
[----:B------:R-:W-:-:S02]  /*f750*/  IADD3 R12, P0, PT, R12, R2, RZ ;  /* 0x000000020c0c7210 */ /* 0x000fc40007f1e0ff */
[----:B------:R-:W-:Y:S04]  /*f760*/  STL [R1+0x1e08], R15 ;  /* 0x001e080f01007387 */ /* 0x000fe80000100800 */
[----:B------:R0:W-:Y:S04]  /*f770*/  STL [R1+0x1e3c], R14 ;  /* 0x001e3c0e01007387 */ /* 0x0001e80000100800 */
[----:B------:R-:W-:Y:S01]  /*f780*/  STL [R1+0x1e10], R13 ;  /* 0x001e100d01007387 */ /* 0x000fe20000100800 */
[----:B0-----:R-:W-:-:S03]  /*f790*/  IMAD.X R14, R11, 0x1, R7, P2 ;  /* 0x000000010b0e7824 */ /* 0x001fc600010e0607 */
[----:B------:R0:W-:Y:S04]  /*f7a0*/  STL [R1+0x1e44], R12 ;  /* 0x001e440c01007387 */ /* 0x0001e80000100800 */
[----:B------:R-:W-:Y:S04]  /*f7b0*/  STL [R1+0x1e18], R14 ;  /* 0x001e180e01007387 */ /* 0x000fe80000100800 */
[----:B------:R-:W2:Y:S01]  /*f7c0*/  LDL R17, [R1+0x8fc] ;  /* 0x0008fc0001117983 */ /* 0x000ea20000100800 */
[----:B0-----:R-:W-:Y:S01]  /*f7d0*/  IMAD.X R12, R11, 0x1, R3, P1 ;  /* 0x000000010b0c7824 */ /* 0x001fe200008e0603 */
[----:B------:R-:W-:-:S02]  /*f7e0*/  IADD3 R13, P2, PT, R10, R4, RZ ;  /* 0x000000040a0d7210 */ /* 0x000fc40007f5e0ff */
[----:B------:R-:W-:-:S03]  /*f7f0*/  IADD3 R11, P1, PT, R10, R5, RZ ;  /* 0x000000050a0b7210 */ /* 0x000fc60007f3e0ff */
[----:B------:R-:W-:Y:S04]  /*f800*/  STL [R1+0x1e4c], R13 ;  /* 0x001e4c0d01007387 */ /* 0x000fe80000100800 */
[----:B------:R5:W-:Y:S04]  /*f810*/  STL [R1+0x1e20], R12 ;  /* 0x001e200c01007387 */ /* 0x000be80000100800 */
[----:B------:R-:W2:Y:S04]  /*f820*/  LDL R16, [R1+0x8f4] ;  /* 0x0008f40001107983 */ /* 0x000ea80000100800 */
[----:B------:R0:W-:Y:S04]  /*f830*/  STL [R1+0x1e54], R11 ;  /* 0x001e540b01007387 */ /* 0x0001e80000100800 */
[----:B------:R-:W2:Y:S01]  /*f840*/  LDL R15, [R1+0x8ec] ;  /* 0x0008ec00010f7983 */ /* 0x000ea20000100800 */
[C---:B-----5:R-:W-:Y:S01]  /*f850*/  IMAD.X R12, R61.reuse, 0x1, R9, P5 ;  /* 0x000000013d0c7824 */ /* 0x060fe200028e0609 */
[----:B0-----:R-:W-:Y:S01]  /*f860*/  IADD3 R11, P5, PT, R10, R6, RZ ;  /* 0x000000060a0b7210 */ /* 0x001fe20007fbe0ff */
[----:B------:R-:W-:-:S03]  /*f870*/  IMAD.X R13, R61, 0x1, R8, P4 ;  /* 0x000000013d0d7824 */ /* 0x000fc600020e0608 */
[----:B------:R0:W-:Y:S04]  /*f880*/  STL [R1+0x1e28], R12 ;  /* 0x001e280c01007387 */ /* 0x0001e80000100800 */
[----:B------:R-:W5:Y:S04]  /*f890*/  LDL R14, [R1+0x8e4] ;  /* 0x0008e400010e7983 */ /* 0x000f680000100800 */
[----:B------:R1:W-:Y:S01]  /*f8a0*/  STL [R1+0x1e5c], R11 ;  /* 0x001e5c0b01007387 */ /* 0x0003e20000100800 */
[----:B0-----:R-:W-:-:S03]  /*f8b0*/  IADD3 R12, P4, PT, R10, R2, RZ ;  /* 0x000000020a0c7210 */ /* 0x001fc60007f9e0ff */
[----:B------:R0:W-:Y:S01]  /*f8c0*/  STL [R1+0x1e30], R13 ;  /* 0x001e300d01007387 */ /* 0x0001e20000100800 */
[----:B-1----:R-:W-:-:S03]  /*f8d0*/  IMAD.X R11, R61, 0x1, R7, P3 ;  /* 0x000000013d0b7824 */ /* 0x002fc600018e0607 */
[----:B------:R1:W-:Y:S04]  /*f8e0*/  STL [R1+0x1e60], R12 ;  /* 0x001e600c01007387 */ /* 0x0003e80000100800 */
[----:B0-----:R-:W5:Y:S04]  /*f8f0*/  LDL R13, [R1+0x8f8] ;  /* 0x0008f800010d7983 */ /* 0x001f680000100800 */
[----:B------:R0:W-:Y:S04]  /*f900*/  STL [R1+0x1e38], R11 ;  /* 0x001e380b01007387 */ /* 0x0001e80000100800 */
[----:B-1----:R-:W5:Y:S01]  /*f910*/  LDL R12, [R1+0x8f0] ;  /* 0x0008f000010c7983 */ /* 0x002f620000100800 */
[----:B------:R-:W-:-:S05]  /*f920*/  IADD3 R10, P3, PT, R20, R4, RZ ;  /* 0x00000004140a7210 */ /* 0x000fca0007f7e0ff */
[----:B------:R1:W-:Y:S04]  /*f930*/  STL [R1+0x1e64], R10 ;  /* 0x001e640a01007387 */ /* 0x0003e80000100800 */
[----:B0-----:R-:W5:Y:S04]  /*f940*/  LDL R11, [R1+0x8e8] ;  /* 0x0008e800010b7983 */ /* 0x001f680000100800 */
[----:B-1----:R-:W5:Y:S01]  /*f950*/  LDL R10, [R1+0x8e0] ;  /* 0x0008e000010a7983 */ /* 0x002f620000100800 */
[----:B------:R-:W-:Y:S01]  /*f960*/  IMAD.X R23, R61, 0x1, R3, P0 ;  /* 0x000000013d177824 */ /* 0x000fe200000e0603 */
[----:B------:R-:W-:-:S04]  /*f970*/  IADD3 R22, P0, PT, R20, R5, RZ ;  /* 0x0000000514167210 */ /* 0x000fc80007f1e0ff */
[----:B------:R0:W-:Y:S04]  /*f980*/  STL [R1+0x1e40], R23 ;  /* 0x001e401701007387 */ /* 0x0001e80000100800 */
[----:B------:R1:W-:Y:S01]  /*f990*/  STL [R1+0x1e68], R22 ;  /* 0x001e681601007387 */ /* 0x0003e20000100800 */
[----:B------:R-:W-:Y:S01]  /*f9a0*/  USHF.R.S32.HI UR25, URZ, 0x1f, UR12 ;  /* 0x0000001fff197899 */ /* 0x000fe2000801140c */
[C---:B---3--:R-:W-:Y:S01]  /*f9b0*/  IMAD.X R21, R19.reuse, 0x1, R9, P2 ;  /* 0x0000000113157824 */ /* 0x048fe200010e0609 */
[----:B0-----:R-:W-:Y:S01]  /*f9c0*/  IADD3 R23, P2, PT, R20, R6, RZ ;  /* 0x0000000614177210 */ /* 0x001fe20007f5e0ff */
[----:B-1----:R-:W-:-:S03]  /*f9d0*/  IMAD.X R22, R19, 0x1, R8, P1 ;  /* 0x0000000113167824 */ /* 0x002fc600008e0608 */
[----:B------:R0:W-:Y:S04]  /*f9e0*/  STL [R1+0x1e48], R21 ;  /* 0x001e481501007387 */ /* 0x0001e80000100800 */
[----:B------:R-:W-:Y:S01]  /*f9f0*/  STL [R1+0x1e6c], R23 ;  /* 0x001e6c1701007387 */ /* 0x000fe20000100800 */
[----:B0-----:R-:W-:Y:S01]  /*fa00*/  IADD3 R21, P1, PT, R20, R2, RZ ;  /* 0x0000000214157210 */ /* 0x001fe20007f3e0ff */
[C---:B------:R-:W-:Y:S02]  /*fa10*/  IMAD.X R20, R19.reuse, 0x1, R7, P5 ;  /* 0x0000000113147824 */ /* 0x040fe400028e0607 */
[----:B------:R-:W-:Y:S01]  /*fa20*/  STL [R1+0x1e50], R22 ;  /* 0x001e501601007387 */ /* 0x000fe20000100800 */
[----:B------:R-:W-:Y:S01]  /*fa30*/  IMAD.X R19, R19, 0x1, R3, P4 ;  /* 0x0000000113137824 */ /* 0x000fe200020e0603 */
[----:B----4-:R-:W-:-:S02]  /*fa40*/  IADD3 R4, P5, PT, R18, R4, RZ ;  /* 0x0000000412047210 */ /* 0x010fc40007fbe0ff */
[----:B------:R-:W-:Y:S01]  /*fa50*/  STL [R1+0x1e70], R21 ;  /* 0x001e701501007387 */ /* 0x000fe20000100800 */
[----:B------:R-:W-:-:S03]  /*fa60*/  IADD3 R5, P4, PT, R18, R5, RZ ;  /* 0x0000000512057210 */ /* 0x000fc60007f9e0ff */
[----:B------:R-:W-:Y:S04]  /*fa70*/  STL [R1+0x1e58], R20 ;  /* 0x001e581401007387 */ /* 0x000fe80000100800 */
[----:B------:R0:W-:Y:S04]  /*fa80*/  STL [R1+0x16a4], R4 ;  /* 0x0016a40401007387 */ /* 0x0001e80000100800 */
[----:B------:R-:W-:Y:S01]  /*fa90*/  STL [R1+0x16a0], R19 ;  /* 0x0016a01301007387 */ /* 0x000fe20000100800 */
[----:B0-----:R-:W-:Y:S01]  /*faa0*/  IMAD.X R4, R0, 0x1, R9, P3 ;  /* 0x0000000100047824 */ /* 0x001fe200018e0609 */
[----:B------:R-:W-:-:S02]  /*fab0*/  IADD3 R6, P3, PT, R18, R6, RZ ;  /* 0x0000000612067210 */ /* 0x000fc40007f7e0ff */
[----:B------:R0:W-:Y:S04]  /*fac0*/  STL [R1+0x169c], R5 ;  /* 0x00169c0501007387 */ /* 0x0001e80000100800 */
[----:B------:R1:W-:Y:S01]  /*fad0*/  STL [R1+0x1698], R4 ;  /* 0x0016980401007387 */ /* 0x0003e20000100800 */
[----:B0-----:R-:W-:-:S03]  /*fae0*/  IMAD.X R5, R0, 0x1, R8, P0 ;  /* 0x0000000100057824 */ /* 0x001fc600000e0608 */
[----:B------:R-:W-:Y:S01]  /*faf0*/  STL [R1+0x1694], R6 ;  /* 0x0016940601007387 */ /* 0x000fe20000100800 */
[----:B-1----:R-:W-:-:S03]  /*fb00*/  IADD3 R4, P0, PT, R18, R2, RZ ;  /* 0x0000000212047210 */ /* 0x002fc60007f1e0ff */
[----:B------:R0:W-:Y:S04]  /*fb10*/  STL [R1+0x1690], R5 ;  /* 0x0016900501007387 */ /* 0x0001e80000100800 */
[----:B------:R-:W-:Y:S01]  /*fb20*/  STL [R1+0x1684], R4 ;  /* 0x0016840401007387 */ /* 0x000fe20000100800 */
[C---:B0-----:R-:W-:Y:S02]  /*fb30*/  IMAD.X R5, R0.reuse, 0x1, R7, P2 ;  /* 0x0000000100057824 */ /* 0x041fe400010e0607 */
[----:B------:R-:W-:Y:S01]  /*fb40*/  IMAD.X R6, R0, 0x1, R3, P1 ;  /* 0x0000000100067824 */ /* 0x000fe200008e0603 */
[----:B------:R-:W-:Y:S02]  /*fb50*/  SHF.R.S32.HI R2, RZ, 0x1f, R18 ;  /* 0x0000001fff027819 */ /* 0x000fe40000011412 */
[----:B------:R0:W-:Y:S04]  /*fb60*/  STL [R1+0x167c], R5 ;  /* 0x00167c0501007387 */ /* 0x0001e80000100800 */
[----:B------:R-:W3:Y:S01]  /*fb70*/  LDL.LU R0, [R1+0x2838] ;  /* 0x0028380001007983 */ /* 0x000ee20000300800 */
[----:B0-----:R-:W-:-:S02]  /*fb80*/  IMAD.X R5, R2, 0x1, R9, P5 ;  /* 0x0000000102057824 */ /* 0x001fc400028e0609 */
[----:B------:R-:W-:Y:S01]  /*fb90*/  IMAD.X R3, R2, 0x1, R3, P0 ;  /* 0x0000000102037824 */ /* 0x000fe200000e0603 */
[----:B--2---:R-:W-:-:S05]  /*fba0*/  IADD3 R4, P2, PT, R17, UR12, RZ ;  /* 0x0000000c11047c10 */ /* 0x004fca000ff5e0ff */
[----:B------:R0:W-:Y:S04]  /*fbb0*/  STL [R1+0x1688], R4 ;  /* 0x0016880401007387 */ /* 0x0001e80000100800 */
[----:B------:R1:W-:Y:S01]  /*fbc0*/  STL [R1+0x1680], R6 ;  /* 0x0016800601007387 */ /* 0x0003e20000100800 */
[----:B0-----:R-:W-:-:S05]  /*fbd0*/  IADD3 R4, P1, PT, R16, UR12, RZ ;  /* 0x0000000c10047c10 */ /* 0x001fca000ff3e0ff */
[----:B------:R0:W-:Y:S01]  /*fbe0*/  STL [R1+0x168c], R4 ;  /* 0x00168c0401007387 */ /* 0x0001e20000100800 */
[----:B-1----:R-:W-:-:S03]  /*fbf0*/  IADD3 R6, P5, PT, R15, UR12, RZ ;  /* 0x0000000c0f067c10 */ /* 0x002fc6000ffbe0ff */
[----:B------:R5:W-:Y:S01]  /*fc00*/  STL [R1+0x1674], R5 ;  /* 0x0016740501007387 */ /* 0x000be20000100800 */
[----:B0-----:R-:W-:-:S03]  /*fc10*/  IMAD.X R4, R2, 0x1, R8, P4 ;  /* 0x0000000102047824 */ /* 0x001fc600020e0608 */
[----:B------:R-:W-:Y:S04]  /*fc20*/  STL [R1+0x1678], R6 ;  /* 0x0016780601007387 */ /* 0x000fe80000100800 */
[----:B------:R0:W-:Y:S01]  /*fc30*/  STL [R1+0x166c], R4 ;  /* 0x00166c0401007387 */ /* 0x0001e20000100800 */
[----:B-----5:R-:W-:Y:S01]  /*fc40*/  IADD3 R5, P4, PT, R14, UR12, RZ ;  /* 0x0000000c0e057c10 */ /* 0x020fe2000ff9e0ff */
[----:B------:R-:W1:Y:S01]  /*fc50*/  LDCU UR12, c[0x0][0x3a8] ;  /* 0x00007500ff0c77ac */ /* 0x000e620008000800 */
[----:B0-----:R-:W-:-:S03]  /*fc60*/  IMAD.X R4, R2, 0x1, R7, P3 ;  /* 0x0000000102047824 */ /* 0x001fc600018e0607 */
[----:B------:R-:W-:Y:S04]  /*fc70*/  STL [R1+0x1670], R5 ;  /* 0x0016700501007387 */ /* 0x000fe80000100800 */
[----:B------:R0:W-:Y:S04]  /*fc80*/  STL [R1+0x1668], R4 ;  /* 0x0016680401007387 */ /* 0x0001e80000100800 */
[----:B------:R2:W-:Y:S01]  /*fc90*/  STL [R1+0xe34], R3 ;  /* 0x000e340301007387 */ /* 0x0005e20000100800 */
[----:B------:R-:W-:-:S05]  /*fca0*/  IADD3.X R2, PT, PT, R13, UR25, RZ, P2, !PT ;  /* 0x000000190d027c10 */ /* 0x000fca00097fe4ff */
[----:B------:R4:W-:Y:S01]  /*fcb0*/  STL [R1+0xe38], R2 ;  /* 0x000e380201007387 */ /* 0x0009e20000100800 */
[----:B0-----:R-:W-:-:S05]  /*fcc0*/  IADD3.X R4, PT, PT, R12, UR25, RZ, P1, !PT ;  /* 0x000000190c047c10 */ /* 0x001fca0008ffe4ff */
[----:B------:R0:W-:Y:S01]  /*fcd0*/  STL [R1+0xe3c], R4 ;  /* 0x000e3c0401007387 */ /* 0x0001e20000100800 */
[----:B--2---:R-:W-:Y:S02]  /*fce0*/  IADD3.X R3, PT, PT, R11, UR25, RZ, P5, !PT ;  /* 0x000000190b037c10 */ /* 0x004fe4000affe4ff */
[----:B----4-:R-:W-:-:S03]  /*fcf0*/  IADD3.X R2, PT, PT, R10, UR25, RZ, P4, !PT ;  /* 0x000000190a027c10 */ /* 0x010fc6000a7fe4ff */
[----:B------:R2:W-:Y:S01]  /*fd00*/  STL [R1+0xe40], R3 ;  /* 0x000e400301007387 */ /* 0x0005e20000100800 */
[----:B0-----:R-:W-:Y:S01]  /*fd10*/  IADD3 R4, P1, PT, R16, UR10, RZ ;  /* 0x0000000a10047c10 */ /* 0x001fe2000ff3e0ff */
[----:B------:R-:W-:Y:S02]  /*fd20*/  USHF.R.S32.HI UR25, URZ, 0x1f, UR10 ;  /* 0x0000001fff197899 */ /* 0x000fe4000801140a */
[----:B------:R0:W-:Y:S01]  /*fd30*/  STL [R1+0xe44], R2 ;  /* 0x000e440201007387 */ /* 0x0001e20000100800 */
[----:B--2---:R-:W-:Y:S02]  /*fd40*/  IADD3 R3, P0, PT, R17, UR10, RZ ;  /* 0x0000000a11037c10 */ /* 0x004fe4000ff1e0ff */
[----:B0-----:R-:W-:-:S03]  /*fd50*/  IADD3 R2, P2, PT, R15, UR10, RZ ;  /* 0x0000000a0f027c10 */ /* 0x001fc6000ff5e0ff */
[----:B------:R0:W-:Y:S04]  /*fd60*/  STL [R1+0xe4c], R3 ;  /* 0x000e4c0301007387 */ /* 0x0001e80000100800 */
[----:B------:R2:W-:Y:S04]  /*fd70*/  STL [R1+0xe54], R4 ;  /* 0x000e540401007387 */ /* 0x0005e80000100800 */
[----:B------:R4:W-:Y:S01]  /*fd80*/  STL [R1+0xe5c], R2 ;  /* 0x000e5c0201007387 */ /* 0x0009e20000100800 */
[----:B0-----:R-:W-:Y:S01]  /*fd90*/  IADD3 R3, P3, PT, R14, UR10, RZ ;  /* 0x0000000a0e037c10 */ /* 0x001fe2000ff7e0ff */
[----:B------:R-:W0:Y:S01]  /*fda0*/  LDCU UR10, c[0x0][0x3a8] ;  /* 0x00007500ff0a77ac */ /* 0x000e220008000800 */
[----:B--2---:R-:W-:-:S02]  /*fdb0*/  IADD3.X R4, PT, PT, R12, UR25, RZ, P1, !PT ;  /* 0x000000190c047c10 */ /* 0x004fc40008ffe4ff */
[----:B----4-:R-:W-:Y:S01]  /*fdc0*/  IADD3.X R2, PT, PT, R13, UR25, RZ, P0, !PT ;  /* 0x000000190d027c10 */ /* 0x010fe200087fe4ff */
[----:B------:R2:W-:Y:S04]  /*fdd0*/  STL [R1+0xe64], R3 ;  /* 0x000e640301007387 */ /* 0x0005e80000100800 */
[----:B------:R4:W-:Y:S01]  /*fde0*/  STL [R1+0xe48], R2 ;  /* 0x000e480201007387 */ /* 0x0009e20000100800 */
[----:B--2---:R-:W-:-:S03]  /*fdf0*/  IADD3.X R3, PT, PT, R11, UR25, RZ, P2, !PT ;  /* 0x000000190b037c10 */ /* 0x004fc600097fe4ff */
[----:B------:R-:W-:Y:S01]  /*fe00*/  STL [R1+0xe50], R4 ;  /* 0x000e500401007387 */ /* 0x000fe20000100800 */
[----:B----4-:R-:W-:-:S03]  /*fe10*/  IADD3.X R2, PT, PT, R10, UR25, RZ, P3, !PT ;  /* 0x000000190a027c10 */ /* 0x010fc60009ffe4ff */
[----:B------:R-:W-:Y:S04]  /*fe20*/  STL [R1+0xe58], R3 ;  /* 0x000e580301007387 */ /* 0x000fe80000100800 */
[----:B------:R2:W-:Y:S04]  /*fe30*/  STL [R1+0xe60], R2 ;  /* 0x000e600201007387 */ /* 0x0005e80000100800 */
        /* <DEDUP_REMOVED lines=246> */
[----:B------:R-:W-:Y:S01]  /*10da0*/  STL [R1+0x2e4], RZ ;  /* 0x0002e4ff01007387 */ /* 0x000fe20000100800 */
[----:B--2---:R-:W-:-:S03]  /*10db0*/  IADD3 R2, P4, PT, R17, UR5, RZ ;  /* 0x0000000511027c10 */ /* 0x004fc6000ff9e0ff */
[----:B------:R-:W-:Y:S04]  /*10dc0*/  STL [R1+0x2e8], RZ ;  /* 0x0002e8ff01007387 */ /* 0x000fe80000100800 */
[----:B------:R-:W-:Y:S04]  /*10dd0*/  STL [R1+0x2ec], RZ ;  /* 0x0002ecff01007387 */ /* 0x000fe80000100800 */
[----:B------:R-:W-:Y:S04]  /*10de0*/  STL [R1+0x2d0], RZ ;  /* 0x0002d0ff01007387 */ /* 0x000fe80000100800 */
[----:B------:R-:W-:Y:S01]  /*10df0*/  STL [R1+0x2d4], RZ ;  /* 0x0002d4ff01007387 */ /* 0x000fe20000100800 */
[----:B------:R-:W-:-:S03]  /*10e00*/  IADD3 R4, P1, PT, R16, UR5, RZ ;  /* 0x0000000510047c10 */ /* 0x000fc6000ff3e0ff */
[----:B------:R-:W-:Y:S01]  /*10e10*/  STL [R1+0x2d8], RZ ;  /* 0x0002d8ff01007387 */ /* 0x000fe20000100800 */
[----:B------:R-:W-:-:S03]  /*10e20*/  IADD3 R3, P3, PT, R15, UR5, RZ ;  /* 0x000000050f037c10 */ /* 0x000fc6000ff7e0ff */
[----:B------:R-:W-:Y:S04]  /*10e30*/  STL [R1+0x2dc], RZ ;  /* 0x0002dcff01007387 */ /* 0x000fe80000100800 */
[----:B------:R-:W-:Y:S04]  /*10e40*/  STL [R1+0x2f0], RZ ;  /* 0x0002f0ff01007387 */ /* 0x000fe80000100800 */
[----:B------:R-:W-:Y:S04]  /*10e50*/  STL [R1+0x2f4], RZ ;  /* 0x0002f4ff01007387 */ /* 0x000fe80000100800 */
[----:B------:R2:W-:Y:S04]  /*10e60*/  STL [R1+0xe6c], R2 ;  /* 0x000e6c0201007387 */ /* 0x0005e80000100800 */
[----:B------:R4:W-:Y:S01]  /*10e70*/  STL [R1+0xe74], R4 ;  /* 0x000e740401007387 */ /* 0x0009e20000100800 */
[----:B--2---:R-:W-:-:S03]  /*10e80*/  IADD3 R2, P5, PT, R14, UR5, RZ ;  /* 0x000000050e027c10 */ /* 0x004fc6000ffbe0ff */
[----:B------:R2:W-:Y:S01]  /*10e90*/  STL [R1+0xe7c], R3 ;  /* 0x000e7c0301007387 */ /* 0x0005e20000100800 */
[----:B------:R-:W-:-:S03]  /*10ea0*/  USHF.R.S32.HI UR5, URZ, 0x1f, UR5 ;  /* 0x0000001fff057899 */ /* 0x000fc60008011405 */
[----:B------:R5:W-:Y:S01]  /*10eb0*/  STL [R1+0xe84], R2 ;  /* 0x000e840201007387 */ /* 0x000be20000100800 */
[----:B----4-:R-:W-:Y:S02]  /*10ec0*/  IADD3 R4, P2, PT, R15, UR8, RZ ;  /* 0x000000080f047c10 */ /* 0x010fe4000ff5e0ff */
[----:B--2---:R-:W-:Y:S01]  /*10ed0*/  IADD3 R3, P6, PT, R17, UR8, RZ ;  /* 0x0000000811037c10 */ /* 0x004fe2000ffde0ff */
[----:B------:R-:W-:Y:S01]  /*10ee0*/  STL [R1+0x2f8], RZ ;  /* 0x0002f8ff01007387 */ /* 0x000fe20000100800 */
[----:B-----5:R-:W-:-:S03]  /*10ef0*/  IADD3 R2, P0, PT, R16, UR8, RZ ;  /* 0x0000000810027c10 */ /* 0x020fc6000ff1e0ff */
[----:B------:R2:W-:Y:S04]  /*10f00*/  STL [R1+0xe8c], R3 ;  /* 0x000e8c0301007387 */ /* 0x0005e80000100800 */
[----:B------:R4:W-:Y:S01]  /*10f10*/  STL [R1+0xe94], R2 ;  /* 0x000e940201007387 */ /* 0x0009e20000100800 */
[----:B--2---:R-:W-:-:S03]  /*10f20*/  IADD3.X R3, PT, PT, R13, UR5, RZ, P4, !PT ;  /* 0x000000050d037c10 */ /* 0x004fc6000a7fe4ff */
[----:B------:R2:W-:Y:S01]  /*10f30*/  STL [R1+0xe9c], R4 ;  /* 0x000e9c0401007387 */ /* 0x0005e20000100800 */
[----:B----4-:R-:W-:-:S03]  /*10f40*/  IADD3 R2, P4, PT, R14, UR8, RZ ;  /* 0x000000080e027c10 */ /* 0x010fc6000ff9e0ff */
[----:B------:R4:W-:Y:S04]  /*10f50*/  STL [R1+0xe68], R3 ;  /* 0x000e680301007387 */ /* 0x0009e80000100800 */
[----:B------:R5:W-:Y:S01]  /*10f60*/  STL [R1+0xea4], R2 ;  /* 0x000ea40201007387 */ /* 0x000be20000100800 */
[----:B--2---:R-:W-:Y:S02]  /*10f70*/  IADD3.X R4, PT, PT, R12, UR5, RZ, P1, !PT ;  /* 0x000000050c047c10 */ /* 0x004fe40008ffe4ff */
[----:B----4-:R-:W-:-:S03]  /*10f80*/  IADD3.X R3, PT, PT, R11, UR5, RZ, P3, !PT ;  /* 0x000000050b037c10 */ /* 0x010fc60009ffe4ff */
[----:B------:R-:W-:Y:S01]  /*10f90*/  STL [R1+0xe70], R4 ;  /* 0x000e700401007387 */ /* 0x000fe20000100800 */
[----:B-----5:R-:W-:-:S03]  /*10fa0*/  IADD3.X R2, PT, PT, R10, UR5, RZ, P5, !PT ;  /* 0x000000050a027c10 */ /* 0x020fc6000affe4ff */
[----:B------:R2:W-:Y:S01]  /*10fb0*/  STL [R1+0xe78], R3 ;  /* 0x000e780301007387 */ /* 0x0005e20000100800 */
[----:B------:R-:W-:-:S03]  /*10fc0*/  USHF.R.S32.HI UR8, URZ, 0x1f, UR8 ;  /* 0x0000001fff087899 */ /* 0x000fc60008011408 */
[----:B------:R4:W-:Y:S01]  /*10fd0*/  STL [R1+0xe80], R2 ;  /* 0x000e800201007387 */ /* 0x0009e20000100800 */
[----:B--2---:R-:W-:Y:S02]  /*10fe0*/  IADD3 R3, P5, PT, R17, UR9, RZ ;  /* 0x0000000911037c10 */ /* 0x004fe4000ffbe0ff */
[----:B----4-:R-:W-:-:S03]  /*10ff0*/  IADD3 R2, P1, PT, R16, UR9, RZ ;  /* 0x0000000910027c10 */ /* 0x010fc6000ff3e0ff */
[----:B------:R2:W-:Y:S01]  /*11000*/  STL [R1+0xeac], R3 ;  /* 0x000eac0301007387 */ /* 0x0005e20000100800 */
[----:B------:R-:W-:-:S03]  /*11010*/  IADD3 R4, P3, PT, R15, UR9, RZ ;  /* 0x000000090f047c10 */ /* 0x000fc6000ff7e0ff */
        /* <DEDUP_REMOVED lines=55> */
[----:B------:R4:W-:Y:S01]  /*11390*/  STL [R1+0xee8], R3 ;  /* 0x000ee80301007387 */ /* 0x0009e20000100800 */
[----:B------:R-:W-:-:S03]  /*113a0*/  USHF.R.S32.HI UR25, URZ, 0x1f, UR11 ;  /* 0x0000001fff197899 */ /* 0x000fc6000801140b */
[----:B------:R5:W-:Y:S01]  /*113b0*/  STL [R1+0xf24], R2 ;  /* 0x000f240201007387 */ /* 0x000be20000100800 */
[----:B--2---:R-:W-:Y:S02]  /*113c0*/  IADD3.X R4, PT, PT, R12, UR8, RZ, P1, !PT ;  /* 0x000000080c047c10 */ /* 0x004fe40008ffe4ff */
[----:B----4-:R-:W-:-:S03]  /*113d0*/  IADD3.X R3, PT, PT, R11, UR8, RZ, P3, !PT ;  /* 0x000000080b037c10 */ /* 0x010fc60009ffe4ff */
[----:B------:R2:W-:Y:S01]  /*113e0*/  STL [R1+0xef0], R4 ;  /* 0x000ef00401007387 */ /* 0x0005e20000100800 */
[----:B-----5:R-:W-:Y:S01]  /*113f0*/  IADD3.X R2, PT, PT, R10, UR8, RZ, P4, !PT ;  /* 0x000000080a027c10 */ /* 0x020fe2000a7fe4ff */
[----:B------:R-:W-:Y:S02]  /*11400*/  ULEA.HI UR25, UR25, UR11, URZ, 0x7 ;  /* 0x0000000b19197291 */ /* 0x000fe4000f8f38ff */
[----:B------:R4:W-:Y:S01]  /*11410*/  STL [R1+0xef8], R3 ;  /* 0x000ef80301007387 */ /* 0x0009e20000100800 */
[----:B------:R-:W-:-:S03]  /*11420*/  USHF.R.S32.HI UR11, URZ, 0x1f, UR29 ;  /* 0x0000001fff0b7899 */ /* 0x000fc6000801141d */
[----:B------:R5:W-:Y:S01]  /*11430*/  STL [R1+0xf00], R2 ;  /* 0x000f000201007387 */ /* 0x000be20000100800 */
[----:B--2---:R-:W-:Y:S02]  /*11440*/  IADD3 R4, P3, PT, R15, UR71, RZ ;  /* 0x000000470f047c10 */ /* 0x004fe4000ff7e0ff */
[----:B----4-:R-:W-:Y:S02]  /*11450*/  IADD3 R3, P4, PT, R17, UR71, RZ ;  /* 0x0000004711037c10 */ /* 0x010fe4000ff9e0ff */
        /* <DEDUP_REMOVED lines=383> */
[----:B----4-:R-:W-:Y:S02]  /*12c50*/  IADD3.X R3, PT, PT, R10, UR41, RZ, P5, !PT ;  /* 0x000000290a037c10 */ /* 0x010fe4000affe4ff */
[----:B-----5:R-:W-:Y:S01]  /*12c60*/  IADD3.X R2, PT, PT, R11, UR41, RZ, P6, !PT ;  /* 0x000000290b027c10 */ /* 0x020fe2000b7fe4ff */
[----:B------:R-:W-:Y:S01]  /*12c70*/  STL [R1+0x11d0], R4 ;  /* 0x0011d00401007387 */ /* 0x000fe20000100800 */
[----:B------:R-:W-:-:S03]  /*12c80*/  USHF.R.S32.HI UR55, URZ, 0x1f, UR35 ;  /* 0x0000001fff377899 */ /* 0x000fc60008011423 */
[----:B------:R2:W-:Y:S04]  /*12c90*/  STL [R1+0x11d8], R2 ;  /* 0x0011d80201007387 */ /* 0x0005e80000100800 */
[----:B------:R4:W-:Y:S01]  /*12ca0*/  STL [R1+0x11e0], R3 ;  /* 0x0011e00301007387 */ /* 0x0009e20000100800 */
[----:B--2---:R-:W-:Y:S02]  /*12cb0*/  IADD3 R2, P5, PT, R17, UR31, RZ ;  /* 0x0000001f11027c10 */ /* 0x004fe4000ffbe0ff */
[----:B----4-:R-:W-:-:S03]  /*12cc0*/  IADD3 R3, P3, PT, R16, UR31, RZ ;  /* 0x0000001f10037c10 */ /* 0x010fc6000ff7e0ff */
[----:B------:R2:W-:Y:S01]  /*12cd0*/  STL [R1+0x120c], R2 ;  /* 0x00120c0201007387 */ /* 0x0005e20000100800 */
[----:B------:R-:W-:-:S03]  /*12ce0*/  IADD3 R4, P6, PT, R15, UR31, RZ ;  /* 0x0000001f0f047c10 */ /* 0x000fc6000ffde0ff */
[----:B------:R4:W-:Y:S01]  /*12cf0*/  STL [R1+0x1214], R3 ;  /* 0x0012140301007387 */ /* 0x0009e20000100800 */
[----:B--2---:R-:W-:-:S03]  /*12d00*/  IADD3.X R2, PT, PT, R13, UR55, RZ, P2, !PT ;  /* 0x000000370d027c10 */ /* 0x004fc600097fe4ff */
[----:B------:R-:W-:Y:S01]  /*12d10*/  STL [R1+0x121c], R4 ;  /* 0x00121c0401007387 */ /* 0x000fe20000100800 */
[----:B----4-:R-:W-:-:S03]  /*12d20*/  IADD3 R3, P2, PT, R14, UR31, RZ ;  /* 0x0000001f0e037c10 */ /* 0x010fc6000ff5e0ff */
[----:B------:R2:W-:Y:S04]  /*12d30*/  STL [R1+0x11e8], R2 ;  /* 0x0011e80201007387 */ /* 0x0005e80000100800 */
[----:B------:R4:W-:Y:S04]  /*12d40*/  STL [R1+0x1224], R3 ;  /* 0x0012240301007387 */ /* 0x0009e80000100800 */
[----:B------:R-:W5:Y:S01]  /*12d50*/  LDL R18, [R1+0x9c4] ;  /* 0x0009c40001127983 */ /* 0x000f620000100800 */
[----:B--2---:R-:W-:Y:S02]  /*12d60*/  IADD3.X R2, PT, PT, R12, UR55, RZ, P4, !PT ;  /* 0x000000370c027c10 */ /* 0x004fe4000a7fe4ff */
[----:B----4-:R-:W-:-:S03]  /*12d70*/  IADD3.X R3, PT, PT, R11, UR55, RZ, P0, !PT ;  /* 0x000000370b037c10 */ /* 0x010fc600087fe4ff */
[----:B------:R2:W-:Y:S01]  /*12d80*/  STL [R1+0x11f0], R2 ;  /* 0x0011f00201007387 */ /* 0x0005e20000100800 */
[----:B------:R-:W-:-:S03]  /*12d90*/  USHF.R.S32.HI UR33, URZ, 0x1f, UR31 ;  /* 0x0000001fff217899 */ /* 0x000fc6000801141f */
[----:B------:R4:W-:Y:S01]  /*12da0*/  STL [R1+0x11f8], R3 ;  /* 0x0011f80301007387 */ /* 0x0009e20000100800 */
[----:B--2---:R-:W-:Y:S02]  /*12db0*/  IADD3.X R2, PT, PT, R10, UR55, RZ, P1, !PT ;  /* 0x000000370a027c10 */ /* 0x004fe40008ffe4ff */
[----:B----4-:R-:W-:-:S03]  /*12dc0*/  IADD3 R3, P4, PT, R17, UR23, RZ ;  /* 0x0000001711037c10 */ /* 0x010fc6000ff9e0ff */
[----:B------:R2:W-:Y:S01]  /*12dd0*/  STL [R1+0x1200], R2 ;  /* 0x0012000201007387 */ /* 0x0005e20000100800 */
[----:B------:R-:W-:-:S03]  /*12de0*/  IADD3 R4, P0, PT, R15, UR23, RZ ;  /* 0x000000170f047c10 */ /* 0x000fc6000ff1e0ff */
[----:B------:R4:W-:Y:S01]  /*12df0*/  STL [R1+0x122c], R3 ;  /* 0x00122c0301007387 */ /* 0x0009e20000100800 */
[----:B--2---:R-:W-:Y:S02]  /*12e00*/  IADD3 R2, P1, PT, R16, UR23, RZ ;  /* 0x0000001710027c10 */ /* 0x004fe4000ff3e0ff */
[----:B----4-:R-:W-:-:S03]  /*12e10*/  IADD3.X R3, PT, PT, R13, UR33, RZ, P5, !PT ;  /* 0x000000210d037c10 */ /* 0x010fc6000affe4ff */
[----:B------:R2:W-:Y:S01]  /*12e20*/  STL [R1+0x1234], R2 ;  /* 0x0012340201007387 */ /* 0x0005e20000100800 */
[----:B------:R-:W-:-:S03]  /*12e30*/  USHF.R.S32.HI UR5, URZ, 0x1f, UR23 ;  /* 0x0000001fff057899 */ /* 0x000fc60008011417 */
[----:B------:R4:W-:Y:S01]  /*12e40*/  STL [R1+0x123c], R4 ;  /* 0x00123c0401007387 */ /* 0x0009e20000100800 */
[----:B--2---:R-:W-:-:S03]  /*12e50*/  IADD3 R2, P5, PT, R14, UR23, RZ ;  /* 0x000000170e027c10 */ /* 0x004fc6000ffbe0ff */
[----:B------:R-:W-:Y:S01]  /*12e60*/  STL [R1+0x1208], R3 ;  /* 0x0012080301007387 */ /* 0x000fe20000100800 */
[----:B----4-:R-:W-:-:S03]  /*12e70*/  IADD3.X R4, PT, PT, R12, UR33, RZ, P3, !PT ;  /* 0x000000210c047c10 */ /* 0x010fc60009ffe4ff */
[----:B------:R2:W-:Y:S04]  /*12e80*/  STL [R1+0x1244], R2 ;  /* 0x0012440201007387 */ /* 0x0005e80000100800 */
[----:B------:R4:W-:Y:S01]  /*12e90*/  STL [R1+0x1210], R4 ;  /* 0x0012100401007387 */ /* 0x0009e20000100800 */
[----:B--2---:R-:W-:Y:S02]  /*12ea0*/  IADD3.X R2, PT, PT, R11, UR33, RZ, P6, !PT ;  /* 0x000000210b027c10 */ /* 0x004fe4000b7fe4ff */
[----:B------:R-:W-:-:S03]  /*12eb0*/  IADD3.X R3, PT, PT, R10, UR33, RZ, P2, !PT ;  /* 0x000000210a037c10 */ /* 0x000fc600097fe4ff */
[----:B------:R2:W-:Y:S01]  /*12ec0*/  STL [R1+0x1218], R2 ;  /* 0x0012180201007387 */ /* 0x0005e20000100800 */
[----:B----4-:R-:W-:-:S03]  /*12ed0*/  IADD3.X R4, PT, PT, R12, UR5, RZ, P1, !PT ;  /* 0x000000050c047c10 */ /* 0x010fc60008ffe4ff */
[----:B------:R4:W-:Y:S01]  /*12ee0*/  STL [R1+0x1220], R3 ;  /* 0x0012200301007387 */ /* 0x0009e20000100800 */
[----:B--2---:R-:W-:Y:S02]  /*12ef0*/  IADD3.X R2, PT, PT, R13, UR5, RZ, P4, !PT ;  /* 0x000000050d027c10 */ /* 0x004fe4000a7fe4ff */
[----:B----4-:R-:W-:-:S03]  /*12f00*/  IADD3.X R3, PT, PT, R11, UR5, RZ, P0, !PT ;  /* 0x000000050b037c10 */ /* 0x010fc600087fe4ff */
[----:B------:R2:W-:Y:S04]  /*12f10*/  STL [R1+0x1228], R2 ;  /* 0x0012280201007387 */ /* 0x0005e80000100800 */
[----:B------:R4:W-:Y:S01]  /*12f20*/  STL [R1+0x1230], R4 ;  /* 0x0012300401007387 */ /* 0x0009e20000100800 */
[----:B--2---:R-:W-:-:S03]  /*12f30*/  IADD3.X R2, PT, PT, R10, UR5, RZ, P5, !PT ;  /* 0x000000050a027c10 */ /* 0x004fc6000affe4ff */
[----:B------:R-:W-:Y:S04]  /*12f40*/  STL [R1+0x1238], R3 ;  /* 0x0012380301007387 */ /* 0x000fe80000100800 */
[----:B------:R2:W-:Y:S01]  /*12f50*/  STL [R1+0x1240], R2 ;  /* 0x0012400201007387 */ /* 0x0005e20000100800 */
[----:B----4-:R-:W-:-:S03]  /*12f60*/  IADD3 R4, P1, PT, R16, UR19, RZ ;  /* 0x0000001310047c10 */ /* 0x010fc6000ff3e0ff */
[----:B------:R-:W-:Y:S01]  /*12f70*/  STL [R1+0x2fc], RZ ;  /* 0x0002fcff01007387 */ /* 0x000fe20000100800 */
[----:B--2---:R-:W-:Y:S02]  /*12f80*/  IADD3 R2, P5, PT, R17, UR19, RZ ;  /* 0x0000001311027c10 */ /* 0x004fe4000ffbe0ff */
[----:B------:R-:W-:-:S03]  /*12f90*/  IADD3 R3, P0, PT, R15, UR19, RZ ;  /* 0x000000130f037c10 */ /* 0x000fc6000ff1e0ff */
[----:B------:R2:W-:Y:S01]  /*12fa0*/  STL [R1+0x124c], R2 ;  /* 0x00124c0201007387 */ /* 0x0005e20000100800 */
[----:B------:R-:W-:-:S03]  /*12fb0*/  USHF.R.S32.HI UR21, URZ, 0x1f, UR19 ;  /* 0x0000001fff157899 */ /* 0x000fc60008011413 */
[----:B------:R3:W-:Y:S01]  /*12fc0*/  STL [R1+0x1254], R4 ;  /* 0x0012540401007387 */ /* 0x0007e20000100800 */
[----:B--2---:R-:W-:-:S03]  /*12fd0*/  IADD3 R2, P4, PT, R14, UR19, RZ ;  /* 0x000000130e027c10 */ /* 0x004fc6000ff9e0ff */
[----:B------:R2:W-:Y:S04]  /*12fe0*/  STL [R1+0x125c], R3 ;  /* 0x00125c0301007387 */ /* 0x0005e80000100800 */
[----:B------:R4:W-:Y:S01]  /*12ff0*/  STL [R1+0x1264], R2 ;  /* 0x0012640201007387 */ /* 0x0009e20000100800 */
[C---:B---3--:R-:W-:Y:S02]  /*13000*/  LOP3.LUT R4, R0.reuse, 0x20, RZ, 0x3c, !PT ;  /* 0x0000002000047812 */ /* 0x048fe400078e3cff */
[C---:B--2---:R-:W-:Y:S02]  /*13010*/  LOP3.LUT R3, R0.reuse, 0x40, RZ, 0x3c, !PT ;  /* 0x0000004000037812 */ /* 0x044fe400078e3cff */
[----:B------:R-:W-:Y:S02]  /*13020*/  IADD3 R3, P3, PT, R17, UR6, RZ ;  /* 0x0000000611037c10 */ /* 0x000fe4000ff7e0ff */
[----:B----4-:R-:W-:-:S02]  /*13030*/  LOP3.LUT R2, R0, 0x60, RZ, 0x3c, !PT ;  /* 0x0000006000027812 */ /* 0x010fc400078e3cff */
[----:B------:R-:W-:Y:S01]  /*13040*/  IADD3 R2, P2, PT, R16, UR6, RZ ;  /* 0x0000000610027c10 */ /* 0x000fe2000ff5e0ff */
[----:B------:R2:W-:Y:S04]  /*13050*/  STL [R1+0x126c], R3 ;  /* 0x00126c0301007387 */ /* 0x0005e80000100800 */
[----:B------:R3:W-:Y:S01]  /*13060*/  STL [R1+0x1274], R2 ;  /* 0x0012740201007387 */ /* 0x0007e20000100800 */
[----:B--2---:R-:W-:Y:S02]  /*13070*/  IADD3.X R3, PT, PT, R13, UR21, RZ, P5, !PT ;  /* 0x000000150d037c10 */ /* 0x004fe4000affe4ff */
[----:B---3--:R-:W-:Y:S01]  /*13080*/  IADD3 R2, P5, PT, R14, UR6, RZ ;  /* 0x000000060e027c10 */ /* 0x008fe2000ffbe0ff */
[----:B------:R-:W-:Y:S02]  /*13090*/  USHF.R.S32.HI UR37, URZ, 0x1f, UR6 ;  /* 0x0000001fff257899 */ /* 0x000fe40008011406 */
[----:B------:R-:W-:-:S02]  /*130a0*/  USHF.R.S32.HI UR15, URZ, 0x1f, UR7 ;  /* 0x0000001fff0f7899 */ /* 0x000fc40008011407 */
[----:B------:R-:W-:Y:S02]  /*130b0*/  USHF.R.S32.HI UR47, URZ, 0x1f, UR26 ;  /* 0x0000001fff2f7899 */ /* 0x000fe4000801141a */
[----:B------:R-:W-:Y:S02]  /*130c0*/  USHF.R.S32.HI UR73, URZ, 0x1f, UR27 ;  /* 0x0000001fff497899 */ /* 0x000fe4000801141b */
[----:B------:R-:W-:Y:S02]  /*130d0*/  USHF.R.S32.HI UR17, URZ, 0x1f, UR77 ;  /* 0x0000001fff117899 */ /* 0x000fe4000801144d */
[----:B------:R-:W-:Y:S02]  /*130e0*/  USHF.R.S32.HI UR72, URZ, 0x1f, UR76 ;  /* 0x0000001fff487899 */ /* 0x000fe4000801144c */
[----:B------:R-:W-:Y:S02]  /*130f0*/  USHF.R.S32.HI UR9, URZ, 0x1f, UR24 ;  /* 0x0000001fff097899 */ /* 0x000fe40008011418 */
[----:B------:R-:W-:Y:S01]  /*13100*/  USHF.R.S32.HI UR69, URZ, 0x1f, UR70 ;  /* 0x0000001fff457899 */ /* 0x000fe20008011446 */
[----:B-----5:R-:W-:-:S02]  /*13110*/  LOP3.LUT R4, R18, 0x40, RZ, 0x3c, !PT ;  /* 0x0000004012047812 */ /* 0x020fc400078e3cff */
[----:B------:R-:W-:-:S05]  /*13120*/  IADD3 R4, P6, PT, R15, UR6, RZ ;  /* 0x000000060f047c10 */ /* 0x000fca000ffde0ff */
[----:B------:R2:W-:Y:S04]  /*13130*/  STL [R1+0x127c], R4 ;  /* 0x00127c0401007387 */ /* 0x0005e80000100800 */
[----:B------:R3:W-:Y:S04]  /*13140*/  STL [R1+0x1248], R3 ;  /* 0x0012480301007387 */ /* 0x0007e80000100800 */
[----:B------:R4:W-:Y:S01]  /*13150*/  STL [R1+0x1284], R2 ;  /* 0x0012840201007387 */ /* 0x0009e20000100800 */
[----:B--2---:R-:W-:Y:S02]  /*13160*/  IADD3.X R4, PT, PT, R12, UR21, RZ, P1, !PT ;  /* 0x000000150c047c10 */ /* 0x004fe40008ffe4ff */
[----:B---3--:R-:W-:-:S03]  /*13170*/  IADD3 R3, P1, PT, R17, UR7, RZ ;  /* 0x0000000711037c10 */ /* 0x008fc6000ff3e0ff */
[----:B------:R2:W-:Y:S01]  /*13180*/  STL [R1+0x1250], R4 ;  /* 0x0012500401007387 */ /* 0x0005e20000100800 */
[----:B----4-:R-:W-:-:S03]  /*13190*/  IADD3.X R2, PT, PT, R11, UR21, RZ, P0, !PT ;  /* 0x000000150b027c10 */ /* 0x010fc600087fe4ff */
[----:B------:R3:W-:Y:S04]  /*131a0*/  STL [R1+0x128c], R3 ;  /* 0x00128c0301007387 */ /* 0x0007e80000100800 */
[----:B------:R4:W-:Y:S01]  /*131b0*/  STL [R1+0x1258], R2 ;  /* 0x0012580201007387 */ /* 0x0009e20000100800 */
[----:B--2---:R-:W-:Y:S02]  /*131c0*/  IADD3 R4, P0, PT, R16, UR7, RZ ;  /* 0x0000000710047c10 */ /* 0x004fe4000ff1e0ff */
[----:B---3--:R-:W-:-:S03]  /*131d0*/  IADD3.X R3, PT, PT, R10, UR21, RZ, P4, !PT ;  /* 0x000000150a037c10 */ /* 0x008fc6000a7fe4ff */
[----:B------:R2:W-:Y:S01]  /*131e0*/  STL [R1+0x1294], R4 ;  /* 0x0012940401007387 */ /* 0x0005e20000100800 */
[----:B----4-:R-:W-:-:S03]  /*131f0*/  IADD3 R2, P4, PT, R15, UR7, RZ ;  /* 0x000000070f027c10 */ /* 0x010fc6000ff9e0ff */
        /* <DEDUP_REMOVED lines=120> */
[----:B------:R3:W-:Y:S01]  /*13980*/  STL [R1+0x1350], R3 ;  /* 0x0013500301007387 */ /* 0x0007e20000100800 */
[----:B------:R-:W-:-:S03]  /*13990*/  USHF.R.S32.HI UR71, URZ, 0x1f, UR68 ;  /* 0x0000001fff477899 */ /* 0x000fc60008011444 */
        /* <DEDUP_REMOVED lines=16> */
[----:B----4-:R-:W-:Y:S01]  /*13aa0*/  IADD3.X R2, PT, PT, R11, UR71, RZ, P4, !PT ;  /* 0x000000470b027c10 */ /* 0x010fe2000a7fe4ff */
[----:B------:R-:W-:Y:S02]  /*13ab0*/  USHF.R.S32.HI UR65, URZ, 0x1f, UR66 ;  /* 0x0000001fff417899 */ /* 0x000fe40008011442 */
        /* <DEDUP_REMOVED lines=12> */
[----:B------:R3:W-:Y:S01]  /*13b80*/  STL [R1+0x13c4], R3 ;  /* 0x0013c40301007387 */ /* 0x0007e20000100800 */
[----:B------:R-:W-:-:S03]  /*13b90*/  USHF.R.S32.HI UR29, URZ, 0x1f, UR64 ;  /* 0x0000001fff1d7899 */ /* 0x000fc60008011440 */
        /* <DEDUP_REMOVED lines=348> */
[----:B-1----:R-:W-:-:S03]  /*15160*/  IADD3 R2, P3, PT, R15, UR12, RZ ;  /* 0x0000000c0f027c10 */ /* 0x002fc6000ff7e0ff */
[----:B------:R0:W-:Y:S01]  /*15170*/  STL [R1+0x1620], R3 ;  /* 0x0016200301007387 */ /* 0x0001e20000100800 */
[----:B------:R-:W-:-:S03]  /*15180*/  USHF.R.S32.HI UR16, URZ, 0x1f, UR16 ;  /* 0x0000001fff107899 */ /* 0x000fc60008011410 */
[----:B------:R1:W-:Y:S01]  /*15190*/  STL [R1+0x165c], R2 ;  /* 0x00165c0201007387 */ /* 0x0003e20000100800 */
[----:B--2---:R-:W-:Y:S02]  /*151a0*/  IADD3.X R4, PT, PT, R13, UR74, RZ, P2, !PT ;  /* 0x0000004a0d047c10 */ /* 0x004fe400097fe4ff */
[----:B0-----:R-:W-:-:S03]  /*151b0*/  IADD3 R3, P2, PT, R14, UR10, RZ ;  /* 0x0000000a0e037c10 */ /* 0x001fc6000ff5e0ff */
[----:B------:R0:W-:Y:S01]  /*151c0*/  STL [R1+0x1628], R4 ;  /* 0x0016280401007387 */ /* 0x0001e20000100800 */
[----:B-1----:R-:W-:-:S03]  /*151d0*/  IADD3.X R2, PT, PT, R12, UR74, RZ, P6, !PT ;  /* 0x0000004a0c027c10 */ /* 0x002fc6000b7fe4ff */
[----:B------:R1:W-:Y:S04]  /*151e0*/  STL [R1+0x1664], R3 ;  /* 0x0016640301007387 */ /* 0x0003e80000100800 */
[----:B------:R2:W-:Y:S01]  /*151f0*/  STL [R1+0x1630], R2 ;  /* 0x0016300201007387 */ /* 0x0005e20000100800 */
[----:B0-----:R-:W-:Y:S02]  /*15200*/  IADD3.X R4, PT, PT, R11, UR74, RZ, P5, !PT ;  /* 0x0000004a0b047c10 */ /* 0x001fe4000affe4ff */
[----:B-1----:R-:W-:-:S03]  /*15210*/  IADD3.X R3, PT, PT, R10, UR74, RZ, P1, !PT ;  /* 0x0000004a0a037c10 */ /* 0x002fc60008ffe4ff */
[----:B------:R0:W-:Y:S01]  /*15220*/  STL [R1+0x1638], R4 ;  /* 0x0016380401007387 */ /* 0x0001e20000100800 */
[----:B--2---:R-:W-:-:S03]  /*15230*/  IADD3.X R2, PT, PT, R13, UR16, RZ, P0, !PT ;  /* 0x000000100d027c10 */ /* 0x004fc600087fe4ff */
[----:B------:R1:W-:Y:S04]  /*15240*/  STL [R1+0x1640], R3 ;  /* 0x0016400301007387 */ /* 0x0003e80000100800 */
[----:B------:R2:W-:Y:S01]  /*15250*/  STL [R1+0x1648], R2 ;  /* 0x0016480201007387 */ /* 0x0005e20000100800 */
[----:B0-----:R-:W-:Y:S02]  /*15260*/  IADD3.X R4, PT, PT, R12, UR16, RZ, P4, !PT ;  /* 0x000000100c047c10 */ /* 0x001fe4000a7fe4ff */
[----:B-1----:R-:W-:Y:S02]  /*15270*/  IADD3.X R3, PT, PT, R11, UR16, RZ, P3, !PT ;  /* 0x000000100b037c10 */ /* 0x002fe40009ffe4ff */
[----:B--2---:R-:W-:Y:S01]  /*15280*/  IADD3.X R2, PT, PT, R10, UR16, RZ, P2, !PT ;  /* 0x000000100a027c10 */ /* 0x004fe200097fe4ff */
[----:B------:R0:W-:Y:S04]  /*15290*/  STL [R1+0x1650], R4 ;  /* 0x0016500401007387 */ /* 0x0001e80000100800 */
[----:B------:R0:W-:Y:S04]  /*152a0*/  STL [R1+0x1660], R2 ;  /* 0x0016600201007387 */ /* 0x0001e80000100800 */
[----:B------:R0:W-:Y:S01]  /*152b0*/  STL [R1+0x1658], R3 ;  /* 0x0016580301007387 */ /* 0x0001e20000100800 */
[----:B------:R-:W-:-:S02]  /*152c0*/  USHF.L.U32 UR75, UR75, 0x7, URZ ;  /* 0x000000074b4b7899 */ /* 0x000fc400080006ff */
[----:B------:R-:W-:Y:S02]  /*152d0*/  USHF.R.S32.HI UR25, URZ, 0x7, UR25 ;  /* 0x00000007ff197899 */ /* 0x000fe40008011419 */
[----:B------:R-:W-:-:S12]  /*152e0*/  USHF.R.S32.HI UR19, URZ, 0x1f, UR75 ;  /* 0x0000001fff137899 */ /* 0x000fd8000801144b */
.L_x_1:
[----:B0-----:R-:W2:Y:S01]  /*152f0*/  LDL R2, [R1+0xd60] ;  /* 0x000d600001027983 */ /* 0x001ea20000100800 */
[----:B------:R-:W2:Y:S03]  /*15300*/  LDC R38, c[0x0][0x3a0] ;  /* 0x0000e800ff267b82 */ /* 0x000ea60000000800 */
[----:B------:R-:W3:Y:S04]  /*15310*/  LDL R3, [R1+0x8e4] ;  /* 0x0008e40001037983 */ /* 0x000ee80000100800 */
[----:B------:R-:W-:Y:S04]  /*15320*/  STL [R1+0x2cf4], R30 ;  /* 0x002cf41e01007387 */ /* 0x000fe80000100800 */
        /* <DEDUP_REMOVED lines=72> */
[----:B------:R-:W-:Y:S01]  /*157b0*/  STL [R1+0x2f3c], R30 ;  /* 0x002f3c1e01007387 */ /* 0x000fe20000100800 */
[----:B--2---:R-:W-:-:S03]  /*157c0*/  IMAD R38, R2, -0x80, R38 ;  /* 0xffffff8002267824 */ /* 0x004fc600078e0226 */
[----:B------:R-:W-:Y:S02]  /*157d0*/  STL [R1+0x2f44], R30 ;  /* 0x002f441e01007387 */ /* 0x000fe40000100800 */
[----:B------:R-:W-:Y:S02]  /*157e0*/  ISETP.GT.AND P1, PT, R38, RZ, PT ;  /* 0x000000ff2600720c */ /* 0x000fe40003f24270 */
        /* <DEDUP_REMOVED lines=297> */
[----:B------:R0:W-:Y:S04]  /*16a80*/  STL [R1+0x32c0], R31 ;  /* 0x0032c01f01007387 */ /* 0x0001e80000100800 */
[----:B------:R-:W-:Y:S04]  /*16a90*/  STL [R1+0x2cec], R29 ;  /* 0x002cec1d01007387 */ /* 0x000fe80000100800 */
[----:B------:R-:W-:Y:S01]  /*16aa0*/  STL [R1+0x2ce8], R28 ;  /* 0x002ce81c01007387 */ /* 0x000fe20000100800 */
[----:B0-----:R-:W-:-:S03]  /*16ab0*/  PRMT R31, RZ, 0x7610, R31 ;  /* 0x00007610ff1f7816 */ /* 0x001fc6000000001f */
        /* <DEDUP_REMOVED lines=53> */
[----:B-----5:R-:W-:Y:S04]  /*16e10*/  STL [R1+0x28b8], R0 ;  /* 0x0028b80001007387 */ /* 0x020fe80000100800 */
        /* <DEDUP_REMOVED lines=49> */
[----:B------:R-:W0:Y:S03]  /*17130*/  S2R R2, SR_TID.X ;  /* 0x0000000000027919 */ /* 0x000e260000002100 */
        /* <DEDUP_REMOVED lines=8> */
[----:B0-----:R-:W-:-:S03]  /*171c0*/  LOP3.LUT R2, R2, 0x1f, RZ, 0xc0, !PT ;  /* 0x0000001f02027812 */ /* 0x001fc600078ec0ff */
[----:B------:R-:W-:Y:S01]  /*171d0*/  STL [R1+0x2a84], R0 ;  /* 0x002a840001007387 */ /* 0x000fe20000100800 */
[----:B------:R-:W-:-:S03]  /*171e0*/  ISETP.GE.AND P0, PT, R2, R38, PT ;  /* 0x000000260200720c */ /* 0x000fc60003f06270 */
        /* <DEDUP_REMOVED lines=28> */
[----:B------:R-:W3:Y:S01]  /*173b0*/  LDL R2, [R1+0x8e0] ;  /* 0x0008e00001027983 */ /* 0x000ee20000100800 */
[----:B------:R-:W-:-:S02]  /*173c0*/  PRMT R30, RZ, 0x7610, R30 ;  /* 0x00007610ff1e7816 */ /* 0x000fc4000000001e */
[----:B------:R-:W-:Y:S02]  /*173d0*/  ISETP.GT.AND P2, PT, R38, 0x1, PT ;  /* 0x000000012600780c */ /* 0x000fe40003f44270 */
[----:B---3--:R-:W-:-:S04]  /*173e0*/  @P1 LOP3.LUT R3, R3, R2, RZ, 0x3c, !PT ;  /* 0x0000000203031212 */ /* 0x008fc800078e3cff */
[----:B------:R-:W-:-:S04]  /*173f0*/  @P1 LOP3.LUT R2, R3, R2, RZ, 0x3c, !PT ;  /* 0x0000000203021212 */ /* 0x000fc800078e3cff */
[----:B------:R-:W-:-:S05]  /*17400*/  @P1 LOP3.LUT R3, R3, R2, RZ, 0x3c, !PT ;  /* 0x0000000203031212 */ /* 0x000fca00078e3cff */
[----:B------:R-:W2:Y:S04]  /*17410*/  @P1 LDG.E.U8 R31, desc[UR42][R2.64] ;  /* 0x0000002a021f1981 */ /* 0x000ea8000c1e1100 */
[----:B--2---:R0:W-:Y:S04]  /*17420*/  STL [R1+0xb50], R31 ;  /* 0x000b501f01007387 */ /* 0x0041e80000100800 */
[----:B0-----:R-:W2:Y:S04]  /*17430*/  LDL.LU R31, [R1+0x32c0] ;  /* 0x0032c000011f7983 */ /* 0x001ea80000300800 */
[----:B------:R-:W3:Y:S04]  /*17440*/  LDL R2, [R1+0x8e8] ;  /* 0x0008e80001027983 */ /* 0x000ee80000100800 */
[----:B------:R-:W3:Y:S01]  /*17450*/  LDL R3, [R1+0x8ec] ;  /* 0x0008ec0001037983 */ /* 0x000ee20000100800 */
[----:B--2---:R-:W-:-:S02]  /*17460*/  PRMT R31, RZ, 0x7610, R31 ;  /* 0x00007610ff1f7816 */ /* 0x004fc4000000001f */
        /* <DEDUP_REMOVED lines=26> */
[----:B------:R-:W-:-:S02]  /*17610*/  ISETP.GT.AND P1, PT, R38, 0x2, PT ;  /* 0x000000022600780c */ /* 0x000fc40003f24270 */
[----:B--2---:R-:W-:Y:S02]  /*17620*/  PRMT R30, RZ, 0x7610, R30 ;  /* 0x00007610ff1e7816 */ /* 0x004fe4000000001e */
        /* <DEDUP_REMOVED lines=3402> */
[----:B------:R-:W-:-:S02]  /*24ad0*/  PRMT R29, RZ, 0x7610, R29 ;  /* 0x00007610ff1d7816 */ /* 0x000fc4000000001d */
[----:B------:R-:W-:Y:S02]  /*24ae0*/  PRMT R28, RZ, 0x7610, R28 ;  /* 0x00007610ff1c7816 */ /* 0x000fe4000000001c */
[----:B------:R-:W-:Y:S02]  /*24af0*/  PRMT R27, RZ, 0x7610, R27 ;  /* 0x00007610ff1b7816 */ /* 0x000fe4000000001b */
[----:B------:R-:W-:Y:S02]  /*24b00*/  ISETP.GT.AND P1, PT, R38, 0x5e, PT ;  /* 0x0000005e2600780c */ /* 0x000fe40003f24270 */
[----:B---3--:R-:W-:-:S04]  /*24b10*/  @P2 LOP3.LUT R3, R3, R2, RZ, 0x3c, !PT ;  /* 0x0000000203032212 */ /* 0x008fc800078e3cff */
[----:B------:R-:W-:-:S04]  /*24b20*/  @P2 LOP3.LUT R2, R3, R2, RZ, 0x3c, !PT ;  /* 0x0000000203022212 */ /* 0x000fc800078e3cff */
[----:B------:R-:W-:-:S05]  /*24b30*/  @P2 LOP3.LUT R3, R3, R2, RZ, 0x3c, !PT ;  /* 0x0000000203032212 */ /* 0x000fca00078e3cff */
[----:B------:R-:W3:Y:S04]  /*24b40*/  @P2 LDG.E.U8 R31, desc[UR42][R2.64] ;  /* 0x0000002a021f2981 */ /* 0x000ee8000c1e1100 */
[----:B---3--:R0:W-:Y:S04]  /*24b50*/  STL [R1+0x144], R31 ;  /* 0x0001441f01007387 */ /* 0x0081e80000100800 */
[----:B0-----:R-:W3:Y:S04]  /*24b60*/  LDL.LU R31, [R1+0x2cf0] ;  /* 0x002cf000011f7983 */ /* 0x001ee80000300800 */
[----:B------:R-:W4:Y:S04]  /*24b70*/  LDL R2, [R1+0x22c4] ;  /* 0x0022c40001027983 */ /* 0x000f280000100800 */
[----:B------:R-:W4:Y:S02]  /*24b80*/  LDL R3, [R1+0x22c8] ;  /* 0x0022c80001037983 */ /* 0x000f240000100800 */
[----:B----4-:R-:W-:-:S04]  /*24b90*/  @P2 LOP3.LUT R3, R3, R2, RZ, 0x3c, !PT ;  /* 0x0000000203032212 */ /* 0x010fc800078e3cff */
[----:B------:R-:W-:-:S04]  /*24ba0*/  @P2 LOP3.LUT R2, R3, R2, RZ, 0x3c, !PT ;  /* 0x0000000203022212 */ /* 0x000fc800078e3cff */
[----:B------:R-:W-:-:S05]  /*24bb0*/  @P2 LOP3.LUT R3, R3, R2, RZ, 0x3c, !PT ;  /* 0x0000000203032212 */ /* 0x000fca00078e3cff */
[----:B------:R-:W4:Y:S04]  /*24bc0*/  @P2 LDG.E.U8 R29, desc[UR42][R2.64] ;  /* 0x0000002a021d2981 */ /* 0x000f28000c1e1100 */
[----:B----4-:R0:W-:Y:S04]  /*24bd0*/  STL [R1+0x140], R29 ;  /* 0x0001401d01007387 */ /* 0x0101e80000100800 */
[----:B0-----:R-:W4:Y:S04]  /*24be0*/  LDL.LU R29, [R1+0x2cec] ;  /* 0x002cec00011d7983 */ /* 0x001f280000300800 */
[----:B------:R-:W2:Y:S04]  /*24bf0*/  LDL R2, [R1+0x22bc] ;  /* 0x0022bc0001027983 */ /* 0x000ea80000100800 */
[----:B------:R-:W2:Y:S02]  /*24c00*/  LDL R3, [R1+0x22c0] ;  /* 0x0022c00001037983 */ /* 0x000ea40000100800 */
[----:B--2---:R-:W-:-:S04]  /*24c10*/  @P2 LOP3.LUT R3, R3, R2, RZ, 0x3c, !PT ;  /* 0x0000000203032212 */ /* 0x004fc800078e3cff */
[----:B------:R-:W-:-:S04]  /*24c20*/  @P2 LOP3.LUT R2, R3, R2, RZ, 0x3c, !PT ;  /* 0x0000000203022212 */ /* 0x000fc800078e3cff */
[----:B------:R-:W-:-:S05]  /*24c30*/  @P2 LOP3.LUT R3, R3, R2, RZ, 0x3c, !PT ;  /* 0x0000000203032212 */ /* 0x000fca00078e3cff */
[----:B------:R-:W2:Y:S04]  /*24c40*/  @P2 LDG.E.U8 R28, desc[UR42][R2.64] ;  /* 0x0000002a021c2981 */ /* 0x000ea8000c1e1100 */
[----:B--2---:R0:W-:Y:S04]  /*24c50*/  STL [R1+0x13c], R28 ;  /* 0x00013c1c01007387 */ /* 0x0041e80000100800 */
[----:B0-----:R-:W2:Y:S04]  /*24c60*/  LDL.LU R28, [R1+0x2ce8] ;  /* 0x002ce800011c7983 */ /* 0x001ea80000300800 */
[----:B------:R-:W2:Y:S04]  /*24c70*/  LDL R2, [R1+0x22b4] ;  /* 0x0022b40001027983 */ /* 0x000ea80000100800 */
[----:B------:R-:W2:Y:S01]  /*24c80*/  LDL R3, [R1+0x22b8] ;  /* 0x0022b80001037983 */ /* 0x000ea20000100800 */
[----:B------:R-:W-:-:S02]  /*24c90*/  PRMT R20, RZ, 0x7610, R20 ;  /* 0x00007610ff147816 */ /* 0x000fc40000000014 */
        /* <DEDUP_REMOVED lines=9> */
[----:B------:R-:W-:Y:S02]  /*24d30*/  PRMT R12, RZ, 0x7610, R12 ;  /* 0x00007610ff0c7816 */ /* 0x000fe4000000000c */
[----:B------:R-:W-:Y:S02]  /*24d40*/  PRMT R23, RZ, 0x7610, R23 ;  /* 0x00007610ff177816 */ /* 0x000fe40000000017 */
[----:B------:R-:W-:Y:S02]  /*24d50*/  ISETP.GT.AND P2, PT, R38, 0x5f, PT ;  /* 0x0000005f2600780c */ /* 0x000fe40003f44270 */
[----:B--2---:R-:W-:-:S04]  /*24d60*/  @P1 LOP3.LUT R3, R3, R2, RZ, 0x3c, !PT ;  /* 0x0000000203031212 */ /* 0x004fc800078e3cff */
[----:B------:R-:W-:-:S04]  /*24d70*/  @P1 LOP3.LUT R2, R3, R2, RZ, 0x3c, !PT ;  /* 0x0000000203021212 */ /* 0x000fc800078e3cff */
[----:B------:R-:W-:-:S05]  /*24d80*/  @P1 LOP3.LUT R3, R3, R2, RZ, 0x3c, !PT ;  /* 0x0000000203031212 */ /* 0x000fca00078e3cff */
[----:B------:R-:W2:Y:S04]  /*24d90*/  @P1 LDG.E.U8 R20, desc[UR42][R2.64] ;  /* 0x0000002a02141981 */ /* 0x000ea8000c1e1100 */
[----:B--2---:R0:W-:Y:S04]  /*24da0*/  STL [R1+0x134], R20 ;  /* 0x0001341401007387 */ /* 0x0041e80000100800 */
[----:B0-----:R-:W2:Y:S04]  /*24db0*/  LDL.LU R20, [R1+0x2ce0] ;  /* 0x002ce00001147983 */ /* 0x001ea80000300800 */
        /* <DEDUP_REMOVED lines=339> */
[----:B------:R-:W3:Y:S04]  /*262f0*/  LDL R2, [R1+0x217c] ;  /* 0x00217c0001027983 */ /* 0x000ee80000100800 */
[----:B------:R-:W3:Y:S04]  /*26300*/  LDL R3, [R1+0x2180] ;  /* 0x0021800001037983 */ /* 0x000ee80000100800 */
[----:B--2---:R0:W-:Y:S04]  /*26310*/  STL [R1+0xa0], R30 ;  /* 0x0000a01e01007387 */ /* 0x0041e80000100800 */
[----:B0-----:R-:W2:Y:S01]  /*26320*/  LDL R30, [R1+0x2158] ;  /* 0x00215800011e7983 */ /* 0x001ea20000100800 */
[----:B---3--:R-:W-:-:S04]  /*26330*/  @P2 LOP3.LUT R3, R3, R2, RZ, 0x3c, !PT ;  /* 0x0000000203032212 */ /* 0x008fc800078e3cff */
[----:B------:R-:W-:-:S04]  /*26340*/  @P2 LOP3.LUT R2, R3, R2, RZ, 0x3c, !PT ;  /* 0x0000000203022212 */ /* 0x000fc800078e3cff */
[----:B------:R-:W-:-:S05]  /*26350*/  @P2 LOP3.LUT R3, R3, R2, RZ, 0x3c, !PT ;  /* 0x0000000203032212 */ /* 0x000fca00078e3cff */
[----:B------:R-:W3:Y:S04]  /*26360*/  @P2 LDG.E.U8 R36, desc[UR42][R2.64] ;  /* 0x0000002a02242981 */ /* 0x000ee8000c1e1100 */
[----:B---3--:R0:W-:Y:S04]  /*26370*/  STL [R1+0x9c], R36 ;  /* 0x00009c2401007387 */ /* 0x0081e80000100800 */
[----:B0-----:R-:W3:Y:S04]  /*26380*/  LDL.LU R36, [R1+0x2c4c] ;  /* 0x002c4c0001247983 */ /* 0x001ee80000300800 */
        /* <DEDUP_REMOVED lines=37> */
[----:B------:R-:W2:Y:S01]  /*265e0*/  LDL R3, [R1+0x2154] ;  /* 0x0021540001037983 */ /* 0x000ea20000100800 */
[----:B------:R-:W-:Y:S01]  /*265f0*/  @P1 IMAD.MOV.U32 R2, RZ, RZ, R30 ;  /* 0x000000ffff021224 */ /* 0x000fe200078e001e */
[----:B------:R-:W-:-:S02]  /*26600*/  PRMT R40, RZ, 0x7610, R40 ;  /* 0x00007610ff287816 */ /* 0x000fc40000000028 */
[----:B------:R-:W3:Y:S04]  /*26610*/  LDL R30, [R1+0x2130] ;  /* 0x00213000011e7983 */ /* 0x000ee80000100800 */
[----:B--2---:R-:W2:Y:S04]  /*26620*/  @P1 LDG.E.U8 R39, desc[UR42][R2.64] ;  /* 0x0000002a02271981 */ /* 0x004ea8000c1e1100 */
        /* <DEDUP_REMOVED lines=39> */
[----:B------:R-:W2:Y:S01]  /*268a0*/  LDL R3, [R1+0x212c] ;  /* 0x00212c0001037983 */ /* 0x000ea20000100800 */
[----:B---3--:R-:W-:Y:S01]  /*268b0*/  @P1 IMAD.MOV.U32 R2, RZ, RZ, R30 ;  /* 0x000000ffff021224 */ /* 0x008fe200078e001e */
[----:B------:R-:W-:-:S02]  /*268c0*/  PRMT R53, RZ, 0x7610, R53 ;  /* 0x00007610ff357816 */ /* 0x000fc40000000035 */
[----:B------:R-:W3:Y:S01]  /*268d0*/  LDL R30, [R1+0x2108] ;  /* 0x00210800011e7983 */ /* 0x000ee20000100800 */
[----:B------:R-:W-:Y:S02]  /*268e0*/  PRMT R55, RZ, 0x7610, R55 ;  /* 0x00007610ff377816 */ /* 0x000fe40000000037 */
[----:B------:R-:W-:Y:S02]  /*268f0*/  PRMT R31, RZ, 0x7610, R31 ;  /* 0x00007610ff1f7816 */ /* 0x000fe4000000001f */
[----:B------:R-:W-:Y:S01]  /*26900*/  ISETP.GT.AND P2, PT, R38, 0x6b, PT ;  /* 0x0000006b2600780c */ /* 0x000fe20003f44270 */
[----:B--2---:R-:W2:Y:S04]  /*26910*/  @P1 LDG.E.U8 R51, desc[UR42][R2.64] ;  /* 0x0000002a02331981 */ /* 0x004ea8000c1e1100 */
        /* <DEDUP_REMOVED lines=23> */
[----:B------:R0:W2:Y:S04]  /*26a90*/  @P1 LDG.E.U8 R31, desc[UR42][R2.64] ;  /* 0x0000002a021f1981 */ /* 0x0000a8000c1e1100 */
[----:B------:R-:W0:Y:S04]  /*26aa0*/  LDL R2, [R1+0x210c] ;  /* 0x00210c0001027983 */ /* 0x000e280000100800 */
[----:B------:R-:W0:Y:S01]  /*26ab0*/  LDL R3, [R1+0x2110] ;  /* 0x0021100001037983 */ /* 0x000e220000100800 */
[----:B------:R-:W-:Y:S02]  /*26ac0*/  PRMT R56, RZ, 0x7610, R56 ;  /* 0x00007610ff387816 */ /* 0x000fe40000000038 */
[----:B0-----:R-:W-:-:S04]  /*26ad0*/  @P2 LOP3.LUT R3, R3, R2, RZ, 0x3c, !PT ;  /* 0x0000000203032212 */ /* 0x001fc800078e3cff */
[----:B------:R-:W-:-:S04]  /*26ae0*/  @P2 LOP3.LUT R2, R3, R2, RZ, 0x3c, !PT ;  /* 0x0000000203022212 */ /* 0x000fc800078e3cff */
[----:B------:R-:W-:-:S05]  /*26af0*/  @P2 LOP3.LUT R3, R3, R2, RZ, 0x3c, !PT ;  /* 0x0000000203032212 */ /* 0x000fca00078e3cff */
[----:B------:R-:W3:Y:S04]  /*26b00*/  @P2 LDG.E.U8 R56, desc[UR42][R2.64] ;  /* 0x0000002a02382981 */ /* 0x000ee8000c1e1100 */
[----:B--2---:R0:W-:Y:S04]  /*26b10*/  STL [R1+0x68], R31 ;  /* 0x0000681f01007387 */ /* 0x0041e80000100800 */
[----:B0-----:R-:W2:Y:S04]  /*26b20*/  LDL R31, [R1+0x20f0] ;  /* 0x0020f000011f7983 */ /* 0x001ea80000100800 */
[----:B---3--:R0:W-:Y:S04]  /*26b30*/  STL [R1+0x64], R56 ;  /* 0x0000643801007387 */ /* 0x0081e80000100800 */
[----:B0-----:R-:W3:Y:S04]  /*26b40*/  LDL.LU R56, [R1+0x2c18] ;  /* 0x002c180001387983 */ /* 0x001ee80000300800 */
[----:B------:R-:W2:Y:S01]  /*26b50*/  LDL R3, [R1+0x2104] ;  /* 0x0021040001037983 */ /* 0x000ea20000100800 */
[----:B------:R-:W-:Y:S01]  /*26b60*/  PRMT R57, RZ, 0x7610, R57 ;  /* 0x00007610ff397816 */ /* 0x000fe20000000039 */
[----:B------:R-:W-:-:S02]  /*26b70*/  @P2 IMAD.MOV.U32 R2, RZ, RZ, R30 ;  /* 0x000000ffff022224 */ /* 0x000fc400078e001e */
[----:B------:R-:W3:Y:S04]  /*26b80*/  LDL R30, [R1+0x20e8] ;  /* 0x0020e800011e7983 */ /* 0x000ee80000100800 */
[----:B--2---:R-:W2:Y:S04]  /*26b90*/  @P2 LDG.E.U8 R57, desc[UR42][R2.64] ;  /* 0x0000002a02392981 */ /* 0x004ea8000c1e1100 */
[----:B--2---:R0:W-:Y:S04]  /*26ba0*/  STL [R1+0x60], R57 ;  /* 0x0000603901007387 */ /* 0x0041e80000100800 */
[----:B0-----:R-:W2:Y:S04]  /*26bb0*/  LDL.LU R57, [R1+0x2c14] ;  /* 0x002c140001397983 */ /* 0x001ea80000300800 */
[----:B------:R-:W2:Y:S04]  /*26bc0*/  LDL R2, [R1+0x20fc] ;  /* 0x0020fc0001027983 */ /* 0x000ea80000100800 */
[----:B------:R-:W2:Y:S01]  /*26bd0*/  LDL R3, [R1+0x2100] ;  /* 0x0021000001037983 */ /* 0x000ea20000100800 */
[----:B----4-:R-:W-:-:S02]  /*26be0*/  PRMT R29, RZ, 0x7610, R29 ;  /* 0x00007610ff1d7816 */ /* 0x010fc4000000001d */
[----:B--2---:R-:W-:-:S04]  /*26bf0*/  @P2 LOP3.LUT R3, R3, R2, RZ, 0x3c, !PT ;  /* 0x0000000203032212 */ /* 0x004fc800078e3cff */
[----:B------:R-:W-:-:S04]  /*26c00*/  @P2 LOP3.LUT R2, R3, R2, RZ, 0x3c, !PT ;  /* 0x0000000203022212 */ /* 0x000fc800078e3cff */
[----:B------:R-:W-:-:S05]  /*26c10*/  @P2 LOP3.LUT R3, R3, R2, RZ, 0x3c, !PT ;  /* 0x0000000203032212 */ /* 0x000fca00078e3cff */
[----:B------:R0:W2:Y:S04]  /*26c20*/  @P2 LDG.E.U8 R29, desc[UR42][R2.64] ;  /* 0x0000002a021d2981 */ /* 0x0000a8000c1e1100 */
[----:B------:R-:W0:Y:S04]  /*26c30*/  LDL R2, [R1+0x20f4] ;  /* 0x0020f40001027983 */ /* 0x000e280000100800 */
[----:B------:R-:W0:Y:S01]  /*26c40*/  LDL R3, [R1+0x20f8] ;  /* 0x0020f80001037983 */ /* 0x000e220000100800 */
[----:B------:R-:W-:Y:S02]  /*26c50*/  PRMT R28, RZ, 0x7610, R28 ;  /* 0x00007610ff1c7816 */ /* 0x000fe4000000001c */
[----:B------:R-:W-:-:S02]  /*26c60*/  ISETP.GT.AND P1, PT, R38, 0x6c, PT ;  /* 0x0000006c2600780c */ /* 0x000fc40003f24270 */
[----:B0-----:R-:W-:-:S04]  /*26c70*/  @P2 LOP3.LUT R3, R3, R2, RZ, 0x3c, !PT ;  /* 0x0000000203032212 */ /* 0x001fc800078e3cff */
[----:B------:R-:W-:-:S04]  /*26c80*/  @P2 LOP3.LUT R2, R3, R2, RZ, 0x3c, !PT ;  /* 0x0000000203022212 */ /* 0x000fc800078e3cff */
[----:B------:R-:W-:Y:S01]  /*26c90*/  @P2 LOP3.LUT R3, R3, R2, RZ, 0x3c, !PT ;  /* 0x0000000203032212 */ /* 0x000fe200078e3cff */
[----:B--2---:R0:W-:Y:S04]  /*26ca0*/  STL [R1+0x5c], R29 ;  /* 0x00005c1d01007387 */ /* 0x0041e80000100800 */
[----:B------:R1:W2:Y:S01]  /*26cb0*/  @P2 LDG.E.U8 R28, desc[UR42][R2.64] ;  /* 0x0000002a021c2981 */ /* 0x0002a2000c1e1100 */
[----:B------:R-:W-:-:S03]  /*26cc0*/  PRMT R27, RZ, 0x7610, R27 ;  /* 0x00007610ff1b7816 */ /* 0x000fc6000000001b */
[----:B0-----:R-:W4:Y:S04]  /*26cd0*/  LDL R29, [R1+0x20e0] ;  /* 0x0020e000011d7983 */ /* 0x001f280000100800 */
[----:B------:R-:W3:Y:S01]  /*26ce0*/  LDL R3, [R1+0x20ec] ;  /* 0x0020ec0001037983 */ /* 0x000ee20000100800 */
[----:B-1----:R-:W-:-:S03]  /*26cf0*/  @P1 IMAD.MOV.U32 R2, RZ, RZ, R31 ;  /* 0x000000ffff021224 */ /* 0x002fc600078e001f */
[----:B--2---:R0:W-:Y:S01]  /*26d00*/  STL [R1+0x58], R28 ;  /* 0x0000581c01007387 */ /* 0x0041e20000100800 */
[----:B------:R-:W-:-:S03]  /*26d10*/  PRMT R20, RZ, 0x7610, R20 ;  /* 0x00007610ff147816 */ /* 0x000fc60000000014 */
[----:B------:R-:W2:Y:S04]  /*26d20*/  LDL R31, [R1+0x20cc] ;  /* 0x0020cc00011f7983 */ /* 0x000ea80000100800 */
[----:B---3--:R1:W3:Y:S04]  /*26d30*/  @P1 LDG.E.U8 R27, desc[UR42][R2.64] ;  /* 0x0000002a021b1981 */ /* 0x0082e8000c1e1100 */
[----:B0-----:R-:W2:Y:S04]  /*26d40*/  LDL R28, [R1+0x20d8] ;  /* 0x0020d800011c7983 */ /* 0x001ea80000100800 */
[----:B------:R-:W2:Y:S01]  /*26d50*/  LDL R3, [R1+0x20e4] ;  /* 0x0020e40001037983 */ /* 0x000ea20000100800 */
[----:B-1----:R-:W-:-:S03]  /*26d60*/  @P1 IMAD.MOV.U32 R2, RZ, RZ, R30 ;  /* 0x000000ffff021224 */ /* 0x002fc600078e001e */
[----:B---3--:R0:W-:Y:S01]  /*26d70*/  STL [R1+0x54], R27 ;  /* 0x0000541b01007387 */ /* 0x0081e20000100800 */
[----:B------:R-:W-:-:S03]  /*26d80*/  PRMT R18, RZ, 0x7610, R18 ;  /* 0x00007610ff127816 */ /* 0x000fc60000000012 */
[----:B------:R-:W3:Y:S04]  /*26d90*/  LDL R30, [R1+0x20c4] ;  /* 0x0020c400011e7983 */ /* 0x000ee80000100800 */
[----:B--2---:R4:W2:Y:S04]  /*26da0*/  @P1 LDG.E.U8 R20, desc[UR42][R2.64] ;  /* 0x0000002a02141981 */ /* 0x0048a8000c1e1100 */
[----:B0-----:R-:W3:Y:S04]  /*26db0*/  LDL R27, [R1+0x20d0] ;  /* 0x0020d000011b7983 */ /* 0x001ee80000100800 */
[----:B------:R-:W3:Y:S01]  /*26dc0*/  LDL R3, [R1+0x20dc] ;  /* 0x0020dc0001037983 */ /* 0x000ee20000100800 */
[----:B----4-:R-:W-:-:S03]  /*26dd0*/  @P1 IMAD.MOV.U32 R2, RZ, RZ, R29 ;  /* 0x000000ffff021224 */ /* 0x010fc600078e001d */
[----:B--2---:R0:W-:Y:S01]  /*26de0*/  STL [R1+0x50], R20 ;  /* 0x0000501401007387 */ /* 0x0041e20000100800 */
[----:B------:R-:W-:Y:S02]  /*26df0*/  ISETP.GT.AND P2, PT, R38, 0x6d, PT ;  /* 0x0000006d2600780c */ /* 0x000fe40003f44270 */
[----:B------:R-:W-:Y:S02]  /*26e00*/  PRMT R12, RZ, 0x7610, R12 ;  /* 0x00007610ff0c7816 */ /* 0x000fe4000000000c */
[----:B------:R-:W-:Y:S01]  /*26e10*/  PRMT R23, RZ, 0x7610, R23 ;  /* 0x00007610ff177816 */ /* 0x000fe20000000017 */
[----:B------:R-:W2:Y:S04]  /*26e20*/  LDL R29, [R1+0x20bc] ;  /* 0x0020bc00011d7983 */ /* 0x000ea80000100800 */
[----:B---3--:R1:W3:Y:S04]  /*26e30*/  @P1 LDG.E.U8 R18, desc[UR42][R2.64] ;  /* 0x0000002a02121981 */ /* 0x0082e8000c1e1100 */
[----:B0-----:R-:W4:Y:S04]  /*26e40*/  LDL R20, [R1+0x20c8] ;  /* 0x0020c80001147983 */ /* 0x001f280000100800 */
[----:B------:R-:W2:Y:S01]  /*26e50*/  LDL R3, [R1+0x20d4] ;  /* 0x0020d40001037983 */ /* 0x000ea20000100800 */
[----:B-1----:R-:W-:-:S05]  /*26e60*/  @P1 IMAD.MOV.U32 R2, RZ, RZ, R28 ;  /* 0x000000ffff021224 */ /* 0x002fca00078e001c */
[----:B--2---:R0:W2:Y:S02]  /*26e70*/  @P1 LDG.E.U8 R12, desc[UR42][R2.64] ;  /* 0x0000002a020c1981 */ /* 0x0040a4000c1e1100 */
[----:B0-----:R-:W-:Y:S02]  /*26e80*/  @P2 IMAD.MOV.U32 R2, RZ, RZ, R27 ;  /* 0x000000ffff022224 */ /* 0x001fe400078e001b */
[----:B------:R-:W-:-:S05]  /*26e90*/  @P2 IMAD.MOV.U32 R3, RZ, RZ, R31 ;  /* 0x000000ffff032224 */ /* 0x000fca00078e001f */
[----:B------:R4:W2:Y:S04]  /*26ea0*/  @P2 LDG.E.U8 R23, desc[UR42][R2.64] ;  /* 0x0000002a02172981 */ /* 0x0008a8000c1e1100 */
[----:B---3--:R0:W-:Y:S04]  /*26eb0*/  STL [R1+0x4c], R18 ;  /* 0x00004c1201007387 */ /* 0x0081e80000100800 */
[----:B------:R-:W3:Y:S04]  /*26ec0*/  LDL R28, [R1+0x20b4] ;  /* 0x0020b400011c7983 */ /* 0x000ee80000100800 */
[----:B0-----:R-:W3:Y:S01]  /*26ed0*/  LDL R18, [R1+0x20c0] ;  /* 0x0020c00001127983 */ /* 0x001ee20000100800 */
[----:B------:R-:W-:Y:S01]  /*26ee0*/  PRMT R11, RZ, 0x7610, R11 ;  /* 0x00007610ff0b7816 */ /* 0x000fe2000000000b */
[----:B----4-:R-:W-:-:S02]  /*26ef0*/  @P2 IMAD.MOV.U32 R2, RZ, RZ, R20 ;  /* 0x000000ffff022224 */ /* 0x010fc400078e0014 */
[----:B------:R-:W-:-:S05]  /*26f00*/  @P2 IMAD.MOV.U32 R3, RZ, RZ, R30 ;  /* 0x000000ffff032224 */ /* 0x000fca00078e001e */
[----:B------:R0:W4:Y:S04]  /*26f10*/  @P2 LDG.E.U8 R11, desc[UR42][R2.64] ;  /* 0x0000002a020b2981 */ /* 0x000128000c1e1100 */
[----:B--2---:R1:W-:Y:S04]  /*26f20*/  STL [R1+0x48], R12 ;  /* 0x0000480c01007387 */ /* 0x0043e80000100800 */
[----:B------:R-:W2:Y:S04]  /*26f30*/  LDL R27, [R1+0x20ac] ;  /* 0x0020ac00011b7983 */ /* 0x000ea80000100800 */
[----:B-1----:R-:W2:Y:S04]  /*26f40*/  LDL R12, [R1+0x20b8] ;  /* 0x0020b800010c7983 */ /* 0x002ea80000100800 */
[----:B------:R1:W-:Y:S01]  /*26f50*/  STL [R1+0x44], R23 ;  /* 0x0000441701007387 */ /* 0x0003e20000100800 */
[----:B------:R-:W-:Y:S01]  /*26f60*/  PRMT R14, RZ, 0x7610, R14 ;  /* 0x00007610ff0e7816 */ /* 0x000fe2000000000e */
[----:B0-----:R-:W-:Y:S01]  /*26f70*/  @P2 IMAD.MOV.U32 R3, RZ, RZ, R29 ;  /* 0x000000ffff032224 */ /* 0x001fe200078e001d */
[----:B------:R-:W-:-:S02]  /*26f80*/  ISETP.GT.AND P1, PT, R38, 0x6e, PT ;  /* 0x0000006e2600780c */ /* 0x000fc40003f24270 */
[----:B------:R-:W-:Y:S02]  /*26f90*/  PRMT R10, RZ, 0x7610, R10 ;  /* 0x00007610ff0a7816 */ /* 0x000fe4000000000a */
[----:B------:R-:W-:Y:S01]  /*26fa0*/  PRMT R22, RZ, 0x7610, R22 ;  /* 0x00007610ff167816 */ /* 0x000fe20000000016 */
[----:B------:R-:W2:Y:S04]  /*26fb0*/  LDL R20, [R1+0x20a4] ;  /* 0x0020a40001147983 */ /* 0x000ea80000100800 */
[----:B-1----:R-:W2:Y:S01]  /*26fc0*/  LDL R23, [R1+0x20b0] ;  /* 0x0020b00001177983 */ /* 0x002ea20000100800 */
[----:B---3--:R-:W-:-:S05]  /*26fd0*/  @P2 IMAD.MOV.U32 R2, RZ, RZ, R18 ;  /* 0x000000ffff022224 */ /* 0x008fca00078e0012 */
[----:B------:R0:W3:Y:S02]  /*26fe0*/  @P2 LDG.E.U8 R14, desc[UR42][R2.64] ;  /* 0x0000002a020e2981 */ /* 0x0000e4000c1e1100 */
[----:B0-----:R-:W-:Y:S02]  /*26ff0*/  @P2 IMAD.MOV.U32 R3, RZ, RZ, R28 ;  /* 0x000000ffff032224 */ /* 0x001fe400078e001c */
[----:B----4-:R0:W-:Y:S04]  /*27000*/  STL [R1+0x40], R11 ;  /* 0x0000400b01007387 */ /* 0x0101e80000100800 */
[----:B------:R-:W4:Y:S04]  /*27010*/  LDL R18, [R1+0x209c] ;  /* 0x00209c0001127983 */ /* 0x000f280000100800 */
[----:B0-----:R-:W4:Y:S01]  /*27020*/  LDL R11, [R1+0x20a8] ;  /* 0x0020a800010b7983 */ /* 0x001f220000100800 */
[----:B--2---:R-:W-:-:S05]  /*27030*/  @P2 IMAD.MOV.U32 R2, RZ, RZ, R12 ;  /* 0x000000ffff022224 */ /* 0x004fca00078e000c */
[----:B------:R0:W2:Y:S02]  /*27040*/  @P2 LDG.E.U8 R10, desc[UR42][R2.64] ;  /* 0x0000002a020a2981 */ /* 0x0000a4000c1e1100 */
[----:B0-----:R-:W-:Y:S02]  /*27050*/  @P1 IMAD.MOV.U32 R3, RZ, RZ, R27 ;  /* 0x000000ffff031224 */ /* 0x001fe400078e001b */
[----:B------:R-:W-:-:S05]  /*27060*/  @P1 IMAD.MOV.U32 R2, RZ, RZ, R23 ;  /* 0x000000ffff021224 */ /* 0x000fca00078e0017 */
[----:B------:R0:W2:Y:S04]  /*27070*/  @P1 LDG.E.U8 R22, desc[UR42][R2.64] ;  /* 0x0000002a02161981 */ /* 0x0000a8000c1e1100 */
[----:B---3--:R1:W-:Y:S04]  /*27080*/  STL [R1+0x3c], R14 ;  /* 0x00003c0e01007387 */ /* 0x0083e80000100800 */
[----:B------:R-:W3:Y:S04]  /*27090*/  LDL R12, [R1+0x206c] ;  /* 0x00206c00010c7983 */ /* 0x000ee80000100800 */
[----:B-1----:R-:W3:Y:S01]  /*270a0*/  LDL R14, [R1+0x20a0] ;  /* 0x0020a000010e7983 */ /* 0x002ee20000100800 */
[----:B0-----:R-:W-:-:S02]  /*270b0*/  @P1 IMAD.MOV.U32 R3, RZ, RZ, R20 ;  /* 0x000000ffff031224 */ /* 0x001fc400078e0014 */
[----:B----4-:R-:W-:Y:S01]  /*270c0*/  @P1 IMAD.MOV.U32 R2, RZ, RZ, R11 ;  /* 0x000000ffff021224 */ /* 0x010fe200078e000b */
[----:B--2---:R0:W-:Y:S04]  /*270d0*/  STL [R1+0x38], R10 ;  /* 0x0000380a01007387 */ /* 0x0041e80000100800 */
[----:B------:R-:W2:Y:S04]  /*270e0*/  LDL R23, [R1+0x2064] ;  /* 0x0020640001177983 */ /* 0x000ea80000100800 */
[----:B0-----:R-:W4:Y:S04]  /*270f0*/  LDL R10, [R1+0x2070] ;  /* 0x00207000010a7983 */ /* 0x001f280000100800 */
[----:B------:R0:W-:Y:S04]  /*27100*/  STL [R1+0x34], R22 ;  /* 0x0000341601007387 */ /* 0x0001e80000100800 */
[----:B------:R-:W2:Y:S04]  /*27110*/  LDL R20, [R1+0x205c] ;  /* 0x00205c0001147983 */ /* 0x000ea80000100800 */
[----:B------:R-:W2:Y:S04]  /*27120*/  LDL R11, [R1+0x2060] ;  /* 0x00206000010b7983 */ /* 0x000ea80000100800 */
[----:B0-----:R-:W2:Y:S01]  /*27130*/  LDL R22, [R1+0x2068] ;  /* 0x0020680001167983 */ /* 0x001ea20000100800 */
[----:B------:R-:W-:-:S02]  /*27140*/  PRMT R26, RZ, 0x7610, R26 ;  /* 0x00007610ff1a7816 */ /* 0x000fc4000000001a */
[----:B------:R-:W-:Y:S02]  /*27150*/  ISETP.GT.AND P3, PT, R38, 0x70, PT ;  /* 0x000000702600780c */ /* 0x000fe40003f64270 */
[----:B------:R-:W-:Y:S02]  /*27160*/  PRMT R25, RZ, 0x7610, R25 ;  /* 0x00007610ff197816 */ /* 0x000fe40000000019 */
[----:B------:R3:W2:Y:S01]  /*27170*/  @P1 LDG.E.U8 R26, desc[UR42][R2.64] ;  /* 0x0000002a021a1981 */ /* 0x0006a2000c1e1100 */
[----:B------:R-:W-:Y:S01]  /*27180*/  PRMT R24, RZ, 0x7610, R24 ;  /* 0x00007610ff187816 */ /* 0x000fe20000000018 */
[----:B---3--:R-:W-:Y:S02]  /*27190*/  @P1 IMAD.MOV.U32 R2, RZ, RZ, R14 ;  /* 0x000000ffff021224 */ /* 0x008fe400078e000e */
[----:B------:R-:W-:Y:S01]  /*271a0*/  @P1 IMAD.MOV.U32 R3, RZ, RZ, R18 ;  /* 0x000000ffff031224 */ /* 0x000fe200078e0012 */
[----:B------:R-:W3:Y:S04]  /*271b0*/  LDL R14, [R1+0x2058] ;  /* 0x00205800010e7983 */ /* 0x000ee80000100800 */
[----:B------:R-:W3:Y:S04]  /*271c0*/  LDL R18, [R1+0x2054] ;  /* 0x0020540001127983 */ /* 0x000ee80000100800 */
[----:B------:R0:W3:Y:S01]  /*271d0*/  @P1 LDG.E.U8 R25, desc[UR42][R2.64] ;  /* 0x0000002a02191981 */ /* 0x0000e2000c1e1100 */
[----:B------:R-:W-:Y:S01]  /*271e0*/  PRMT R21, RZ, 0x7610, R21 ;  /* 0x00007610ff157816 */ /* 0x000fe20000000015 */
[----:B0-----:R-:W-:-:S02]  /*271f0*/  @P3 IMAD.MOV.U32 R3, RZ, RZ, R12 ;  /* 0x000000ffff033224 */ /* 0x001fc400078e000c */
[----:B------:R-:W3:Y:S01]  /*27200*/  LDL R12, [R1+0x1fec] ;  /* 0x001fec00010c7983 */ /* 0x000ee20000100800 */
[----:B------:R-:W-:Y:S01]  /*27210*/  PRMT R19, RZ, 0x7610, R19 ;  /* 0x00007610ff137816 */ /* 0x000fe20000000013 */
[----:B----4-:R-:W-:Y:S02]  /*27220*/  @P3 IMAD.MOV.U32 R2, RZ, RZ, R10 ;  /* 0x000000ffff023224 */ /* 0x010fe400078e000a */
[----:B------:R-:W4:Y:S04]  /*27230*/  LDL R10, [R1+0x1ff0] ;  /* 0x001ff000010a7983 */ /* 0x000f280000100800 */
[----:B------:R2:W4:Y:S02]  /*27240*/  @P3 LDG.E.U8 R24, desc[UR42][R2.64] ;  /* 0x0000002a02183981 */ /* 0x000524000c1e1100 */
[----:B--2---:R-:W-:-:S02]  /*27250*/  @P3 IMAD.MOV.U32 R3, RZ, RZ, R23 ;  /* 0x000000ffff033224 */ /* 0x004fc400078e0017 */
[----:B------:R-:W-:-:S05]  /*27260*/  @P3 IMAD.MOV.U32 R2, RZ, RZ, R22 ;  /* 0x000000ffff023224 */ /* 0x000fca00078e0016 */
[----:B------:R0:W2:Y:S02]  /*27270*/  @P3 LDG.E.U8 R21, desc[UR42][R2.64] ;  /* 0x0000002a02153981 */ /* 0x0000a4000c1e1100 */
[----:B0-----:R-:W-:Y:S02]  /*27280*/  @P3 IMAD.MOV.U32 R2, RZ, RZ, R11 ;  /* 0x000000ffff023224 */ /* 0x001fe400078e000b */
[----:B------:R-:W-:Y:S01]  /*27290*/  @P3 IMAD.MOV.U32 R3, RZ, RZ, R20 ;  /* 0x000000ffff033224 */ /* 0x000fe200078e0014 */
[----:B------:R-:W-:Y:S02]  /*272a0*/  ISETP.GT.AND P2, PT, R38, 0x74, PT ;  /* 0x000000742600780c */ /* 0x000fe40003f44270 */
[----:B------:R-:W-:Y:S02]  /*272b0*/  PRMT R15, RZ, 0x7610, R15 ;  /* 0x00007610ff0f7816 */ /* 0x000fe4000000000f */
[----:B------:R-:W-:Y:S01]  /*272c0*/  PRMT R44, RZ, 0x7610, R44 ;  /* 0x00007610ff2c7816 */ /* 0x000fe2000000002c */
[----:B------:R-:W2:Y:S04]  /*272d0*/  LDL R20, [R1+0x1fe4] ;  /* 0x001fe40001147983 */ /* 0x000ea80000100800 */
[----:B------:R3:W2:Y:S04]  /*272e0*/  @P3 LDG.E.U8 R19, desc[UR42][R2.64] ;  /* 0x0000002a02133981 */ /* 0x0006a8000c1e1100 */
[----:B------:R-:W2:Y:S01]  /*272f0*/  LDL R11, [R1+0x1fe8] ;  /* 0x001fe800010b7983 */ /* 0x000ea20000100800 */
[----:B---3--:R-:W-:-:S02]  /*27300*/  @P3 IMAD.MOV.U32 R2, RZ, RZ, R14 ;  /* 0x000000ffff023224 */ /* 0x008fc400078e000e */
[----:B------:R-:W-:-:S05]  /*27310*/  @P3 IMAD.MOV.U32 R3, RZ, RZ, R18 ;  /* 0x000000ffff033224 */ /* 0x000fca00078e0012 */
[----:B------:R0:W3:Y:S02]  /*27320*/  @P3 LDG.E.U8 R15, desc[UR42][R2.64] ;  /* 0x0000002a020f3981 */ /* 0x0000e4000c1e1100 */
[----:B0-----:R-:W-:Y:S02]  /*27330*/  @P2 IMAD.MOV.U32 R3, RZ, RZ, R12 ;  /* 0x000000ffff032224 */ /* 0x001fe400078e000c */
[----:B----4-:R-:W-:-:S05]  /*27340*/  @P2 IMAD.MOV.U32 R2, RZ, RZ, R10 ;  /* 0x000000ffff022224 */ /* 0x010fca00078e000a */
[----:B------:R0:W4:Y:S04]  /*27350*/  @P2 LDG.E.U8 R44, desc[UR42][R2.64] ;  /* 0x0000002a022c2981 */ /* 0x000128000c1e1100 */
[----:B--2---:R1:W-:Y:S04]  /*27360*/  STL [R1+0xc], R19 ;  /* 0x00000c1301007387 */ /* 0x0043e80000100800 */
[----:B------:R-:W2:Y:S04]  /*27370*/  LDL R18, [R1+0x1fe0] ;  /* 0x001fe00001127983 */ /* 0x000ea80000100800 */
[----:B------:R-:W2:Y:S04]  /*27380*/  LDL R14, [R1+0x1fd8] ;  /* 0x001fd800010e7983 */ /* 0x000ea80000100800 */
[----:B-1----:R-:W2:Y:S04]  /*27390*/  LDL R19, [R1+0x1fdc] ;  /* 0x001fdc0001137983 */ /* 0x002ea80000100800 */
[----:B---3--:R1:W-:Y:S01]  /*273a0*/  STL [R1+0x8], R15 ;  /* 0x0000080f01007387 */ /* 0x0083e20000100800 */
[----:B------:R-:W-:-:S03]  /*273b0*/  PRMT R43, RZ, 0x7610, R43 ;  /* 0x00007610ff2b7816 */ /* 0x000fc6000000002b */
[----:B-1----:R-:W3:Y:S04]  /*273c0*/  LDL R15, [R1+0x1fd4] ;  /* 0x001fd400010f7983 */ /* 0x002ee80000100800 */
[----:B------:R-:W-:Y:S04]  /*273d0*/  STL [R1+0x30], R26 ;  /* 0x0000301a01007387 */ /* 0x000fe80000100800 */
[----:B------:R-:W3:Y:S04]  /*273e0*/  LDL R12, [R1+0x1f6c] ;  /* 0x001f6c00010c7983 */ /* 0x000ee80000100800 */
[----:B------:R-:W3:Y:S01]  /*273f0*/  LDL R10, [R1+0x1f70] ;  /* 0x001f7000010a7983 */ /* 0x000ee20000100800 */
[----:B0-----:R-:W-:-:S02]  /*27400*/  @P2 IMAD.MOV.U32 R2, RZ, RZ, R11 ;  /* 0x000000ffff022224 */ /* 0x001fc400078e000b */
[----:B------:R-:W-:Y:S01]  /*27410*/  @P2 IMAD.MOV.U32 R3, RZ, RZ, R20 ;  /* 0x000000ffff032224 */ /* 0x000fe200078e0014 */
[----:B------:R-:W-:-:S04]  /*27420*/  PRMT R42, RZ, 0x7610, R42 ;  /* 0x00007610ff2a7816 */ /* 0x000fc8000000002a */
[----:B------:R2:W3:Y:S04]  /*27430*/  @P2 LDG.E.U8 R43, desc[UR42][R2.64] ;  /* 0x0000002a022b2981 */ /* 0x0004e8000c1e1100 */
[----:B----4-:R-:W-:Y:S04]  /*27440*/  STL [R1+0x2be8], R44 ;  /* 0x002be82c01007387 */ /* 0x010fe80000100800 */
[----:B------:R-:W-:Y:S04]  /*27450*/  STL [R1+0x2c], R25 ;  /* 0x00002c1901007387 */ /* 0x000fe80000100800 */
[----:B------:R0:W-:Y:S04]  /*27460*/  STL [R1+0x10], R21 ;  /* 0x0000101501007387 */ /* 0x0001e80000100800 */
[----:B------:R-:W4:Y:S04]  /*27470*/  LDL R11, [R1+0x1f68] ;  /* 0x001f6800010b7983 */ /* 0x000f280000100800 */
[----:B0-----:R-:W4:Y:S01]  /*27480*/  LDL R21, [R1+0x1f64] ;  /* 0x001f640001157983 */ /* 0x001f220000100800 */
[----:B--2---:R-:W-:-:S02]  /*27490*/  @P2 IMAD.MOV.U32 R2, RZ, RZ, R18 ;  /* 0x000000ffff022224 */ /* 0x004fc400078e0012 */
[----:B------:R-:W-:-:S05]  /*274a0*/  @P2 IMAD.MOV.U32 R3, RZ, RZ, R19 ;  /* 0x000000ffff032224 */ /* 0x000fca00078e0013 */
[----:B------:R0:W2:Y:S01]  /*274b0*/  @P2 LDG.E.U8 R42, desc[UR42][R2.64] ;  /* 0x0000002a022a2981 */ /* 0x0000a2000c1e1100 */
[----:B------:R-:W-:Y:S02]  /*274c0*/  ISETP.GT.AND P3, PT, R38, 0x78, PT ;  /* 0x000000782600780c */ /* 0x000fe40003f64270 */
[----:B------:R-:W-:Y:S02]  /*274d0*/  PRMT R37, RZ, 0x7610, R37 ;  /* 0x00007610ff257816 */ /* 0x000fe40000000025 */
[----:B------:R-:W-:Y:S01]  /*274e0*/  PRMT R9, RZ, 0x7610, R9 ;  /* 0x00007610ff097816 */ /* 0x000fe20000000009 */
[----:B0-----:R-:W-:Y:S02]  /*274f0*/  @P2 IMAD.MOV.U32 R2, RZ, RZ, R14 ;  /* 0x000000ffff022224 */ /* 0x001fe400078e000e */
[----:B---3--:R-:W-:-:S05]  /*27500*/  @P2 IMAD.MOV.U32 R3, RZ, RZ, R15 ;  /* 0x000000ffff032224 */ /* 0x008fca00078e000f */
[----:B------:R0:W3:Y:S01]  /*27510*/  @P2 LDG.E.U8 R37, desc[UR42][R2.64] ;  /* 0x0000002a02252981 */ /* 0x0000e2000c1e1100 */
[----:B------:R-:W-:Y:S01]  /*27520*/  PRMT R8, RZ, 0x7610, R8 ;  /* 0x00007610ff087816 */ /* 0x000fe20000000008 */
[----:B0-----:R-:W-:Y:S02]  /*27530*/  @P3 IMAD.MOV.U32 R2, RZ, RZ, R10 ;  /* 0x000000ffff023224 */ /* 0x001fe400078e000a */
[----:B------:R-:W-:Y:S01]  /*27540*/  @P3 IMAD.MOV.U32 R3, RZ, RZ, R12 ;  /* 0x000000ffff033224 */ /* 0x000fe200078e000c */
[----:B------:R-:W-:Y:S04]  /*27550*/  STL [R1+0x2bec], R43 ;  /* 0x002bec2b01007387 */ /* 0x000fe80000100800 */
[----:B------:R4:W3:Y:S04]  /*27560*/  @P3 LDG.E.U8 R9, desc[UR42][R2.64] ;  /* 0x0000002a02093981 */ /* 0x0008e8000c1e1100 */
[----:B------:R-:W-:Y:S04]  /*27570*/  STL [R1+0x14], R24 ;  /* 0x0000141801007387 */ /* 0x000fe80000100800 */
[----:B------:R-:W3:Y:S04]  /*27580*/  LDL R20, [R1+0x1f5c] ;  /* 0x001f5c0001147983 */ /* 0x000ee80000100800 */
[----:B------:R-:W3:Y:S01]  /*27590*/  LDL R19, [R1+0x1f60] ;  /* 0x001f600001137983 */ /* 0x000ee20000100800 */
[----:B----4-:R-:W-:-:S02]  /*275a0*/  @P3 IMAD.MOV.U32 R2, RZ, RZ, R11 ;  /* 0x000000ffff023224 */ /* 0x010fc400078e000b */
[----:B------:R-:W-:-:S05]  /*275b0*/  @P3 IMAD.MOV.U32 R3, RZ, RZ, R21 ;  /* 0x000000ffff033224 */ /* 0x000fca00078e0015 */
[----:B------:R0:W4:Y:S04]  /*275c0*/  @P3 LDG.E.U8 R8, desc[UR42][R2.64] ;  /* 0x0000002a02083981 */ /* 0x000128000c1e1100 */
[----:B--2---:R-:W-:Y:S04]  /*275d0*/  STL [R1+0x2bf0], R42 ;  /* 0x002bf02a01007387 */ /* 0x004fe80000100800 */
[----:B------:R-:W2:Y:S04]  /*275e0*/  LDL R18, [R1+0x1f54] ;  /* 0x001f540001127983 */ /* 0x000ea80000100800 */
[----:B------:R-:W2:Y:S01]  /*275f0*/  LDL R15, [R1+0x1f58] ;  /* 0x001f5800010f7983 */ /* 0x000ea20000100800 */
[----:B------:R-:W-:-:S03]  /*27600*/  PRMT R7, RZ, 0x7610, R7 ;  /* 0x00007610ff077816 */ /* 0x000fc60000000007 */
[----:B---3--:R-:W-:Y:S04]  /*27610*/  STL [R1+0x2bf4], R37 ;  /* 0x002bf42501007387 */ /* 0x008fe80000100800 */
[----:B------:R-:W3:Y:S04]  /*27620*/  LDL R14, [R1+0x1eec] ;  /* 0x001eec00010e7983 */ /* 0x000ee80000100800 */
[----:B------:R-:W3:Y:S04]  /*27630*/  LDL R12, [R1+0x1ef0] ;  /* 0x001ef000010c7983 */ /* 0x000ee80000100800 */
[----:B------:R-:W3:Y:S01]  /*27640*/  LDL R10, [R1+0x1ee8] ;  /* 0x001ee800010a7983 */ /* 0x000ee20000100800 */
[----:B------:R-:W-:-:S03]  /*27650*/  PRMT R6, RZ, 0x7610, R6 ;  /* 0x00007610ff067816 */ /* 0x000fc60000000006 */
[----:B------:R-:W-:Y:S04]  /*27660*/  STL [R1+0x2bf8], R9 ;  /* 0x002bf80901007387 */ /* 0x000fe80000100800 */
[----:B------:R-:W3:Y:S01]  /*27670*/  LDL R11, [R1+0x1ee4] ;  /* 0x001ee400010b7983 */ /* 0x000ee20000100800 */
[----:B0-----:R-:W-:Y:S02]  /*27680*/  @P3 IMAD.MOV.U32 R3, RZ, RZ, R20 ;  /* 0x000000ffff033224 */ /* 0x001fe400078e0014 */
[----:B------:R-:W-:-:S05]  /*27690*/  @P3 IMAD.MOV.U32 R2, RZ, RZ, R19 ;  /* 0x000000ffff023224 */ /* 0x000fca00078e0013 */
[----:B------:R2:W3:Y:S04]  /*276a0*/  @P3 LDG.E.U8 R7, desc[UR42][R2.64] ;  /* 0x0000002a02073981 */ /* 0x0004e8000c1e1100 */
[----:B----4-:R0:W-:Y:S04]  /*276b0*/  STL [R1+0x2bfc], R8 ;  /* 0x002bfc0801007387 */ /* 0x0101e80000100800 */
[----:B------:R-:W4:Y:S04]  /*276c0*/  LDL R21, [R1+0x1edc] ;  /* 0x001edc0001157983 */ /* 0x000f280000100800 */
[----:B------:R-:W4:Y:S01]  /*276d0*/  LDL R20, [R1+0x1ee0] ;  /* 0x001ee00001147983 */ /* 0x000f220000100800 */
[----:B------:R-:W-:-:S02]  /*276e0*/  ISETP.GT.AND P4, PT, R38, 0x7c, PT ;  /* 0x0000007c2600780c */ /* 0x000fc40003f84270 */
[----:B------:R-:W-:Y:S02]  /*276f0*/  PRMT R5, RZ, 0x7610, R5 ;  /* 0x00007610ff057816 */ /* 0x000fe40000000005 */
[----:B------:R-:W-:Y:S01]  /*27700*/  PRMT R4, RZ, 0x7610, R4 ;  /* 0x00007610ff047816 */ /* 0x000fe20000000004 */
[----:B------:R-:W4:Y:S04]  /*27710*/  LDL R19, [R1+0x1ed4] ;  /* 0x001ed40001137983 */ /* 0x000f280000100800 */
[----:B0-----:R-:W4:Y:S01]  /*27720*/  LDL R8, [R1+0x1ed8] ;  /* 0x001ed80001087983 */ /* 0x001f220000100800 */
[----:B--2---:R-:W-:Y:S02]  /*27730*/  @P3 IMAD.MOV.U32 R3, RZ, RZ, R18 ;  /* 0x000000ffff033224 */ /* 0x004fe400078e0012 */
[----:B------:R-:W-:-:S05]  /*27740*/  @P3 IMAD.MOV.U32 R2, RZ, RZ, R15 ;  /* 0x000000ffff023224 */ /* 0x000fca00078e000f */
[----:B------:R3:W2:Y:S02]  /*27750*/  @P3 LDG.E.U8 R6, desc[UR42][R2.64] ;  /* 0x0000002a02063981 */ /* 0x0006a4000c1e1100 */
[----:B---3--:R-:W-:Y:S02]  /*27760*/  @P4 IMAD.MOV.U32 R3, RZ, RZ, R14 ;  /* 0x000000ffff034224 */ /* 0x008fe400078e000e */
[----:B------:R-:W-:-:S05]  /*27770*/  @P4 IMAD.MOV.U32 R2, RZ, RZ, R12 ;  /* 0x000000ffff024224 */ /* 0x000fca00078e000c */
[----:B------:R0:W3:Y:S04]  /*27780*/  @P4 LDG.E.U8 R5, desc[UR42][R2.64] ;  /* 0x0000002a02054981 */ /* 0x0000e8000c1e1100 */
[----:B------:R4:W3:Y:S01]  /*27790*/  @P4 LDG.E.U8 R4, desc[UR42][R10.64] ;  /* 0x0000002a0a044981 */ /* 0x0008e2000c1e1100 */
[----:B0-----:R-:W-:-:S03]  /*277a0*/  PRMT R3, RZ, 0x7610, R3 ;  /* 0x00007610ff037816 */ /* 0x001fc60000000003 */
[----:B------:R0:W-:Y:S04]  /*277b0*/  STL [R1+0x2c00], R7 ;  /* 0x002c000701007387 */ /* 0x0001e80000100800 */
[----:B------:R-:W3:Y:S04]  /*277c0*/  LDL R18, [R1+0x2094] ;  /* 0x0020940001127983 */ /* 0x000ee80000100800 */
[----:B------:R-:W3:Y:S01]  /*277d0*/  LDL R15, [R1+0x2098] ;  /* 0x00209800010f7983 */ /* 0x000ee20000100800 */
[----:B----4-:R-:W-:Y:S02]  /*277e0*/  @P4 IMAD.MOV.U32 R11, RZ, RZ, R21 ;  /* 0x000000ffff0b4224 */ /* 0x010fe400078e0015 */
[----:B------:R-:W-:-:S05]  /*277f0*/  @P4 IMAD.MOV.U32 R10, RZ, RZ, R20 ;  /* 0x000000ffff0a4224 */ /* 0x000fca00078e0014 */
[----:B------:R1:W4:Y:S04]  /*27800*/  @P4 LDG.E.U8 R3, desc[UR42][R10.64] ;  /* 0x0000002a0a034981 */ /* 0x000328000c1e1100 */
[----:B--2---:R-:W-:Y:S04]  /*27810*/  STL [R1+0x2c04], R6 ;  /* 0x002c040601007387 */ /* 0x004fe80000100800 */
[----:B------:R-:W2:Y:S04]  /*27820*/  LDL R14, [R1+0x208c] ;  /* 0x00208c00010e7983 */ /* 0x000ea80000100800 */
[----:B0-----:R-:W2:Y:S01]  /*27830*/  LDL R7, [R1+0x2090] ;  /* 0x0020900001077983 */ /* 0x001ea20000100800 */
[----:B------:R-:W-:-:S02]  /*27840*/  ISETP.GT.AND P2, PT, R38, 0x6f, PT ;  /* 0x0000006f2600780c */ /* 0x000fc40003f44270 */
[----:B------:R-:W-:Y:S01]  /*27850*/  PRMT R2, RZ, 0x7610, R2 ;  /* 0x00007610ff027816 */ /* 0x000fe20000000002 */
[----:B-1----:R-:W-:Y:S02]  /*27860*/  @P4 IMAD.MOV.U32 R10, RZ, RZ, R8 ;  /* 0x000000ffff0a4224 */ /* 0x002fe400078e0008 */
[----:B------:R-:W-:Y:S01]  /*27870*/  @P4 IMAD.MOV.U32 R11, RZ, RZ, R19 ;  /* 0x000000ffff0b4224 */ /* 0x000fe200078e0013 */
[----:B------:R-:W-:-:S04]  /*27880*/  PRMT R17, RZ, 0x7610, R17 ;  /* 0x00007610ff117816 */ /* 0x000fc80000000011 */
[----:B------:R0:W2:Y:S04]  /*27890*/  @P4 LDG.E.U8 R2, desc[UR42][R10.64] ;  /* 0x0000002a0a024981 */ /* 0x0000a8000c1e1100 */
[----:B---3--:R-:W-:Y:S04]  /*278a0*/  STL [R1+0x2c08], R5 ;  /* 0x002c080501007387 */ /* 0x008fe80000100800 */
[----:B------:R-:W3:Y:S04]  /*278b0*/  LDL R12, [R1+0x2088] ;  /* 0x00208800010c7983 */ /* 0x000ee80000100800 */
[----:B------:R1:W-:Y:S04]  /*278c0*/  STL [R1+0x2c0c], R4 ;  /* 0x002c0c0401007387 */ /* 0x0003e80000100800 */
[----:B-1----:R-:W3:Y:S01]  /*278d0*/  LDL R4, [R1+0x2084] ;  /* 0x0020840001047983 */ /* 0x002ee20000100800 */
[----:B0-----:R-:W-:-:S02]  /*278e0*/  @P1 IMAD.MOV.U32 R10, RZ, RZ, R15 ;  /* 0x000000ffff0a1224 */ /* 0x001fc400078e000f */
[----:B------:R-:W-:-:S05]  /*278f0*/  @P1 IMAD.MOV.U32 R11, RZ, RZ, R18 ;  /* 0x000000ffff0b1224 */ /* 0x000fca00078e0012 */
[----:B------:R2:W3:Y:S04]  /*27900*/  @P1 LDG.E.U8 R17, desc[UR42][R10.64] ;  /* 0x0000002a0a111981 */ /* 0x0004e8000c1e1100 */
[----:B----4-:R0:W-:Y:S04]  /*27910*/  STL [R1+0x2c10], R3 ;  /* 0x002c100301007387 */ /* 0x0101e80000100800 */
[----:B------:R-:W4:Y:S04]  /*27920*/  LDL R8, [R1+0x207c] ;  /* 0x00207c0001087983 */ /* 0x000f280000100800 */
[----:B------:R-:W4:Y:S04]  /*27930*/  LDL R5, [R1+0x2080] ;  /* 0x0020800001057983 */ /* 0x000f280000100800 */
[----:B------:R-:W4:Y:S04]  /*27940*/  LDL R15, [R1+0x2074] ;  /* 0x00207400010f7983 */ /* 0x000f280000100800 */
[----:B------:R-:W4:Y:S01]  /*27950*/  LDL R6, [R1+0x2078] ;  /* 0x0020780001067983 */ /* 0x000f220000100800 */
[----:B0-----:R-:W-:Y:S01]  /*27960*/  PRMT R3, RZ, 0x7610, R3 ;  /* 0x00007610ff037816 */ /* 0x001fe20000000003 */
[----:B--2---:R-:W-:-:S02]  /*27970*/  @P2 IMAD.MOV.U32 R11, RZ, RZ, R14 ;  /* 0x000000ffff0b2224 */ /* 0x004fc400078e000e */
[----:B------:R-:W-:Y:S01]  /*27980*/  @P2 IMAD.MOV.U32 R10, RZ, RZ, R7 ;  /* 0x000000ffff0a2224 */ /* 0x000fe200078e0007 */
[----:B------:R-:W-:Y:S01]  /*27990*/  PRMT R9, RZ, 0x7610, R9 ;  /* 0x00007610ff097816 */ /* 0x000fe20000000009 */
[----:B------:R-:W2:Y:S04]  /*279a0*/  LDL R14, [R1+0x204c] ;  /* 0x00204c00010e7983 */ /* 0x000ea80000100800 */
[----:B------:R3:W2:Y:S04]  /*279b0*/  @P2 LDG.E.U8 R3, desc[UR42][R10.64] ;  /* 0x0000002a0a032981 */ /* 0x0006a8000c1e1100 */
[----:B------:R-:W2:Y:S01]  /*279c0*/  LDL R7, [R1+0x2050] ;  /* 0x0020500001077983 */ /* 0x000ea20000100800 */
[----:B------:R-:W-:Y:S01]  /*279d0*/  PRMT R16, RZ, 0x7610, R16 ;  /* 0x00007610ff107816 */ /* 0x000fe20000000010 */
[----:B---3--:R-:W-:Y:S01]  /*279e0*/  @P2 IMAD.MOV.U32 R10, RZ, RZ, R12 ;  /* 0x000000ffff0a2224 */ /* 0x008fe200078e000c */
[----:B------:R-:W-:Y:S01]  /*279f0*/  PRMT R0, RZ, 0x7610, R0 ;  /* 0x00007610ff007816 */ /* 0x000fe20000000000 */
[----:B------:R-:W3:Y:S01]  /*27a00*/  LDL R12, [R1+0x2044] ;  /* 0x00204400010c7983 */ /* 0x000ee20000100800 */
[----:B------:R-:W-:-:S05]  /*27a10*/  @P2 IMAD.MOV.U32 R11, RZ, RZ, R4 ;  /* 0x000000ffff0b2224 */ /* 0x000fca00078e0004 */
[----:B------:R4:W3:Y:S02]  /*27a20*/  @P2 LDG.E.U8 R9, desc[UR42][R10.64] ;  /* 0x0000002a0a092981 */ /* 0x0008e4000c1e1100 */
[----:B----4-:R-:W-:Y:S02]  /*27a30*/  @P2 IMAD.MOV.U32 R11, RZ, RZ, R8 ;  /* 0x000000ffff0b2224 */ /* 0x010fe400078e0008 */
[----:B------:R-:W-:-:S05]  /*27a40*/  @P2 IMAD.MOV.U32 R10, RZ, RZ, R5 ;  /* 0x000000ffff0a2224 */ /* 0x000fca00078e0005 */
[----:B------:R0:W4:Y:S02]  /*27a50*/  @P2 LDG.E.U8 R16, desc[UR42][R10.64] ;  /* 0x0000002a0a102981 */ /* 0x000124000c1e1100 */
[----:B0-----:R-:W-:Y:S02]  /*27a60*/  @P2 IMAD.MOV.U32 R10, RZ, RZ, R6 ;  /* 0x000000ffff0a2224 */ /* 0x001fe400078e0006 */
[----:B------:R-:W-:-:S05]  /*27a70*/  @P2 IMAD.MOV.U32 R11, RZ, RZ, R15 ;  /* 0x000000ffff0b2224 */ /* 0x000fca00078e000f */
[----:B------:R0:W4:Y:S04]  /*27a80*/  @P2 LDG.E.U8 R0, desc[UR42][R10.64] ;  /* 0x0000002a0a002981 */ /* 0x000128000c1e1100 */
[----:B--2---:R1:W-:Y:S04]  /*27a90*/  STL [R1+0x24], R3 ;  /* 0x0000240301007387 */ /* 0x0043e80000100800 */
[----:B------:R-:W2:Y:S04]  /*27aa0*/  LDL R4, [R1+0x2040] ;  /* 0x0020400001047983 */ /* 0x000ea80000100800 */
[----:B------:R-:W2:Y:S04]  /*27ab0*/  LDL R5, [R1+0x203c] ;  /* 0x00203c0001057983 */ /* 0x000ea80000100800 */
[----:B-1----:R-:W2:Y:S01]  /*27ac0*/  LDL R3, [R1+0x2048] ;  /* 0x0020480001037983 */ /* 0x002ea20000100800 */
[----:B------:R-:W-:-:S02]  /*27ad0*/  ISETP.GT.AND P1, PT, R38, 0x71, PT ;  /* 0x000000712600780c */ /* 0x000fc40003f24270 */
[----:B------:R-:W-:-:S11]  /*27ae0*/  PRMT R13, RZ, 0x7610, R13 ;  /* 0x00007610ff0d7816 */ /* 0x000fd6000000000d */
[----:B0-----:R-:W-:Y:S02]  /*27af0*/  @P1 IMAD.MOV.U32 R10, RZ, RZ, R7 ;  /* 0x000000ffff0a1224 */ /* 0x001fe400078e0007 */
[----:B------:R-:W-:-:S05]  /*27b00*/  @P1 IMAD.MOV.U32 R11, RZ, RZ, R14 ;  /* 0x000000ffff0b1224 */ /* 0x000fca00078e000e */
[----:B------:R0:W2:Y:S04]  /*27b10*/  @P1 LDG.E.U8 R13, desc[UR42][R10.64] ;  /* 0x0000002a0a0d1981 */ /* 0x0000a8000c1e1100 */
[----:B---3--:R1:W-:Y:S04]  /*27b20*/  STL [R1+0x20], R9 ;  /* 0x0000200901007387 */ /* 0x0083e80000100800 */
[----:B------:R-:W3:Y:S04]  /*27b30*/  LDL R8, [R1+0x2038] ;  /* 0x0020380001087983 */ /* 0x000ee80000100800 */
[----:B------:R-:W3:Y:S04]  /*27b40*/  LDL R15, [R1+0x202c] ;  /* 0x00202c00010f7983 */ /* 0x000ee80000100800 */
[----:B------:R-:W3:Y:S04]  /*27b50*/  LDL R6, [R1+0x2030] ;  /* 0x0020300001067983 */ /* 0x000ee80000100800 */
[----:B-1----:R-:W3:Y:S01]  /*27b60*/  LDL R9, [R1+0x2034] ;  /* 0x0020340001097983 */ /* 0x002ee20000100800 */
[----:B0-----:R-:W-:Y:S01]  /*27b70*/  @P1 IMAD.MOV.U32 R11, RZ, RZ, R12 ;  /* 0x000000ffff0b1224 */ /* 0x001fe200078e000c */
[----:B------:R-:W-:-:S02]  /*27b80*/  PRMT R61, RZ, 0x7610, R61 ;  /* 0x00007610ff3d7816 */ /* 0x000fc4000000003d */
[----:B----4-:R0:W-:Y:S01]  /*27b90*/  STL [R1+0x2b68], R0 ;  /* 0x002b680001007387 */ /* 0x0101e20000100800 */
[----:B------:R-:W-:Y:S02]  /*27ba0*/  ISETP.GT.AND P2, PT, R38, 0x72, PT ;  /* 0x000000722600780c */ /* 0x000fe40003f44270 */
[----:B------:R-:W-:Y:S01]  /*27bb0*/  PRMT R60, RZ, 0x7610, R60 ;  /* 0x00007610ff3c7816 */ /* 0x000fe2000000003c */
[----:B------:R-:W4:Y:S04]  /*27bc0*/  LDL R14, [R1+0x2024] ;  /* 0x00202400010e7983 */ /* 0x000f280000100800 */
[----:B------:R-:W4:Y:S01]  /*27bd0*/  LDL R7, [R1+0x2028] ;  /* 0x0020280001077983 */ /* 0x000f220000100800 */
[----:B0-----:R-:W-:Y:S01]  /*27be0*/  PRMT R0, RZ, 0x7610, R0 ;  /* 0x00007610ff007816 */ /* 0x001fe20000000000 */
[----:B--2---:R-:W-:-:S05]  /*27bf0*/  @P1 IMAD.MOV.U32 R10, RZ, RZ, R3 ;  /* 0x000000ffff0a1224 */ /* 0x004fca00078e0003 */
[----:B------:R0:W2:Y:S02]  /*27c00*/  @P1 LDG.E.U8 R0, desc[UR42][R10.64] ;  /* 0x0000002a0a001981 */ /* 0x0000a4000c1e1100 */
[----:B0-----:R-:W-:Y:S02]  /*27c10*/  @P1 IMAD.MOV.U32 R10, RZ, RZ, R4 ;  /* 0x000000ffff0a1224 */ /* 0x001fe400078e0004 */
[----:B------:R-:W-:-:S05]  /*27c20*/  @P1 IMAD.MOV.U32 R11, RZ, RZ, R5 ;  /* 0x000000ffff0b1224 */ /* 0x000fca00078e0005 */
[----:B------:R3:W4:Y:S04]  /*27c30*/  @P1 LDG.E.U8 R61, desc[UR42][R10.64] ;  /* 0x0000002a0a3d1981 */ /* 0x000728000c1e1100 */
[----:B------:R-:W-:Y:S04]  /*27c40*/  STL [R1+0x28], R17 ;  /* 0x0000281101007387 */ /* 0x000fe80000100800 */
[----:B------:R0:W-:Y:S01]  /*27c50*/  STL [R1+0x4], R13 ;  /* 0x0000040d01007387 */ /* 0x0001e20000100800 */
[----:B------:R-:W-:Y:S01]  /*27c60*/  PRMT R59, RZ, 0x7610, R59 ;  /* 0x00007610ff3b7816 */ /* 0x000fe2000000003b */
[----:B---3--:R-:W-:-:S02]  /*27c70*/  @P1 IMAD.MOV.U32 R10, RZ, RZ, R8 ;  /* 0x000000ffff0a1224 */ /* 0x008fc400078e0008 */
[----:B0-----:R-:W3:Y:S01]  /*27c80*/  LDL R13, [R1+0x2020] ;  /* 0x00202000010d7983 */ /* 0x001ee20000100800 */
[----:B------:R-:W-:-:S03]  /*27c90*/  @P1 IMAD.MOV.U32 R11, RZ, RZ, R9 ;  /* 0x000000ffff0b1224 */ /* 0x000fc600078e0009 */
[----:B------:R0:W-:Y:S04]  /*27ca0*/  STL [R1+0x1c], R16 ;  /* 0x00001c1001007387 */ /* 0x0001e80000100800 */
[----:B------:R-:W3:Y:S04]  /*27cb0*/  LDL R12, [R1+0x2014] ;  /* 0x00201400010c7983 */ /* 0x000ee80000100800 */
[----:B------:R-:W3:Y:S04]  /*27cc0*/  LDL R3, [R1+0x2018] ;  /* 0x0020180001037983 */ /* 0x000ee80000100800 */
[----:B------:R1:W3:Y:S04]  /*27cd0*/  @P1 LDG.E.U8 R60, desc[UR42][R10.64] ;  /* 0x0000002a0a3c1981 */ /* 0x0002e8000c1e1100 */
[----:B0-----:R-:W3:Y:S01]  /*27ce0*/  LDL R16, [R1+0x201c] ;  /* 0x00201c0001107983 */ /* 0x001ee20000100800 */
[----:B-1----:R-:W-:-:S02]  /*27cf0*/  @P2 IMAD.MOV.U32 R10, RZ, RZ, R6 ;  /* 0x000000ffff0a2224 */ /* 0x002fc400078e0006 */
[----:B------:R-:W-:-:S05]  /*27d00*/  @P2 IMAD.MOV.U32 R11, RZ, RZ, R15 ;  /* 0x000000ffff0b2224 */ /* 0x000fca00078e000f */
[----:B------:R0:W3:Y:S04]  /*27d10*/  @P2 LDG.E.U8 R59, desc[UR42][R10.64] ;  /* 0x0000002a0a3b2981 */ /* 0x0000e8000c1e1100 */
[----:B--2---:R1:W-:Y:S04]  /*27d20*/  STL [R1+0x2be0], R0 ;  /* 0x002be00001007387 */ /* 0x0043e80000100800 */
[----:B------:R-:W2:Y:S04]  /*27d30*/  LDL R5, [R1+0x200c] ;  /* 0x00200c0001057983 */ /* 0x000ea80000100800 */
[----:B------:R-:W2:Y:S04]  /*27d40*/  LDL R4, [R1+0x2010] ;  /* 0x0020100001047983 */ /* 0x000ea80000100800 */
[----:B----4-:R-:W-:Y:S04]  /*27d50*/  STL [R1+0x2be4], R61 ;  /* 0x002be43d01007387 */ /* 0x010fe80000100800 */
[----:B------:R-:W4:Y:S04]  /*27d60*/  LDL R9, [R1+0x2004] ;  /* 0x0020040001097983 */ /* 0x000f280000100800 */
[----:B------:R-:W4:Y:S04]  /*27d70*/  LDL R8, [R1+0x2008] ;  /* 0x0020080001087983 */ /* 0x000f280000100800 */
[----:B------:R-:W4:Y:S04]  /*27d80*/  LDL R15, [R1+0x1ffc] ;  /* 0x001ffc00010f7983 */ /* 0x000f280000100800 */
[----:B------:R-:W4:Y:S01]  /*27d90*/  LDL R6, [R1+0x2000] ;  /* 0x0020000001067983 */ /* 0x000f220000100800 */
[----:B------:R-:W-:Y:S01]  /*27da0*/  PRMT R58, RZ, 0x7610, R58 ;  /* 0x00007610ff3a7816 */ /* 0x000fe2000000003a */
[----:B0-----:R-:W-:-:S02]  /*27db0*/  @P2 IMAD.MOV.U32 R10, RZ, RZ, R7 ;  /* 0x000000ffff0a2224 */ /* 0x001fc400078e0007 */
[----:B------:R-:W-:Y:S01]  /*27dc0*/  @P2 IMAD.MOV.U32 R11, RZ, RZ, R14 ;  /* 0x000000ffff0b2224 */ /* 0x000fe200078e000e */
[----:B------:R-:W-:Y:S02]  /*27dd0*/  ISETP.GT.AND P1, PT, R38, 0x73, PT ;  /* 0x000000732600780c */ /* 0x000fe40003f24270 */
[----:B------:R-:W-:Y:S02]  /*27de0*/  PRMT R54, RZ, 0x7610, R54 ;  /* 0x00007610ff367816 */ /* 0x000fe40000000036 */
[----:B------:R3:W4:Y:S01]  /*27df0*/  @P2 LDG.E.U8 R58, desc[UR42][R10.64] ;  /* 0x0000002a0a3a2981 */ /* 0x000722000c1e1100 */
[----:B------:R-:W-:Y:S01]  /*27e00*/  PRMT R52, RZ, 0x7610, R52 ;  /* 0x00007610ff347816 */ /* 0x000fe20000000034 */
[----:B---3--:R-:W-:Y:S02]  /*27e10*/  @P2 IMAD.MOV.U32 R10, RZ, RZ, R13 ;  /* 0x000000ffff0a2224 */ /* 0x008fe400078e000d */
[----:B------:R-:W-:-:S05]  /*27e20*/  @P2 IMAD.MOV.U32 R11, RZ, RZ, R16 ;  /* 0x000000ffff0b2224 */ /* 0x000fca00078e0010 */
[----:B------:R0:W3:Y:S04]  /*27e30*/  @P2 LDG.E.U8 R54, desc[UR42][R10.64] ;  /* 0x0000002a0a362981 */ /* 0x0000e8000c1e1100 */
[----:B------:R-:W-:Y:S04]  /*27e40*/  STL [R1+0x2bdc], R59 ;  /* 0x002bdc3b01007387 */ /* 0x000fe80000100800 */
[----:B------:R-:W3:Y:S04]  /*27e50*/  LDL R14, [R1+0x1ff4] ;  /* 0x001ff400010e7983 */ /* 0x000ee80000100800 */
[----:B------:R-:W3:Y:S01]  /*27e60*/  LDL R7, [R1+0x1ff8] ;  /* 0x001ff80001077983 */ /* 0x000ee20000100800 */
[----:B0-----:R-:W-:Y:S01]  /*27e70*/  @P2 IMAD.MOV.U32 R10, RZ, RZ, R3 ;  /* 0x000000ffff0a2224 */ /* 0x001fe200078e0003 */
[----:B------:R-:W-:Y:S01]  /*27e80*/  PRMT R50, RZ, 0x7610, R50 ;  /* 0x00007610ff327816 */ /* 0x000fe20000000032 */
[----:B------:R-:W-:Y:S01]  /*27e90*/  @P2 IMAD.MOV.U32 R11, RZ, RZ, R12 ;  /* 0x000000ffff0b2224 */ /* 0x000fe200078e000c */
[----:B------:R-:W-:-:S02]  /*27ea0*/  PRMT R48, RZ, 0x7610, R48 ;  /* 0x00007610ff307816 */ /* 0x000fc40000000030 */
[----:B------:R-:W-:Y:S02]  /*27eb0*/  PRMT R46, RZ, 0x7610, R46 ;  /* 0x00007610ff2e7816 */ /* 0x000fe4000000002e */
[----:B------:R-:W-:Y:S01]  /*27ec0*/  PRMT R45, RZ, 0x7610, R45 ;  /* 0x00007610ff2d7816 */ /* 0x000fe2000000002d */
[----:B------:R-:W3:Y:S04]  /*27ed0*/  LDL R13, [R1+0x1fcc] ;  /* 0x001fcc00010d7983 */ /* 0x000ee80000100800 */
[----:B------:R2:W3:Y:S04]  /*27ee0*/  @P2 LDG.E.U8 R52, desc[UR42][R10.64] ;  /* 0x0000002a0a342981 */ /* 0x0004e8000c1e1100 */
[----:B------:R-:W3:Y:S04]  /*27ef0*/  LDL R12, [R1+0x1fd0] ;  /* 0x001fd000010c7983 */ /* 0x000ee80000100800 */
[----:B------:R-:W3:Y:S04]  /*27f00*/  LDL R3, [R1+0x1fc4] ;  /* 0x001fc40001037983 */ /* 0x000ee80000100800 */
[----:B-1----:R-:W3:Y:S01]  /*27f10*/  LDL R0, [R1+0x1fc8] ;  /* 0x001fc80001007983 */ /* 0x002ee20000100800 */
[----:B--2---:R-:W-:-:S02]  /*27f20*/  @P1 IMAD.MOV.U32 R11, RZ, RZ, R5 ;  /* 0x000000ffff0b1224 */ /* 0x004fc400078e0005 */
[----:B------:R-:W-:Y:S01]  /*27f30*/  @P1 IMAD.MOV.U32 R10, RZ, RZ, R4 ;  /* 0x000000ffff0a1224 */ /* 0x000fe200078e0004 */
[----:B------:R-:W2:Y:S04]  /*27f40*/  LDL R5, [R1+0x1fbc] ;  /* 0x001fbc0001057983 */ /* 0x000ea80000100800 */
[----:B------:R-:W2:Y:S04]  /*27f50*/  LDL R4, [R1+0x1fc0] ;  /* 0x001fc00001047983 */ /* 0x000ea80000100800 */
[----:B------:R4:W2:Y:S02]  /*27f60*/  @P1 LDG.E.U8 R50, desc[UR42][R10.64] ;  /* 0x0000002a0a321981 */ /* 0x0008a4000c1e1100 */
[----:B----4-:R-:W-:-:S02]  /*27f70*/  @P1 IMAD.MOV.U32 R11, RZ, RZ, R9 ;  /* 0x000000ffff0b1224 */ /* 0x010fc400078e0009 */
[----:B------:R-:W-:-:S05]  /*27f80*/  @P1 IMAD.MOV.U32 R10, RZ, RZ, R8 ;  /* 0x000000ffff0a1224 */ /* 0x000fca00078e0008 */
[----:B------:R0:W4:Y:S02]  /*27f90*/  @P1 LDG.E.U8 R48, desc[UR42][R10.64] ;  /* 0x0000002a0a301981 */ /* 0x000124000c1e1100 */
[----:B0-----:R-:W-:Y:S02]  /*27fa0*/  @P1 IMAD.MOV.U32 R10, RZ, RZ, R6 ;  /* 0x000000ffff0a1224 */ /* 0x001fe400078e0006 */
[----:B------:R-:W-:-:S05]  /*27fb0*/  @P1 IMAD.MOV.U32 R11, RZ, RZ, R15 ;  /* 0x000000ffff0b1224 */ /* 0x000fca00078e000f */
[----:B------:R3:W4:Y:S02]  /*27fc0*/  @P1 LDG.E.U8 R46, desc[UR42][R10.64] ;  /* 0x0000002a0a2e1981 */ /* 0x000724000c1e1100 */
[----:B---3--:R-:W-:Y:S02]  /*27fd0*/  @P1 IMAD.MOV.U32 R11, RZ, RZ, R14 ;  /* 0x000000ffff0b1224 */ /* 0x008fe400078e000e */
[----:B------:R-:W-:-:S05]  /*27fe0*/  @P1 IMAD.MOV.U32 R10, RZ, RZ, R7 ;  /* 0x000000ffff0a1224 */ /* 0x000fca00078e0007 */
[----:B------:R0:W3:Y:S04]  /*27ff0*/  @P1 LDG.E.U8 R45, desc[UR42][R10.64] ;  /* 0x0000002a0a2d1981 */ /* 0x0000e8000c1e1100 */
[----:B--2---:R-:W-:Y:S04]  /*28000*/  STL [R1+0x2b6c], R50 ;  /* 0x002b6c3201007387 */ /* 0x004fe80000100800 */
[----:B------:R-:W2:Y:S04]  /*28010*/  LDL R9, [R1+0x1fb4] ;  /* 0x001fb40001097983 */ /* 0x000ea80000100800 */
[----:B------:R-:W2:Y:S04]  /*28020*/  LDL R8, [R1+0x1fb8] ;  /* 0x001fb80001087983 */ /* 0x000ea80000100800 */
[----:B----4-:R-:W-:Y:S04]  /*28030*/  STL [R1+0x2b70], R48 ;  /* 0x002b703001007387 */ /* 0x010fe80000100800 */
[----:B------:R-:W4:Y:S04]  /*28040*/  LDL R17, [R1+0x1fac] ;  /* 0x001fac0001117983 */ /* 0x000f280000100800 */
[----:B------:R-:W4:Y:S04]  /*28050*/  LDL R16, [R1+0x1fb0] ;  /* 0x001fb00001107983 */ /* 0x000f280000100800 */
[----:B------:R-:W4:Y:S04]  /*28060*/  LDL R6, [R1+0x1fa8] ;  /* 0x001fa80001067983 */ /* 0x000f280000100800 */
[----:B------:R-:W-:Y:S04]  /*28070*/  STL [R1+0x2b74], R46 ;  /* 0x002b742e01007387 */ /* 0x000fe80000100800 */
[----:B------:R-:W4:Y:S01]  /*28080*/  LDL R7, [R1+0x1fa4] ;  /* 0x001fa40001077983 */ /* 0x000f220000100800 */
[----:B------:R-:W-:-:S02]  /*28090*/  ISETP.GT.AND P2, PT, R38, 0x75, PT ;  /* 0x000000752600780c */ /* 0x000fc40003f44270 */
[----:B------:R-:W-:-:S11]  /*280a0*/  PRMT R32, RZ, 0x7610, R32 ;  /* 0x00007610ff207816 */ /* 0x000fd60000000020 */
[----:B0-----:R-:W-:Y:S02]  /*280b0*/  @P2 IMAD.MOV.U32 R10, RZ, RZ, R12 ;  /* 0x000000ffff0a2224 */ /* 0x001fe400078e000c */
[----:B------:R-:W-:Y:S02]  /*280c0*/  @P2 IMAD.MOV.U32 R11, RZ, RZ, R13 ;  /* 0x000000ffff0b2224 */ /* 0x000fe400078e000d */
[----:B------:R-:W-:Y:S02]  /*280d0*/  @P2 IMAD.MOV.U32 R12, RZ, RZ, R0 ;  /* 0x000000ffff0c2224 */ /* 0x000fe400078e0000 */
[----:B------:R-:W-:Y:S01]  /*280e0*/  @P2 IMAD.MOV.U32 R13, RZ, RZ, R3 ;  /* 0x000000ffff0d2224 */ /* 0x000fe200078e0003 */
[----:B---3--:R-:W-:Y:S04]  /*280f0*/  STL [R1+0x2b78], R45 ;  /* 0x002b782d01007387 */ /* 0x008fe80000100800 */
[----:B------:R-:W3:Y:S04]  /*28100*/  LDL R19, [R1+0x1f9c] ;  /* 0x001f9c0001137983 */ /* 0x000ee80000100800 */
[----:B------:R-:W3:Y:S04]  /*28110*/  LDL R18, [R1+0x1fa0] ;  /* 0x001fa00001127983 */ /* 0x000ee80000100800 */
[----:B------:R-:W3:Y:S04]  /*28120*/  LDL R3, [R1+0x1f94] ;  /* 0x001f940001037983 */ /* 0x000ee80000100800 */
[----:B------:R-:W3:Y:S04]  /*28130*/  LDL R0, [R1+0x1f98] ;  /* 0x001f980001007983 */ /* 0x000ee80000100800 */
[----:B------:R0:W3:Y:S04]  /*28140*/  @P2 LDG.E.U8 R32, desc[UR42][R12.64] ;  /* 0x0000002a0c202981 */ /* 0x0000e8000c1e1100 */
[----:B------:R-:W3:Y:S04]  /*28150*/  LDL R23, [R1+0x1f7c] ;  /* 0x001f7c0001177983 */ /* 0x000ee80000100800 */
[----:B------:R-:W3:Y:S01]  /*28160*/  LDL R22, [R1+0x1f80] ;  /* 0x001f800001167983 */ /* 0x000ee20000100800 */
[----:B0-----:R-:W-:-:S02]  /*28170*/  @P2 IMAD.MOV.U32 R12, RZ, RZ, R4 ;  /* 0x000000ffff0c2224 */ /* 0x001fc400078e0004 */
[----:B------:R-:W-:Y:S01]  /*28180*/  @P2 IMAD.MOV.U32 R13, RZ, RZ, R5 ;  /* 0x000000ffff0d2224 */ /* 0x000fe200078e0005 */
[----:B------:R-:W3:Y:S04]  /*28190*/  LDL R4, [R1+0x1f90] ;  /* 0x001f900001047983 */ /* 0x000ee80000100800 */
[----:B------:R-:W3:Y:S01]  /*281a0*/  LDL R5, [R1+0x1f8c] ;  /* 0x001f8c0001057983 */ /* 0x000ee20000100800 */
[----:B------:R-:W-:Y:S02]  /*281b0*/  PRMT R36, RZ, 0x7610, R36 ;  /* 0x00007610ff247816 */ /* 0x000fe40000000024 */
[----:B------:R-:W-:-:S04]  /*281c0*/  ISETP.GT.AND P1, PT, R38, 0x76, PT ;  /* 0x000000762600780c */ /* 0x000fc80003f24270 */
[----:B------:R0:W3:Y:S02]  /*281d0*/  @P2 LDG.E.U8 R36, desc[UR42][R10.64] ;  /* 0x0000002a0a242981 */ /* 0x0000e4000c1e1100 */
[----:B0-----:R-:W-:Y:S01]  /*281e0*/  PRMT R11, RZ, 0x7610, R11 ;  /* 0x00007610ff0b7816 */ /* 0x001fe2000000000b */
[----:B--2---:R-:W-:Y:S02]  /*281f0*/  @P2 IMAD.MOV.U32 R15, RZ, RZ, R9 ;  /* 0x000000ffff0f2224 */ /* 0x004fe400078e0009 */
[----:B------:R-:W-:Y:S01]  /*28200*/  @P2 IMAD.MOV.U32 R14, RZ, RZ, R8 ;  /* 0x000000ffff0e2224 */ /* 0x000fe200078e0008 */
[----:B------:R-:W2:Y:S04]  /*28210*/  LDL R9, [R1+0x1f84] ;  /* 0x001f840001097983 */ /* 0x000ea80000100800 */
[----:B------:R-:W2:Y:S04]  /*28220*/  LDL R8, [R1+0x1f88] ;  /* 0x001f880001087983 */ /* 0x000ea80000100800 */
[----:B------:R4:W2:Y:S02]  /*28230*/  @P2 LDG.E.U8 R11, desc[UR42][R14.64] ;  /* 0x0000002a0e0b2981 */ /* 0x0008a4000c1e1100 */
[----:B----4-:R-:W-:-:S02]  /*28240*/  @P1 IMAD.MOV.U32 R15, RZ, RZ, R17 ;  /* 0x000000ffff0f1224 */ /* 0x010fc400078e0011 */
[----:B------:R-:W-:Y:S02]  /*28250*/  @P1 IMAD.MOV.U32 R14, RZ, RZ, R16 ;  /* 0x000000ffff0e1224 */ /* 0x000fe400078e0010 */
[----:B------:R-:W-:Y:S02]  /*28260*/  @P1 IMAD.MOV.U32 R16, RZ, RZ, R6 ;  /* 0x000000ffff101224 */ /* 0x000fe400078e0006 */
[----:B------:R-:W4:Y:S01]  /*28270*/  LDL R6, [R1+0x1f78] ;  /* 0x001f780001067983 */ /* 0x000f220000100800 */
[----:B------:R-:W-:-:S03]  /*28280*/  @P1 IMAD.MOV.U32 R17, RZ, RZ, R7 ;  /* 0x000000ffff111224 */ /* 0x000fc600078e0007 */
[----:B------:R-:W4:Y:S01]  /*28290*/  LDL R7, [R1+0x1f74] ;  /* 0x001f740001077983 */ /* 0x000f220000100800 */
[----:B------:R-:W-:-:S06]  /*282a0*/  PRMT R10, RZ, 0x7610, R10 ;  /* 0x00007610ff0a7816 */ /* 0x000fcc000000000a */
[----:B------:R0:W4:Y:S01]  /*282b0*/  @P2 LDG.E.U8 R10, desc[UR42][R12.64] ;  /* 0x0000002a0c0a2981 */ /* 0x000122000c1e1100 */
[----:B------:R-:W-:Y:S02]  /*282c0*/  ISETP.GT.AND P2, PT, R38, 0x77, PT ;  /* 0x000000772600780c */ /* 0x000fe40003f44270 */
[----:B0-----:R-:W-:Y:S02]  /*282d0*/  PRMT R12, RZ, 0x7610, R12 ;  /* 0x00007610ff0c7816 */ /* 0x001fe4000000000c */
[----:B------:R-:W-:-:S04]  /*282e0*/  PRMT R13, RZ, 0x7610, R13 ;  /* 0x00007610ff0d7816 */ /* 0x000fc8000000000d */
[----:B------:R0:W4:Y:S04]  /*282f0*/  @P1 LDG.E.U8 R12, desc[UR42][R14.64] ;  /* 0x0000002a0e0c1981 */ /* 0x000128000c1e1100 */
[----:B------:R3:W4:Y:S01]  /*28300*/  @P1 LDG.E.U8 R13, desc[UR42][R16.64] ;  /* 0x0000002a100d1981 */ /* 0x000722000c1e1100 */
[----:B0-----:R-:W-:Y:S02]  /*28310*/  PRMT R14, RZ, 0x7610, R14 ;  /* 0x00007610ff0e7816 */ /* 0x001fe4000000000e */
[----:B------:R-:W-:Y:S01]  /*28320*/  PRMT R15, RZ, 0x7610, R15 ;  /* 0x00007610ff0f7816 */ /* 0x000fe2000000000f */
[----:B---3--:R-:W-:Y:S02]  /*28330*/  @P1 IMAD.MOV.U32 R16, RZ, RZ, R18 ;  /* 0x000000ffff101224 */ /* 0x008fe400078e0012 */
[----:B------:R-:W-:-:S02]  /*28340*/  @P1 IMAD.MOV.U32 R17, RZ, RZ, R19 ;  /* 0x000000ffff111224 */ /* 0x000fc400078e0013 */
[----:B------:R-:W-:Y:S02]  /*28350*/  @P1 IMAD.MOV.U32 R18, RZ, RZ, R0 ;  /* 0x000000ffff121224 */ /* 0x000fe400078e0000 */
[----:B------:R-:W-:Y:S01]  /*28360*/  @P1 IMAD.MOV.U32 R19, RZ, RZ, R3 ;  /* 0x000000ffff131224 */ /* 0x000fe200078e0003 */
[----:B------:R-:W3:Y:S04]  /*28370*/  LDL R0, [R1+0x1f50] ;  /* 0x001f500001007983 */ /* 0x000ee80000100800 */
[----:B------:R0:W3:Y:S04]  /*28380*/  @P1 LDG.E.U8 R14, desc[UR42][R16.64] ;  /* 0x0000002a100e1981 */ /* 0x0000e8000c1e1100 */
[----:B------:R1:W3:Y:S04]  /*28390*/  @P1 LDG.E.U8 R15, desc[UR42][R18.64] ;  /* 0x0000002a120f1981 */ /* 0x0002e8000c1e1100 */
[----:B------:R-:W3:Y:S01]  /*283a0*/  LDL R3, [R1+0x1f4c] ;  /* 0x001f4c0001037983 */ /* 0x000ee20000100800 */
[----:B0-----:R-:W-:Y:S01]  /*283b0*/  PRMT R16, RZ, 0x7610, R16 ;  /* 0x00007610ff107816 */ /* 0x001fe20000000010 */
[----:B-1----:R-:W-:-:S02]  /*283c0*/  @P2 IMAD.MOV.U32 R18, RZ, RZ, R4 ;  /* 0x000000ffff122224 */ /* 0x002fc400078e0004 */
[----:B------:R-:W-:Y:S01]  /*283d0*/  @P2 IMAD.MOV.U32 R19, RZ, RZ, R5 ;  /* 0x000000ffff132224 */ /* 0x000fe200078e0005 */
[----:B------:R-:W-:Y:S01]  /*283e0*/  PRMT R17, RZ, 0x7610, R17 ;  /* 0x00007610ff117816 */ /* 0x000fe20000000011 */
[----:B------:R-:W3:Y:S04]  /*283f0*/  LDL R5, [R1+0x1f44] ;  /* 0x001f440001057983 */ /* 0x000ee80000100800 */
[----:B------:R0:W3:Y:S04]  /*28400*/  @P2 LDG.E.U8 R16, desc[UR42][R18.64] ;  /* 0x0000002a12102981 */ /* 0x0000e8000c1e1100 */
[----:B------:R-:W3:Y:S01]  /*28410*/  LDL R4, [R1+0x1f48] ;  /* 0x001f480001047983 */ /* 0x000ee20000100800 */
[----:B0-----:R-:W-:-:S02]  /*28420*/  PRMT R18, RZ, 0x7610, R18 ;  /* 0x00007610ff127816 */ /* 0x001fc40000000012 */
[----:B------:R-:W-:Y:S01]  /*28430*/  PRMT R19, RZ, 0x7610, R19 ;  /* 0x00007610ff137816 */ /* 0x000fe20000000013 */
[----:B--2---:R-:W-:Y:S02]  /*28440*/  @P2 IMAD.MOV.U32 R21, RZ, RZ, R9 ;  /* 0x000000ffff152224 */ /* 0x004fe400078e0009 */
[----:B------:R-:W-:-:S05]  /*28450*/  @P2 IMAD.MOV.U32 R20, RZ, RZ, R8 ;  /* 0x000000ffff142224 */ /* 0x000fca00078e0008 */
[----:B------:R0:W2:Y:S02]  /*28460*/  @P2 LDG.E.U8 R17, desc[UR42][R20.64] ;  /* 0x0000002a14112981 */ /* 0x0000a4000c1e1100 */
[----:B0-----:R-:W-:Y:S02]  /*28470*/  @P2 IMAD.MOV.U32 R20, RZ, RZ, R22 ;  /* 0x000000ffff142224 */ /* 0x001fe400078e0016 */
[----:B------:R-:W-:-:S05]  /*28480*/  @P2 IMAD.MOV.U32 R21, RZ, RZ, R23 ;  /* 0x000000ffff152224 */ /* 0x000fca00078e0017 */
[----:B------:R-:W2:Y:S01]  /*28490*/  @P2 LDG.E.U8 R18, desc[UR42][R20.64] ;  /* 0x0000002a14122981 */ /* 0x000ea2000c1e1100 */
[----:B----4-:R-:W-:Y:S02]  /*284a0*/  @P2 IMAD.MOV.U32 R22, RZ, RZ, R6 ;  /* 0x000000ffff162224 */ /* 0x010fe400078e0006 */
[----:B------:R-:W-:-:S05]  /*284b0*/  @P2 IMAD.MOV.U32 R23, RZ, RZ, R7 ;  /* 0x000000ffff172224 */ /* 0x000fca00078e0007 */
[----:B------:R0:W4:Y:S04]  /*284c0*/  @P2 LDG.E.U8 R19, desc[UR42][R22.64] ;  /* 0x0000002a16132981 */ /* 0x000128000c1e1100 */
[----:B---3--:R1:W-:Y:S04]  /*284d0*/  STL [R1+0x2b7c], R16 ;  /* 0x002b7c1001007387 */ /* 0x0083e80000100800 */
[----:B------:R-:W3:Y:S04]  /*284e0*/  LDL R9, [R1+0x1f3c] ;  /* 0x001f3c0001097983 */ /* 0x000ee80000100800 */
[----:B------:R-:W3:Y:S01]  /*284f0*/  LDL R8, [R1+0x1f40] ;  /* 0x001f400001087983 */ /* 0x000ee20000100800 */
[----:B------:R-:W-:-:S13]  /*28500*/  ISETP.GT.AND P1, PT, R38, 0x79, PT ;  /* 0x000000792600780c */ /* 0x000fda0003f24270 */
[----:B0-----:R-:W-:Y:S02]  /*28510*/  @P1 IMAD.MOV.U32 R22, RZ, RZ, R0 ;  /* 0x000000ffff161224 */ /* 0x001fe400078e0000 */
[----:B------:R-:W-:Y:S02]  /*28520*/  @P1 IMAD.MOV.U32 R23, RZ, RZ, R3 ;  /* 0x000000ffff171224 */ /* 0x000fe400078e0003 */
[----:B------:R-:W-:Y:S02]  /*28530*/  @P1 IMAD.MOV.U32 R24, RZ, RZ, R4 ;  /* 0x000000ffff181224 */ /* 0x000fe400078e0004 */
[----:B------:R-:W-:Y:S01]  /*28540*/  @P1 IMAD.MOV.U32 R25, RZ, RZ, R5 ;  /* 0x000000ffff191224 */ /* 0x000fe200078e0005 */
[----:B--2---:R0:W-:Y:S04]  /*28550*/  STL [R1+0x2b80], R17 ;  /* 0x002b801101007387 */ /* 0x0041e80000100800 */
[----:B-1----:R-:W2:Y:S04]  /*28560*/  LDL R16, [R1+0x1f38] ;  /* 0x001f380001107983 */ /* 0x002ea80000100800 */
[----:B0-----:R-:W2:Y:S04]  /*28570*/  LDL R17, [R1+0x1f34] ;  /* 0x001f340001117983 */ /* 0x001ea80000100800 */
[----:B------:R-:W-:Y:S04]  /*28580*/  STL [R1+0x2b84], R18 ;  /* 0x002b841201007387 */ /* 0x000fe80000100800 */
[----:B------:R-:W2:Y:S04]  /*28590*/  LDL R7, [R1+0x1f2c] ;  /* 0x001f2c0001077983 */ /* 0x000ea80000100800 */
[----:B------:R-:W2:Y:S04]  /*285a0*/  LDL R6, [R1+0x1f30] ;  /* 0x001f300001067983 */ /* 0x000ea80000100800 */
[----:B----4-:R-:W-:Y:S04]  /*285b0*/  STL [R1+0x2b88], R19 ;  /* 0x002b881301007387 */ /* 0x010fe80000100800 */
[----:B------:R-:W4:Y:S04]  /*285c0*/  LDL R3, [R1+0x1f24] ;  /* 0x001f240001037983 */ /* 0x000f280000100800 */
[----:B------:R-:W4:Y:S04]  /*285d0*/  LDL R0, [R1+0x1f28] ;  /* 0x001f280001007983 */ /* 0x000f280000100800 */
[----:B------:R-:W4:Y:S04]  /*285e0*/  LDL R5, [R1+0x1ecc] ;  /* 0x001ecc0001057983 */ /* 0x000f280000100800 */
[----:B------:R-:W4:Y:S01]  /*285f0*/  LDL R4, [R1+0x1ed0] ;  /* 0x001ed00001047983 */ /* 0x000f220000100800 */
[----:B------:R-:W-:-:S02]  /*28600*/  PRMT R20, RZ, 0x7610, R20 ;  /* 0x00007610ff147816 */ /* 0x000fc40000000014 */
[----:B------:R-:W-:Y:S02]  /*28610*/  PRMT R21, RZ, 0x7610, R21 ;  /* 0x00007610ff157816 */ /* 0x000fe40000000015 */
[----:B------:R-:W-:Y:S02]  /*28620*/  ISETP.GT.AND P2, PT, R38, 0x7a, PT ;  /* 0x0000007a2600780c */ /* 0x000fe40003f44270 */
[----:B------:R0:W4:Y:S04]  /*28630*/  @P1 LDG.E.U8 R20, desc[UR42][R22.64] ;  /* 0x0000002a16141981 */ /* 0x000128000c1e1100 */
[----:B------:R3:W4:Y:S01]  /*28640*/  @P1 LDG.E.U8 R21, desc[UR42][R24.64] ;  /* 0x0000002a18151981 */ /* 0x000722000c1e1100 */
[----:B0-----:R-:W-:Y:S01]  /*28650*/  PRMT R23, RZ, 0x7610, R23 ;  /* 0x00007610ff177816 */ /* 0x001fe20000000017 */
[----:B---3--:R-:W-:-:S02]  /*28660*/  @P1 IMAD.MOV.U32 R25, RZ, RZ, R9 ;  /* 0x000000ffff191224 */ /* 0x008fc400078e0009 */
        /* <DEDUP_REMOVED lines=8> */
[----:B------:R-:W-:Y:S02]  /*286f0*/  @P1 IMAD.MOV.U32 R27, RZ, RZ, R17 ;  /* 0x000000ffff1b1224 */ /* 0x000fe400078e0011 */
[----:B----4-:R-:W-:-:S03]  /*28700*/  @P2 IMAD.MOV.U32 R29, RZ, RZ, R3 ;  /* 0x000000ffff1d2224 */ /* 0x010fc600078e0003 */
[----:B------:R0:W2:Y:S01]  /*28710*/  @P1 LDG.E.U8 R23, desc[UR42][R26.64] ;  /* 0x0000002a1a171981 */ /* 0x0000a2000c1e1100 */
[----:B------:R-:W-:-:S03]  /*28720*/  @P2 IMAD.MOV.U32 R28, RZ, RZ, R0 ;  /* 0x000000ffff1c2224 */ /* 0x000fc600078e0000 */
[----:B------:R-:W4:Y:S04]  /*28730*/  LDL R3, [R1+0x1eb4] ;  /* 0x001eb40001037983 */ /* 0x000f280000100800 */
[----:B------:R-:W2:Y:S01]  /*28740*/  LDL R0, [R1+0x1eb8] ;  /* 0x001eb80001007983 */ /* 0x000ea20000100800 */
[----:B------:R-:W-:-:S03]  /*28750*/  PRMT R24, RZ, 0x7610, R24 ;  /* 0x00007610ff187816 */ /* 0x000fc60000000018 */
[----:B------:R-:W2:Y:S04]  /*28760*/  LDL R17, [R1+0x1f14] ;  /* 0x001f140001117983 */ /* 0x000ea80000100800 */
[----:B------:R1:W2:Y:S04]  /*28770*/  @P2 LDG.E.U8 R25, desc[UR42][R28.64] ;  /* 0x0000002a1c192981 */ /* 0x0002a8000c1e1100 */
[----:B------:R-:W2:Y:S01]  /*28780*/  LDL R16, [R1+0x1f18] ;  /* 0x001f180001107983 */ /* 0x000ea20000100800 */
[----:B0-----:R-:W-:Y:S02]  /*28790*/  @P2 IMAD.MOV.U32 R26, RZ, RZ, R6 ;  /* 0x000000ffff1a2224 */ /* 0x001fe400078e0006 */
[----:B------:R-:W-:Y:S01]  /*287a0*/  @P2 IMAD.MOV.U32 R27, RZ, RZ, R7 ;  /* 0x000000ffff1b2224 */ /* 0x000fe200078e0007 */
[----:B------:R-:W2:Y:S04]  /*287b0*/  LDL R6, [R1+0x1ec0] ;  /* 0x001ec00001067983 */ /* 0x000ea80000100800 */
[----:B------:R-:W4:Y:S04]  /*287c0*/  LDL R7, [R1+0x1ebc] ;  /* 0x001ebc0001077983 */ /* 0x000f280000100800 */
[----:B------:R0:W4:Y:S01]  /*287d0*/  @P2 LDG.E.U8 R24, desc[UR42][R26.64] ;  /* 0x0000002a1a182981 */ /* 0x000122000c1e1100 */
[----:B-1----:R-:W-:-:S02]  /*287e0*/  @P3 IMAD.MOV.U32 R28, RZ, RZ, R4 ;  /* 0x000000ffff1c3224 */ /* 0x002fc400078e0004 */
[----:B------:R-:W-:Y:S01]  /*287f0*/  @P3 IMAD.MOV.U32 R29, RZ, RZ, R5 ;  /* 0x000000ffff1d3224 */ /* 0x000fe200078e0005 */
[----:B------:R-:W4:Y:S04]  /*28800*/  LDL R4, [R1+0x1f20] ;  /* 0x001f200001047983 */ /* 0x000f280000100800 */
[----:B------:R-:W4:Y:S01]  /*28810*/  LDL R5, [R1+0x1f1c] ;  /* 0x001f1c0001057983 */ /* 0x000f220000100800 */
[----:B0-----:R-:W-:Y:S01]  /*28820*/  PRMT R27, RZ, 0x7610, R27 ;  /* 0x00007610ff1b7816 */ /* 0x001fe2000000001b */
[----:B---3--:R-:W-:Y:S02]  /*28830*/  @P3 IMAD.MOV.U32 R31, RZ, RZ, R9 ;  /* 0x000000ffff1f3224 */ /* 0x008fe400078e0009 */
[----:B------:R-:W-:Y:S01]  /*28840*/  @P3 IMAD.MOV.U32 R30, RZ, RZ, R8 ;  /* 0x000000ffff1e3224 */ /* 0x000fe200078e0008 */
[----:B------:R-:W3:Y:S04]  /*28850*/  LDL R9, [R1+0x1f0c] ;  /* 0x001f0c0001097983 */ /* 0x000ee80000100800 */
[----:B------:R-:W3:Y:S04]  /*28860*/  LDL R8, [R1+0x1f10] ;  /* 0x001f100001087983 */ /* 0x000ee80000100800 */
[----:B------:R-:W3:Y:S01]  /*28870*/  @P3 LDG.E.U8 R27, desc[UR42][R30.64] ;  /* 0x0000002a1e1b3981 */ /* 0x000ee2000c1e1100 */
[----:B------:R-:W-:-:S06]  /*28880*/  PRMT R26, RZ, 0x7610, R26 ;  /* 0x00007610ff1a7816 */ /* 0x000fcc000000001a */
[----:B------:R0:W3:Y:S02]  /*28890*/  @P3 LDG.E.U8 R26, desc[UR42][R28.64] ;  /* 0x0000002a1c1a3981 */ /* 0x0000e4000c1e1100 */
[----:B0-----:R-:W-:Y:S02]  /*288a0*/  PRMT R28, RZ, 0x7610, R28 ;  /* 0x00007610ff1c7816 */ /* 0x001fe4000000001c */
[----:B------:R-:W-:Y:S01]  /*288b0*/  PRMT R29, RZ, 0x7610, R29 ;  /* 0x00007610ff1d7816 */ /* 0x000fe2000000001d */
[----:B--2---:R-:W-:Y:S02]  /*288c0*/  @P3 IMAD.MOV.U32 R30, RZ, RZ, R6 ;  /* 0x000000ffff1e3224 */ /* 0x004fe400078e0006 */
[----:B----4-:R-:W-:Y:S01]  /*288d0*/  @P3 IMAD.MOV.U32 R31, RZ, RZ, R7 ;  /* 0x000000ffff1f3224 */ /* 0x010fe200078e0007 */
[----:B------:R-:W2:Y:S04]  /*288e0*/  LDL R6, [R1+0x1f08] ;  /* 0x001f080001067983 */ /* 0x000ea80000100800 */
[----:B------:R-:W4:Y:S04]  /*288f0*/  LDL R7, [R1+0x1f04] ;  /* 0x001f040001077983 */ /* 0x000f280000100800 */
[----:B------:R0:W4:Y:S02]  /*28900*/  @P3 LDG.E.U8 R28, desc[UR42][R30.64] ;  /* 0x0000002a1e1c3981 */ /* 0x000124000c1e1100 */
[----:B0-----:R-:W-:-:S02]  /*28910*/  @P3 IMAD.MOV.U32 R30, RZ, RZ, R0 ;  /* 0x000000ffff1e3224 */ /* 0x001fc400078e0000 */
[----:B------:R-:W-:Y:S01]  /*28920*/  @P3 IMAD.MOV.U32 R31, RZ, RZ, R3 ;  /* 0x000000ffff1f3224 */ /* 0x000fe200078e0003 */
[----:B------:R-:W4:Y:S04]  /*28930*/  LDL R0, [R1+0x1f00] ;  /* 0x001f000001007983 */ /* 0x000f280000100800 */
[----:B------:R-:W4:Y:S04]  /*28940*/  LDL R3, [R1+0x1efc] ;  /* 0x001efc0001037983 */ /* 0x000f280000100800 */
[----:B------:R0:W4:Y:S02]  /*28950*/  @P3 LDG.E.U8 R29, desc[UR42][R30.64] ;  /* 0x0000002a1e1d3981 */ /* 0x000124000c1e1100 */
[----:B0-----:R-:W-:-:S02]  /*28960*/  @P2 IMAD.MOV.U32 R30, RZ, RZ, R4 ;  /* 0x000000ffff1e2224 */ /* 0x001fc400078e0004 */
[----:B------:R-:W-:Y:S01]  /*28970*/  @P2 IMAD.MOV.U32 R31, RZ, RZ, R5 ;  /* 0x000000ffff1f2224 */ /* 0x000fe200078e0005 */
[----:B------:R-:W4:Y:S04]  /*28980*/  LDL R4, [R1+0x1ef8] ;  /* 0x001ef80001047983 */ /* 0x000f280000100800 */
[----:B------:R-:W4:Y:S01]  /*28990*/  LDL R5, [R1+0x1ef4] ;  /* 0x001ef40001057983 */ /* 0x000f220000100800 */
[----:B------:R-:W-:Y:S02]  /*289a0*/  ISETP.GT.AND P1, PT, R38, 0x7b, PT ;  /* 0x0000007b2600780c */ /* 0x000fe40003f24270 */
[----:B------:R-:W-:Y:S02]  /*289b0*/  PRMT R33, RZ, 0x7610, R33 ;  /* 0x00007610ff217816 */ /* 0x000fe40000000021 */
[----:B------:R-:W-:-:S04]  /*289c0*/  PRMT R34, RZ, 0x7610, R34 ;  /* 0x00007610ff227816 */ /* 0x000fc80000000022 */
[----:B------:R0:W4:Y:S01]  /*289d0*/  @P2 LDG.E.U8 R33, desc[UR42][R30.64] ;  /* 0x0000002a1e212981 */ /* 0x000122000c1e1100 */
[----:B------:R-:W-:Y:S01]  /*289e0*/  PRMT R35, RZ, 0x7610, R35 ;  /* 0x00007610ff237816 */ /* 0x000fe20000000023 */
[----:B0-----:R-:W-:Y:S02]  /*289f0*/  @P2 IMAD.MOV.U32 R30, RZ, RZ, R16 ;  /* 0x000000ffff1e2224 */ /* 0x001fe400078e0010 */
[----:B------:R-:W-:-:S05]  /*28a00*/  @P2 IMAD.MOV.U32 R31, RZ, RZ, R17 ;  /* 0x000000ffff1f2224 */ /* 0x000fca00078e0011 */
[----:B------:R3:W4:Y:S01]  /*28a10*/  @P2 LDG.E.U8 R34, desc[UR42][R30.64] ;  /* 0x0000002a1e222981 */ /* 0x000722000c1e1100 */
[----:B------:R-:W-:Y:S01]  /*28a20*/  PRMT R39, RZ, 0x7610, R39 ;  /* 0x00007610ff277816 */ /* 0x000fe20000000027 */
[----:B---3--:R-:W-:Y:S02]  /*28a30*/  @P1 IMAD.MOV.U32 R30, RZ, RZ, R8 ;  /* 0x000000ffff1e1224 */ /* 0x008fe400078e0008 */
[----:B------:R-:W-:-:S05]  /*28a40*/  @P1 IMAD.MOV.U32 R31, RZ, RZ, R9 ;  /* 0x000000ffff1f1224 */ /* 0x000fca00078e0009 */
[----:B------:R2:W3:Y:S01]  /*28a50*/  @P1 LDG.E.U8 R35, desc[UR42][R30.64] ;  /* 0x0000002a1e231981 */ /* 0x0004e2000c1e1100 */
[----:B------:R-:W-:Y:S02]  /*28a60*/  PRMT R40, RZ, 0x7610, R40 ;  /* 0x00007610ff287816 */ /* 0x000fe40000000028 */
[----:B------:R-:W-:Y:S01]  /*28a70*/  PRMT R41, RZ, 0x7610, R41 ;  /* 0x00007610ff297816 */ /* 0x000fe20000000029 */
[----:B--2---:R-:W-:Y:S02]  /*28a80*/  @P1 IMAD.MOV.U32 R30, RZ, RZ, R6 ;  /* 0x000000ffff1e1224 */ /* 0x004fe400078e0006 */
[----:B----4-:R-:W-:-:S05]  /*28a90*/  @P1 IMAD.MOV.U32 R31, RZ, RZ, R7 ;  /* 0x000000ffff1f1224 */ /* 0x010fca00078e0007 */
[----:B------:R0:W2:Y:S02]  /*28aa0*/  @P1 LDG.E.U8 R39, desc[UR42][R30.64] ;  /* 0x0000002a1e271981 */ /* 0x0000a4000c1e1100 */
[----:B0-----:R-:W-:Y:S02]  /*28ab0*/  @P1 IMAD.MOV.U32 R30, RZ, RZ, R0 ;  /* 0x000000ffff1e1224 */ /* 0x001fe400078e0000 */
[----:B------:R-:W-:-:S05]  /*28ac0*/  @P1 IMAD.MOV.U32 R31, RZ, RZ, R3 ;  /* 0x000000ffff1f1224 */ /* 0x000fca00078e0003 */
[----:B------:R0:W4:Y:S02]  /*28ad0*/  @P1 LDG.E.U8 R40, desc[UR42][R30.64] ;  /* 0x0000002a1e281981 */ /* 0x000124000c1e1100 */
[----:B0-----:R-:W-:Y:S02]  /*28ae0*/  @P1 IMAD.MOV.U32 R30, RZ, RZ, R4 ;  /* 0x000000ffff1e1224 */ /* 0x001fe400078e0004 */
[----:B------:R-:W-:-:S05]  /*28af0*/  @P1 IMAD.MOV.U32 R31, RZ, RZ, R5 ;  /* 0x000000ffff1f1224 */ /* 0x000fca00078e0005 */
[----:B------:R-:W4:Y:S04]  /*28b00*/  @P1 LDG.E.U8 R41, desc[UR42][R30.64] ;  /* 0x0000002a1e291981 */ /* 0x000f28000c1e1100 */
[----:B---3--:R0:W-:Y:S01]  /*28b10*/  STL [R1+0x2b8c], R35 ;  /* 0x002b8c2301007387 */ /* 0x0081e20000100800 */
[----:B------:R-:W1:Y:S02]  /*28b20*/  S2R R44, SR_TID.X ;  /* 0x00000000002c7919 */ /* 0x000e640000002100 */
[----:B-1----:R-:W-:-:S04]  /*28b30*/  LOP3.LUT R44, R44, 0x1f, RZ, 0xc0, !PT ;  /* 0x0000001f2c2c7812 */ /* 0x002fc800078ec0ff */
[C---:B------:R-:W-:Y:S02]  /*28b40*/  LOP3.LUT R5, R44.reuse, 0x20, RZ, 0xfc, !PT ;  /* 0x000000202c057812 */ /* 0x040fe400078efcff */
[----:B------:R-:W-:Y:S02]  /*28b50*/  LOP3.LUT R4, R44, 0x40, RZ, 0xfc, !PT ;  /* 0x000000402c047812 */ /* 0x000fe400078efcff */
[-C--:B------:R-:W-:Y:S02]  /*28b60*/  ISETP.GE.AND P3, PT, R5, R38.reuse, PT ;  /* 0x000000260500720c */ /* 0x080fe40003f66270 */
[----:B------:R-:W-:Y:S01]  /*28b70*/  ISETP.GE.AND P4, PT, R4, R38, PT ;  /* 0x000000260400720c */ /* 0x000fe20003f86270 */
[----:B--2---:R1:W-:Y:S04]  /*28b80*/  STL [R1+0x2b90], R39 ;  /* 0x002b902701007387 */ /* 0x0043e80000100800 */
[----:B------:R-:W2:Y:S04]  /*28b90*/  LDL R3, [R1+0x1eac] ;  /* 0x001eac0001037983 */ /* 0x000ea80000100800 */
[----:B------:R-:W3:Y:S04]  /*28ba0*/  LDL R0, [R1+0x1eb0] ;  /* 0x001eb00001007983 */ /* 0x000ee80000100800 */
[----:B----4-:R-:W-:Y:S04]  /*28bb0*/  STL [R1+0x2b94], R40 ;  /* 0x002b942801007387 */ /* 0x010fe80000100800 */
[----:B------:R-:W4:Y:S04]  /*28bc0*/  LDL R37, [R1+0x1ea4] ;  /* 0x001ea40001257983 */ /* 0x000f280000100800 */
[----:B0-----:R-:W4:Y:S04]  /*28bd0*/  LDL R35, [R1+0x1ea8] ;  /* 0x001ea80001237983 */ /* 0x001f280000100800 */
[----:B------:R-:W4:Y:S04]  /*28be0*/  LDL R19, [R1+0x1e9c] ;  /* 0x001e9c0001137983 */ /* 0x000f280000100800 */
[----:B------:R-:W4:Y:S04]  /*28bf0*/  LDL R18, [R1+0x1ea0] ;  /* 0x001ea00001127983 */ /* 0x000f280000100800 */
[----:B------:R-:W4:Y:S04]  /*28c00*/  LDL R17, [R1+0x1e94] ;  /* 0x001e940001117983 */ /* 0x000f280000100800 */
[----:B------:R-:W4:Y:S04]  /*28c10*/  LDL R16, [R1+0x1e98] ;  /* 0x001e980001107983 */ /* 0x000f280000100800 */
[----:B------:R-:W4:Y:S04]  /*28c20*/  LDL R9, [R1+0x1e8c] ;  /* 0x001e8c0001097983 */ /* 0x000f280000100800 */
[----:B------:R-:W4:Y:S04]  /*28c30*/  LDL R8, [R1+0x1e90] ;  /* 0x001e900001087983 */ /* 0x000f280000100800 */
[----:B------:R-:W4:Y:S04]  /*28c40*/  LDL R7, [R1+0x1e84] ;  /* 0x001e840001077983 */ /* 0x000f280000100800 */
[----:B------:R-:W4:Y:S04]  /*28c50*/  LDL R6, [R1+0x1e88] ;  /* 0x001e880001067983 */ /* 0x000f280000100800 */
[----:B------:R-:W-:Y:S04]  /*28c60*/  STL [R1+0x2b98], R41 ;  /* 0x002b982901007387 */ /* 0x000fe80000100800 */
[----:B------:R-:W4:Y:S04]  /*28c70*/  LDL R5, [R1+0x1e7c] ;  /* 0x001e7c0001057983 */ /* 0x000f280000100800 */
[----:B------:R-:W4:Y:S01]  /*28c80*/  LDL R4, [R1+0x1e80] ;  /* 0x001e800001047983 */ /* 0x000f220000100800 */
[----:B------:R-:W-:-:S02]  /*28c90*/  ISETP.GT.AND P2, PT, R38, 0x7e, PT ;  /* 0x0000007e2600780c */ /* 0x000fc40003f44270 */
[----:B------:R-:W-:Y:S02]  /*28ca0*/  PRMT R47, RZ, 0x7610, R47 ;  /* 0x00007610ff2f7816 */ /* 0x000fe4000000002f */
[----:B-1----:R-:W-:Y:S02]  /*28cb0*/  LOP3.LUT R39, R44, 0x60, RZ, 0xfc, !PT ;  /* 0x000000602c277812 */ /* 0x002fe400078efcff */
[----:B------:R-:W-:Y:S02]  /*28cc0*/  ISETP.GT.AND P1, PT, R38, 0x7f, PT ;  /* 0x0000007f2600780c */ /* 0x000fe40003f24270 */
[----:B------:R-:W-:Y:S02]  /*28cd0*/  ISETP.GE.AND P5, PT, R39, R38, PT ;  /* 0x000000262700720c */ /* 0x000fe40003fa6270 */
[----:B------:R-:W-:Y:S02]  /*28ce0*/  PRMT R38, RZ, 0x7610, R38 ;  /* 0x00007610ff267816 */ /* 0x000fe40000000026 */
[----:B------:R-:W-:-:S02]  /*28cf0*/  PRMT R49, RZ, 0x7610, R49 ;  /* 0x00007610ff317816 */ /* 0x000fc40000000031 */
[----:B------:R-:W-:Y:S02]  /*28d00*/  PRMT R51, RZ, 0x7610, R51 ;  /* 0x00007610ff337816 */ /* 0x000fe40000000033 */
[----:B------:R-:W-:Y:S02]  /*28d10*/  PRMT R53, RZ, 0x7610, R53 ;  /* 0x00007610ff357816 */ /* 0x000fe40000000035 */
[----:B------:R-:W-:Y:S02]  /*28d20*/  PRMT R55, RZ, 0x7610, R55 ;  /* 0x00007610ff377816 */ /* 0x000fe40000000037 */
[----:B------:R-:W-:Y:S01]  /*28d30*/  PRMT R56, RZ, 0x7610, R56 ;  /* 0x00007610ff387816 */ /* 0x000fe20000000038 */
[----:B--2---:R-:W-:Y:S02]  /*28d40*/  @P2 IMAD.MOV.U32 R31, RZ, RZ, R3 ;  /* 0x000000ffff1f2224 */ /* 0x004fe400078e0003 */
[----:B---3--:R-:W-:Y:S01]  /*28d50*/  @P2 IMAD.MOV.U32 R30, RZ, RZ, R0 ;  /* 0x000000ffff1e2224 */ /* 0x008fe200078e0000 */
[----:B------:R-:W2:Y:S04]  /*28d60*/  LDL R3, [R1+0x1e74] ;  /* 0x001e740001037983 */ /* 0x000ea80000100800 */
[----:B------:R-:W3:Y:S04]  /*28d70*/  LDL R0, [R1+0x1e78] ;  /* 0x001e780001007983 */ /* 0x000ee80000100800 */
[----:B------:R4:W3:Y:S02]  /*28d80*/  @P2 LDG.E.U8 R47, desc[UR42][R30.64] ;  /* 0x0000002a1e2f2981 */ /* 0x0008e4000c1e1100 */
[----:B----4-:R-:W-:-:S02]  /*28d90*/  @P2 IMAD.MOV.U32 R31, RZ, RZ, R37 ;  /* 0x000000ffff1f2224 */ /* 0x010fc400078e0025 */
[----:B------:R-:W-:-:S05]  /*28da0*/  @P2 IMAD.MOV.U32 R30, RZ, RZ, R35 ;  /* 0x000000ffff1e2224 */ /* 0x000fca00078e0023 */
[----:B------:R0:W4:Y:S02]  /*28db0*/  @P2 LDG.E.U8 R38, desc[UR42][R30.64] ;  /* 0x0000002a1e262981 */ /* 0x000124000c1e1100 */
[----:B0-----:R-:W-:Y:S02]  /*28dc0*/  @P2 IMAD.MOV.U32 R30, RZ, RZ, R18 ;  /* 0x000000ffff1e2224 */ /* 0x001fe400078e0012 */
        /* <DEDUP_REMOVED lines=13> */
[----:B------:R2:W4:Y:S01]  /*28ea0*/  @P1 LDG.E.U8 R56, desc[UR42][R30.64] ;  /* 0x0000002a1e381981 */ /* 0x000522000c1e1100 */
[----:B------:R-:W-:Y:S01]  /*28eb0*/  PRMT R57, RZ, 0x7610, R57 ;  /* 0x00007610ff397816 */ /* 0x000fe20000000039 */
[----:B--2---:R-:W-:Y:S02]  /*28ec0*/  @P1 IMAD.MOV.U32 R31, RZ, RZ, R3 ;  /* 0x000000ffff1f1224 */ /* 0x004fe400078e0003 */
[----:B---3--:R-:W-:-:S05]  /*28ed0*/  @P1 IMAD.MOV.U32 R30, RZ, RZ, R0 ;  /* 0x000000ffff1e1224 */ /* 0x008fca00078e0000 */
[----:B------:R-:W2:Y:S01]  /*28ee0*/  @P1 LDG.E.U8 R57, desc[UR42][R30.64] ;  /* 0x0000002a1e391981 */ /* 0x000ea2000c1e1100 */
[----:B------:R-:W0:Y:S01]  /*28ef0*/  S2R R39, SR_TID.X ;  /* 0x0000000000277919 */ /* 0x000e220000002100 */
[----:B------:R-:W-:Y:S06]  /*28f00*/  BAR.SYNC.DEFER_BLOCKING 0x0 ;  /* 0x0000000000007b1d */ /* 0x000fec0000010000 */
[----:B----4-:R-:W-:Y:S04]  /*28f10*/  STL [R1+0x2b9c], R53 ;  /* 0x002b9c3501007387 */ /* 0x010fe80000100800 */
[----:B------:R-:W-:Y:S04]  /*28f20*/  STL [R1+0x2ba0], R55 ;  /* 0x002ba03701007387 */ /* 0x000fe80000100800 */
[----:B------:R-:W-:Y:S04]  /*28f30*/  STL [R1+0x2ba4], R56 ;  /* 0x002ba43801007387 */ /* 0x000fe80000100800 */
[----:B------:R-:W3:Y:S04]  /*28f40*/  LDL.LU R35, [R1+0xb50] ;  /* 0x000b500001237983 */ /* 0x000ee80000300800 */
[----:B------:R-:W4:Y:S04]  /*28f50*/  LDL.LU R19, [R1+0xb4c] ;  /* 0x000b4c0001137983 */ /* 0x000f280000300800 */
[----:B------:R-:W3:Y:S04]  /*28f60*/  LDL.LU R18, [R1+0xb48] ;  /* 0x000b480001127983 */ /* 0x000ee80000300800 */
        /* <DEDUP_REMOVED lines=20> */
[----:B--2---:R-:W-:Y:S04]  /*290b0*/  STL [R1+0x2ba8], R57 ;  /* 0x002ba83901007387 */ /* 0x004fe80000100800 */
        /* <DEDUP_REMOVED lines=85> */
[----:B------:R1:W-:Y:S01]  /*29610*/  STL [R1+0x2bac], R31 ;  /* 0x002bac1f01007387 */ /* 0x0003e20000100800 */
[----:B0-----:R-:W-:-:S03]  /*29620*/  LOP3.LUT R30, R39, 0x1f, RZ, 0xc0, !PT ;  /* 0x0000001f271e7812 */ /* 0x001fc600078ec0ff */
[----:B-1----:R-:W2:Y:S04]  /*29630*/  LDL.LU R31, [R1+0xa04] ;  /* 0x000a0400011f7983 */ /* 0x002ea80000300800 */
[----:B------:R-:W2:Y:S04]  /*29640*/  LDL.LU R57, [R1+0x9d0] ;  /* 0x0009d00001397983 */ /* 0x000ea80000300800 */
[----:B------:R-:W2:Y:S04]  /*29650*/  LDL.LU R56, [R1+0x9cc] ;  /* 0x0009cc0001387983 */ /* 0x000ea80000300800 */
[----:B------:R-:W2:Y:S04]  /*29660*/  LDL.LU R55, [R1+0x9c8] ;  /* 0x0009c80001377983 */ /* 0x000ea80000300800 */
[----:B------:R-:W2:Y:S04]  /*29670*/  LDL.LU R53, [R1+0x9c0] ;  /* 0x0009c00001357983 */ /* 0x000ea80000300800 */
[----:B------:R-:W2:Y:S04]  /*29680*/  LDL.LU R41, [R1+0x98c] ;  /* 0x00098c0001297983 */ /* 0x000ea80000300800 */
[----:B------:R-:W2:Y:S04]  /*29690*/  LDL.LU R40, [R1+0x988] ;  /* 0x0009880001287983 */ /* 0x000ea80000300800 */
[----:B---3--:R0:W-:Y:S04]  /*296a0*/  STS.U8 [R30+UR4], R35 ;  /* 0x000000231e007988 */ /* 0x0081e80008000004 */
[----:B------:R-:W3:Y:S04]  /*296b0*/  LDL.LU R39, [R1+0x984] ;  /* 0x0009840001277983 */ /* 0x000ee80000300800 */
[----:B----4-:R1:W-:Y:S04]  /*296c0*/  STS.U8 [R30+UR4+0x20], R19 ;  /* 0x000020131e007988 */ /* 0x0103e80008000004 */
[----:B------:R4:W-:Y:S04]  /*296d0*/  STS.U8 [R30+UR4+0x40], R18 ;  /* 0x000040121e007988 */ /* 0x0009e80008000004 */
[----:B------:R0:W-:Y:S04]  /*296e0*/  STS.U8 [R30+UR4+0x60], R17 ;  /* 0x000060111e007988 */ /* 0x0001e80008000004 */
[----:B------:R1:W-:Y:S04]  /*296f0*/  STS.U8 [R30+UR4+0x220], R16 ;  /* 0x000220101e007988 */ /* 0x0003e80008000004 */
[----:B------:R4:W-:Y:S04]  /*29700*/  STS.U8 [R30+UR4+0x200], R45 ;  /* 0x0002002d1e007988 */ /* 0x0009e80008000004 */
[----:B0-----:R-:W3:Y:S04]  /*29710*/  LDL.LU R35, [R1+0x980] ;  /* 0x0009800001237983 */ /* 0x001ee80000300800 */
[----:B-1----:R-:W3:Y:S04]  /*29720*/  LDL.LU R19, [R1+0x94c] ;  /* 0x00094c0001137983 */ /* 0x002ee80000300800 */
[----:B----4-:R-:W4:Y:S04]  /*29730*/  LDL.LU R18, [R1+0x948] ;  /* 0x0009480001127983 */ /* 0x010f280000300800 */
[----:B------:R-:W4:Y:S04]  /*29740*/  LDL.LU R17, [R1+0x944] ;  /* 0x0009440001117983 */ /* 0x000f280000300800 */
[----:B------:R-:W4:Y:S04]  /*29750*/  LDL.LU R16, [R1+0x940] ;  /* 0x0009400001107983 */ /* 0x000f280000300800 */
[----:B------:R0:W-:Y:S04]  /*29760*/  STS.U8 [R30+UR4+0x260], R46 ;  /* 0x0002602e1e007988 */ /* 0x0001e80008000004 */
[----:B------:R-:W4:Y:S04]  /*29770*/  LDL.LU R45, [R1+0x90c] ;  /* 0x00090c00012d7983 */ /* 0x000f280000300800 */
[----:B------:R1:W-:Y:S04]  /*29780*/  STS.U8 [R30+UR4+0x240], R48 ;  /* 0x000240301e007988 */ /* 0x0003e80008000004 */
[----:B------:R0:W-:Y:S04]  /*29790*/  STS.U8 [R30+UR4+0x440], R50 ;  /* 0x000440321e007988 */ /* 0x0001e80008000004 */
[----:B------:R0:W-:Y:S04]  /*297a0*/  STS.U8 [R30+UR4+0x460], R59 ;  /* 0x0004603b1e007988 */ /* 0x0001e80008000004 */
[----:B------:R1:W-:Y:S04]  /*297b0*/  STS.U8 [R30+UR4+0x400], R61 ;  /* 0x0004003d1e007988 */ /* 0x0003e80008000004 */
[----:B------:R1:W-:Y:S04]  /*297c0*/  STS.U8 [R30+UR4+0x420], R0 ;  /* 0x000420001e007988 */ /* 0x0003e80008000004 */
[----:B0-----:R-:W4:Y:S04]  /*297d0*/  LDL.LU R46, [R1+0x908] ;  /* 0x00090800012e7983 */ /* 0x001f280000300800 */
[----:B-1----:R-:W4:Y:S04]  /*297e0*/  LDL.LU R48, [R1+0x904] ;  /* 0x0009040001307983 */ /* 0x002f280000300800 */
[----:B------:R-:W4:Y:S04]  /*297f0*/  LDL.LU R50, [R1+0x900] ;  /* 0x0009000001327983 */ /* 0x000f280000300800 */
        /* <DEDUP_REMOVED lines=25> */
[----:B--2---:R0:W-:Y:S04]  /*29990*/  STS.U8 [R30+UR4+0xa40], R31 ;  /* 0x000a401f1e007988 */ /* 0x0041e80008000004 */
[----:B------:R1:W-:Y:S04]  /*299a0*/  STS.U8 [R30+UR4+0xc40], R57 ;  /* 0x000c40391e007988 */ /* 0x0003e80008000004 */
[----:B------:R2:W-:Y:S04]  /*299b0*/  STS.U8 [R30+UR4+0xc60], R56 ;  /* 0x000c60381e007988 */ /* 0x0005e80008000004 */
[----:B------:R0:W-:Y:S04]  /*299c0*/  STS.U8 [R30+UR4+0xc00], R55 ;  /* 0x000c00371e007988 */ /* 0x0001e80008000004 */
[----:B------:R1:W-:Y:S04]  /*299d0*/  STS.U8 [R30+UR4+0xc20], R53 ;  /* 0x000c20351e007988 */ /* 0x0003e80008000004 */
[----:B------:R2:W-:Y:S04]  /*299e0*/  STS.U8 [R30+UR4+0xe60], R41 ;  /* 0x000e60291e007988 */ /* 0x0005e80008000004 */
[----:B0-----:R-:W4:Y:S04]  /*299f0*/  LDL.LU R31, [R1+0x67c] ;  /* 0x00067c00011f7983 */ /* 0x001f280000300800 */
[----:B-1----:R-:W4:Y:S04]  /*29a00*/  LDL.LU R57, [R1+0x678] ;  /* 0x0006780001397983 */ /* 0x002f280000300800 */
[----:B--2---:R-:W2:Y:S04]  /*29a10*/  LDL.LU R56, [R1+0x514] ;  /* 0x0005140001387983 */ /* 0x004ea80000300800 */
[----:B------:R-:W2:Y:S04]  /*29a20*/  LDL.LU R55, [R1+0x510] ;  /* 0x0005100001377983 */ /* 0x000ea80000300800 */
[----:B------:R-:W2:Y:S04]  /*29a30*/  LDL.LU R53, [R1+0x50c] ;  /* 0x00050c0001357983 */ /* 0x000ea80000300800 */
[----:B------:R0:W-:Y:S04]  /*29a40*/  STS.U8 [R30+UR4+0xe40], R40 ;  /* 0x000e40281e007988 */ /* 0x0001e80008000004 */
[----:B------:R-:W2:Y:S04]  /*29a50*/  LDL.LU R41, [R1+0x508] ;  /* 0x0005080001297983 */ /* 0x000ea80000300800 */
[----:B---3--:R1:W-:Y:S04]  /*29a60*/  STS.U8 [R30+UR4+0xe20], R39 ;  /* 0x000e20271e007988 */ /* 0x0083e80008000004 */
[----:B------:R3:W-:Y:S04]  /*29a70*/  STS.U8 [R30+UR4+0xe00], R35 ;  /* 0x000e00231e007988 */ /* 0x0007e80008000004 */
[----:B------:R0:W-:Y:S04]  /*29a80*/  STS.U8 [R30+UR4+0x1000], R19 ;  /* 0x001000131e007988 */ /* 0x0001e80008000004 */
[----:B----4-:R4:W-:Y:S04]  /*29a90*/  STS.U8 [R30+UR4+0x1020], R18 ;  /* 0x001020121e007988 */ /* 0x0109e80008000004 */
[----:B------:R3:W-:Y:S04]  /*29aa0*/  STS.U8 [R30+UR4+0x1040], R17 ;  /* 0x001040111e007988 */ /* 0x0007e80008000004 */
[----:B0-----:R-:W2:Y:S04]  /*29ab0*/  LDL.LU R40, [R1+0x4d4] ;  /* 0x0004d40001287983 */ /* 0x001ea80000300800 */
[----:B-1----:R-:W2:Y:S04]  /*29ac0*/  LDL.LU R39, [R1+0x4d0] ;  /* 0x0004d00001277983 */ /* 0x002ea80000300800 */
[----:B---3--:R-:W3:Y:S04]  /*29ad0*/  LDL.LU R35, [R1+0x4cc] ;  /* 0x0004cc0001237983 */ /* 0x008ee80000300800 */
[----:B------:R-:W3:Y:S04]  /*29ae0*/  LDL.LU R19, [R1+0x4c8] ;  /* 0x0004c80001137983 */ /* 0x000ee80000300800 */
[----:B----4-:R-:W4:Y:S04]  /*29af0*/  LDL.LU R18, [R1+0x3c4] ;  /* 0x0003c40001127983 */ /* 0x010f280000300800 */
        /* <DEDUP_REMOVED lines=38> */
[----:B0-----:R-:W4:Y:S04]  /*29d60*/  LDL.LU R44, [R1+0x1d4] ;  /* 0x0001d400012c7983 */ /* 0x001f280000300800 */
[----:B------:R-:W-:Y:S04]  /*29d70*/  STS.U8 [R30+UR4+0x1a60], R31 ;  /* 0x001a601f1e007988 */ /* 0x000fe80008000004 */
[----:B------:R-:W-:Y:S04]  /*29d80*/  STS.U8 [R30+UR4+0x1a40], R57 ;  /* 0x001a40391e007988 */ /* 0x000fe80008000004 */
[----:B--2---:R-:W-:Y:S04]  /*29d90*/  STS.U8 [R30+UR4+0x1c40], R56 ;  /* 0x001c40381e007988 */ /* 0x004fe80008000004 */
[----:B------:R-:W-:Y:S04]  /*29da0*/  STS.U8 [R30+UR4+0x1c60], R55 ;  /* 0x001c60371e007988 */ /* 0x000fe80008000004 */
[----:B------:R-:W-:Y:S04]  /*29db0*/  STS.U8 [R30+UR4+0x1c00], R53 ;  /* 0x001c00351e007988 */ /* 0x000fe80008000004 */
[----:B------:R-:W-:Y:S04]  /*29dc0*/  STS.U8 [R30+UR4+0x1c20], R41 ;  /* 0x001c20291e007988 */ /* 0x000fe80008000004 */
[----:B------:R-:W-:Y:S04]  /*29dd0*/  STS.U8 [R30+UR4+0x1e60], R40 ;  /* 0x001e60281e007988 */ /* 0x000fe80008000004 */
[----:B------:R-:W-:Y:S04]  /*29de0*/  STS.U8 [R30+UR4+0x1e40], R39 ;  /* 0x001e40271e007988 */ /* 0x000fe80008000004 */
[----:B---3--:R-:W-:Y:S04]  /*29df0*/  STS.U8 [R30+UR4+0x1e20], R35 ;  /* 0x001e20231e007988 */ /* 0x008fe80008000004 */
[----:B------:R-:W-:Y:S04]  /*29e00*/  STS.U8 [R30+UR4+0x1e00], R19 ;  /* 0x001e00131e007988 */ /* 0x000fe80008000004 */
[----:B----4-:R-:W-:Y:S04]  /*29e10*/  STS.U8 [R30+UR4+0x2000], R18 ;  /* 0x002000121e007988 */ /* 0x010fe80008000004 */
[----:B------:R-:W-:Y:S04]  /*29e20*/  STS.U8 [R30+UR4+0x2020], R17 ;  /* 0x002020111e007988 */ /* 0x000fe80008000004 */
        /* <DEDUP_REMOVED lines=8> */
[----:B------:R0:W-:Y:S04]  /*29eb0*/  STS.U8 [R30+UR4+0x2400], R3 ;  /* 0x002400031e007988 */ /* 0x0001e80008000004 */
[----:B------:R1:W-:Y:S04]  /*29ec0*/  STS.U8 [R30+UR4+0x2420], R4 ;  /* 0x002420041e007988 */ /* 0x0003e80008000004 */
[----:B------:R2:W-:Y:S04]  /*29ed0*/  STS.U8 [R30+UR4+0x2660], R5 ;  /* 0x002660051e007988 */ /* 0x0005e80008000004 */
[----:B------:R3:W-:Y:S04]  /*29ee0*/  STS.U8 [R30+UR4+0x2640], R6 ;  /* 0x002640061e007988 */ /* 0x0007e80008000004 */
[----:B0-----:R-:W4:Y:S04]  /*29ef0*/  LDL.LU R3, [R1+0x1d0] ;  /* 0x0001d00001037983 */ /* 0x001f280000300800 */
[----:B-1----:R-:W4:Y:S04]  /*29f00*/  LDL.LU R4, [R1+0x1cc] ;  /* 0x0001cc0001047983 */ /* 0x002f280000300800 */
[----:B--2---:R-:W2:Y:S04]  /*29f10*/  LDL.LU R5, [R1+0x1c8] ;  /* 0x0001c80001057983 */ /* 0x004ea80000300800 */
[----:B------:R0:W-:Y:S04]  /*29f20*/  STS.U8 [R30+UR4+0x2620], R7 ;  /* 0x002620071e007988 */ /* 0x0001e80008000004 */
[----:B---3--:R-:W3:Y:S04]  /*29f30*/  LDL.LU R6, [R1+0x194] ;  /* 0x0001940001067983 */ /* 0x008ee80000300800 */
[----:B------:R1:W-:Y:S04]  /*29f40*/  STS.U8 [R30+UR4+0x2600], R8 ;  /* 0x002600081e007988 */ /* 0x0003e80008000004 */
[----:B------:R0:W-:Y:S04]  /*29f50*/  STS.U8 [R30+UR4+0x2800], R9 ;  /* 0x002800091e007988 */ /* 0x0001e80008000004 */
[----:B------:R0:W-:Y:S04]  /*29f60*/  STS.U8 [R30+UR4+0x2820], R37 ;  /* 0x002820251e007988 */ /* 0x0001e80008000004 */
[----:B------:R1:W-:Y:S04]  /*29f70*/  STS.U8 [R30+UR4+0x2840], R42 ;  /* 0x0028402a1e007988 */ /* 0x0003e80008000004 */
[----:B------:R1:W-:Y:S04]  /*29f80*/  STS.U8 [R30+UR4+0x2860], R43 ;  /* 0x0028602b1e007988 */ /* 0x0003e80008000004 */
[----:B0-----:R-:W3:Y:S04]  /*29f90*/  LDL.LU R7, [R1+0x190] ;  /* 0x0001900001077983 */ /* 0x001ee80000300800 */
[----:B-1----:R-:W3:Y:S04]  /*29fa0*/  LDL.LU R8, [R1+0x18c] ;  /* 0x00018c0001087983 */ /* 0x002ee80000300800 */
[----:B------:R-:W3:Y:S04]  /*29fb0*/  LDL.LU R9, [R1+0x188] ;  /* 0x0001880001097983 */ /* 0x000ee80000300800 */
[----:B------:R-:W3:Y:S04]  /*29fc0*/  LDL.LU R37, [R1+0x154] ;  /* 0x0001540001257983 */ /* 0x000ee80000300800 */
[----:B------:R-:W3:Y:S04]  /*29fd0*/  LDL.LU R42, [R1+0x150] ;  /* 0x00015000012a7983 */ /* 0x000ee80000300800 */
[----:B------:R0:W-:Y:S04]  /*29fe0*/  STS.U8 [R30+UR4+0x2a20], R44 ;  /* 0x002a202c1e007988 */ /* 0x0001e80008000004 */
[----:B------:R-:W3:Y:S04]  /*29ff0*/  LDL.LU R43, [R1+0x14c] ;  /* 0x00014c00012b7983 */ /* 0x000ee80000300800 */
[----:B0-----:R-:W3:Y:S04]  /*2a000*/  LDL.LU R44, [R1+0x148] ;  /* 0x00014800012c7983 */ /* 0x001ee80000300800 */
        /* <DEDUP_REMOVED lines=20> */
[----:B----4-:R0:W-:Y:S04]  /*2a150*/  STS.U8 [R30+UR4+0x2a00], R3 ;  /* 0x002a00031e007988 */ /* 0x0101e80008000004 */
[----:B------:R1:W-:Y:S04]  /*2a160*/  STS.U8 [R30+UR4+0x2a60], R4 ;  /* 0x002a60041e007988 */ /* 0x0003e80008000004 */
[----:B--2---:R2:W-:Y:S04]  /*2a170*/  STS.U8 [R30+UR4+0x2a40], R5 ;  /* 0x002a40051e007988 */ /* 0x0045e80008000004 */
[----:B---3--:R3:W-:Y:S04]  /*2a180*/  STS.U8 [R30+UR4+0x2c40], R6 ;  /* 0x002c40061e007988 */ /* 0x0087e80008000004 */
        /* <DEDUP_REMOVED lines=10> */
[----:B0-----:R-:W2:Y:S04]  /*2a230*/  LDL.LU R7, [R1+0x2c00] ;  /* 0x002c000001077983 */ /* 0x001ea80000300800 */
[----:B-1----:R-:W2:Y:S04]  /*2a240*/  LDL.LU R8, [R1+0x2bfc] ;  /* 0x002bfc0001087983 */ /* 0x002ea80000300800 */
[----:B------:R-:W2:Y:S04]  /*2a250*/  LDL.LU R9, [R1+0x2bf8] ;  /* 0x002bf80001097983 */ /* 0x000ea80000300800 */
[----:B------:R-:W2:Y:S04]  /*2a260*/  LDL.LU R37, [R1+0x2bf4] ;  /* 0x002bf40001257983 */ /* 0x000ea80000300800 */
[----:B------:R-:W2:Y:S04]  /*2a270*/  LDL.LU R42, [R1+0x2bf0] ;  /* 0x002bf000012a7983 */ /* 0x000ea80000300800 */
[----:B------:R-:W2:Y:S04]  /*2a280*/  LDL.LU R43, [R1+0x2bec] ;  /* 0x002bec00012b7983 */ /* 0x000ea80000300800 */
[----:B------:R0:W-:Y:S04]  /*2a290*/  STS.U8 [R30+UR4+0x2e00], R44 ;  /* 0x002e002c1e007988 */ /* 0x0001e80008000004 */
[----:B0-----:R-:W2:Y:S04]  /*2a2a0*/  LDL.LU R44, [R1+0x2be8] ;  /* 0x002be800012c7983 */ /* 0x001ea80000300800 */
[----:B------:R0:W-:Y:S04]  /*2a2b0*/  STS.U8 [R30+UR4+0x3000], R31 ;  /* 0x0030001f1e007988 */ /* 0x0001e80008000004 */
        /* <DEDUP_REMOVED lines=37> */
[----:B0-----:R-:W4:Y:S04]  /*2a510*/  LDL.LU R61, [R1+0xa38] ;  /* 0x000a3800013d7983 */ /* 0x001f280000300800 */
[----:B-1----:R-:W4:Y:S04]  /*2a520*/  LDL.LU R0, [R1+0xa34] ;  /* 0x000a340001007983 */ /* 0x002f280000300800 */
[----:B--2---:R-:W-:Y:S04]  /*2a530*/  STS.U8 [R30+UR4+0x3a20], R44 ;  /* 0x003a202c1e007988 */ /* 0x004fe80008000004 */
[----:B------:R0:W-:Y:S02]  /*2a540*/  STL [R1+0x2bb0], R44 ;  /* 0x002bb02c01007387 */ /* 0x0001e40000100800 */
[----:B0-----:R-:W0:Y:S02]  /*2a550*/  S2R R44, SR_TID.X ;  /* 0x00000000002c7919 */ /* 0x001e240000002100 */
[----:B------:R-:W-:Y:S04]  /*2a560*/  STS.U8 [R30+UR4+0x3a00], R43 ;  /* 0x003a002b1e007988 */ /* 0x000fe80008000004 */
[----:B------:R-:W-:Y:S04]  /*2a570*/  STS.U8 [R30+UR4+0x3a60], R42 ;  /* 0x003a602a1e007988 */ /* 0x000fe80008000004 */
[----:B------:R-:W-:Y:S04]  /*2a580*/  STL [R1+0x2bb4], R43 ;  /* 0x002bb42b01007387 */ /* 0x000fe80000100800 */
        /* <DEDUP_REMOVED lines=8> */
[----:B---3--:R-:W-:Y:S04]  /*2a610*/  STS.U8 [R30+UR4+0x3c20], R6 ;  /* 0x003c20061e007988 */ /* 0x008fe80008000004 */
[----:B------:R-:W-:Y:S04]  /*2a620*/  STL [R1+0x2bc8], R7 ;  /* 0x002bc80701007387 */ /* 0x000fe80000100800 */
[----:B------:R-:W-:Y:S04]  /*2a630*/  STS.U8 [R30+UR4+0x3e60], R5 ;  /* 0x003e60051e007988 */ /* 0x000fe80008000004 */
[----:B------:R-:W-:Y:S04]  /*2a640*/  STL [R1+0x2bcc], R6 ;  /* 0x002bcc0601007387 */ /* 0x000fe80000100800 */
[----:B----4-:R-:W-:Y:S04]  /*2a650*/  STS.U8 [R30+UR4+0x3e40], R4 ;  /* 0x003e40041e007988 */ /* 0x010fe80008000004 */
[----:B------:R-:W-:Y:S04]  /*2a660*/  STL [R1+0x2bd0], R5 ;  /* 0x002bd00501007387 */ /* 0x000fe80000100800 */
[----:B------:R-:W-:Y:S04]  /*2a670*/  STS.U8 [R30+UR4+0x3e20], R3 ;  /* 0x003e20031e007988 */ /* 0x000fe80008000004 */
[----:B------:R-:W-:Y:S04]  /*2a680*/  STL [R1+0x2bd4], R4 ;  /* 0x002bd40401007387 */ /* 0x000fe80000100800 */
[----:B------:R1:W-:Y:S04]  /*2a690*/  STS.U8 [R30+UR4+0x3e00], R2 ;  /* 0x003e00021e007988 */ /* 0x0003e80008000004 */
[----:B-1----:R-:W2:Y:S04]  /*2a6a0*/  LDL.LU R2, [R1+0xa00] ;  /* 0x000a000001027983 */ /* 0x002ea80000300800 */
[----:B------:R-:W3:Y:S01]  /*2a6b0*/  LDL.LU R3, [R1+0x9fc] ;  /* 0x0009fc0001037983 */ /* 0x000ee20000300800 */
[----:B0-----:R-:W-:-:S03]  /*2a6c0*/  LOP3.LUT R44, R44, 0x1f, RZ, 0xc0, !PT ;  /* 0x0000001f2c2c7812 */ /* 0x001fc600078ec0ff */
[----:B------:R-:W4:Y:S04]  /*2a6d0*/  LDL.LU R4, [R1+0x9f8] ;  /* 0x0009f80001047983 */ /* 0x000f280000300800 */
[----:B------:R-:W4:Y:S04]  /*2a6e0*/  LDL.LU R5, [R1+0x9f4] ;  /* 0x0009f40001057983 */ /* 0x000f280000300800 */
[----:B------:R-:W4:Y:S01]  /*2a6f0*/  LDL.LU R6, [R1+0x9bc] ;  /* 0x0009bc0001067983 */ /* 0x000f220000300800 */
[----:B------:R-:W-:-:S03]  /*2a700*/  LOP3.LUT R44, R44, 0x8, RZ, 0x3c, !PT ;  /* 0x000000082c2c7812 */ /* 0x000fc600078e3cff */
[----:B------:R-:W4:Y:S04]  /*2a710*/  LDL.LU R7, [R1+0x9b8] ;  /* 0x0009b80001077983 */ /* 0x000f280000300800 */
[----:B------:R-:W4:Y:S04]  /*2a720*/  LDL.LU R8, [R1+0x9b4] ;  /* 0x0009b40001087983 */ /* 0x000f280000300800 */
        /* <DEDUP_REMOVED lines=44> */
[----:B--2---:R0:W-:Y:S04]  /*2a9f0*/  STS.U8 [R44+UR4+0xaa0], R2 ;  /* 0x000aa0022c007988 */ /* 0x0041e80008000004 */
[----:B---3--:R1:W-:Y:S04]  /*2aa00*/  STS.U8 [R44+UR4+0xa80], R3 ;  /* 0x000a80032c007988 */ /* 0x0083e80008000004 */
[----:B----4-:R2:W-:Y:S04]  /*2aa10*/  STS.U8 [R44+UR4+0xae0], R4 ;  /* 0x000ae0042c007988 */ /* 0x0105e80008000004 */
[----:B------:R3:W-:Y:S04]  /*2aa20*/  STS.U8 [R44+UR4+0xac0], R5 ;  /* 0x000ac0052c007988 */ /* 0x0007e80008000004 */
[----:B------:R4:W-:Y:S04]  /*2aa30*/  STS.U8 [R44+UR4+0xcc0], R6 ;  /* 0x000cc0062c007988 */ /* 0x0009e80008000004 */
[----:B------:R2:W-:Y:S04]  /*2aa40*/  STS.U8 [R44+UR4+0xce0], R7 ;  /* 0x000ce0072c007988 */ /* 0x0005e80008000004 */
[----:B0-----:R-:W4:Y:S04]  /*2aa50*/  LDL.LU R2, [R1+0x6a8] ;  /* 0x0006a80001027983 */ /* 0x001f280000300800 */
[----:B-1----:R-:W4:Y:S04]  /*2aa60*/  LDL.LU R3, [R1+0x674] ;  /* 0x0006740001037983 */ /* 0x002f280000300800 */
[----:B--2---:R-:W2:Y:S04]  /*2aa70*/  LDL.LU R4, [R1+0x670] ;  /* 0x0006700001047983 */ /* 0x004ea80000300800 */
[----:B---3--:R-:W3:Y:S04]  /*2aa80*/  LDL.LU R5, [R1+0x53c] ;  /* 0x00053c0001057983 */ /* 0x008ee80000300800 */
        /* <DEDUP_REMOVED lines=55> */
[----:B---3--:R-:W-:Y:S04]  /*2ae00*/  STS.U8 [R44+UR4+0x1ae0], R5 ;  /* 0x001ae0052c007988 */ /* 0x008fe80008000004 */
        /* <DEDUP_REMOVED lines=27> */
[----:B0-----:R-:W2:Y:S04]  /*2afc0*/  LDL.LU R61, [R1+0x1fc] ;  /* 0x0001fc00013d7983 */ /* 0x001ea80000300800 */
[----:B-1----:R-:W3:Y:S04]  /*2afd0*/  LDL.LU R0, [R1+0x1f8] ;  /* 0x0001f80001007983 */ /* 0x002ee80000300800 */
[----:B------:R-:W4:Y:S04]  /*2afe0*/  LDL.LU R2, [R1+0x1c4] ;  /* 0x0001c40001027983 */ /* 0x000f280000300800 */
        /* <DEDUP_REMOVED lines=28> */
[----:B--2---:R0:W-:Y:S04]  /*2b1b0*/  STS.U8 [R44+UR4+0x28c0], R61 ;  /* 0x0028c03d2c007988 */ /* 0x0041e80008000004 */
[----:B---3--:R1:W-:Y:S04]  /*2b1c0*/  STS.U8 [R44+UR4+0x28e0], R0 ;  /* 0x0028e0002c007988 */ /* 0x0083e80008000004 */
[----:B0-----:R-:W2:Y:S04]  /*2b1d0*/  LDL.LU R61, [R1+0x2be4] ;  /* 0x002be400013d7983 */ /* 0x001ea80000300800 */
[----:B-1----:R-:W3:Y:S04]  /*2b1e0*/  LDL.LU R0, [R1+0x2be0] ;  /* 0x002be00001007983 */ /* 0x002ee80000300800 */
        /* <DEDUP_REMOVED lines=15> */
[----:B------:R1:W-:Y:S04]  /*2b2e0*/  STS.U8 [R44+UR4+0x30e0], R53 ;  /* 0x0030e0352c007988 */ /* 0x0003e80008000004 */
[----:B------:R4:W-:Y:S04]  /*2b2f0*/  STS.U8 [R44+UR4+0x32a0], R41 ;  /* 0x0032a0292c007988 */ /* 0x0009e80008000004 */
[----:B0-----:R-:W2:Y:S04]  /*2b300*/  LDL.LU R31, [R1+0xb30] ;  /* 0x000b3000011f7983 */ /* 0x001ea80000300800 */
[----:B-1----:R-:W2:Y:S04]  /*2b310*/  LDL.LU R57, [R1+0xb2c] ;  /* 0x000b2c0001397983 */ /* 0x002ea80000300800 */
        /* <DEDUP_REMOVED lines=27> */
[----:B------:R-:W4:Y:S01]  /*2b4d0*/  LDL.LU R59, [R1+0xa2c] ;  /* 0x000a2c00013b7983 */ /* 0x000f220000300800 */
[----:B------:R-:W-:-:S03]  /*2b4e0*/  LOP3.LUT R2, R30, 0x10, RZ, 0x3c, !PT ;  /* 0x000000101e027812 */ /* 0x000fc600078e3cff */
[----:B---3--:R0:W-:Y:S04]  /*2b4f0*/  STS.U8 [R44+UR4+0x38a0], R0 ;  /* 0x0038a0002c007988 */ /* 0x0081e80008000004 */
[----:B0-----:R-:W3:Y:S04]  /*2b500*/  LDL.LU R0, [R1+0xa28] ;  /* 0x000a280001007983 */ /* 0x001ee80000300800 */
[----:B--2---:R-:W-:Y:S04]  /*2b510*/  STS.U8 [R44+UR4+0x38c0], R61 ;  /* 0x0038c03d2c007988 */ /* 0x004fe80008000004 */
[----:B------:R-:W-:Y:S04]  /*2b520*/  STS.U8 [R44+UR4+0x38e0], R60 ;  /* 0x0038e03c2c007988 */ /* 0x000fe80008000004 */
[----:B------:R0:W-:Y:S04]  /*2b530*/  STL [R1+0x2bd8], R61 ;  /* 0x002bd83d01007387 */ /* 0x0001e80000100800 */
[----:B------:R-:W-:Y:S04]  /*2b540*/  STS.U8 [R44+UR4+0x3aa0], R36 ;  /* 0x003aa0242c007988 */ /* 0x000fe80008000004 */
[----:B------:R-:W-:Y:S04]  /*2b550*/  STS.U8 [R44+UR4+0x3a80], R32 ;  /* 0x003a80202c007988 */ /* 0x000fe80008000004 */
[----:B------:R-:W-:Y:S04]  /*2b560*/  STS.U8 [R44+UR4+0x3ae0], R10 ;  /* 0x003ae00a2c007988 */ /* 0x000fe80008000004 */
[----:B------:R-:W-:Y:S04]  /*2b570*/  STS.U8 [R44+UR4+0x3ac0], R11 ;  /* 0x003ac00b2c007988 */ /* 0x000fe80008000004 */
[----:B------:R-:W-:Y:S04]  /*2b580*/  STS.U8 [R44+UR4+0x3cc0], R20 ;  /* 0x003cc0142c007988 */ /* 0x000fe80008000004 */
[----:B------:R-:W-:Y:S04]  /*2b590*/  STS.U8 [R44+UR4+0x3ce0], R21 ;  /* 0x003ce0152c007988 */ /* 0x000fe80008000004 */
[----:B0-----:R-:W2:Y:S04]  /*2b5a0*/  LDL.LU R61, [R1+0xa24] ;  /* 0x000a2400013d7983 */ /* 0x001ea80000300800 */
[----:B------:R-:W2:Y:S04]  /*2b5b0*/  LDL.LU R3, [R1+0x9f0] ;  /* 0x0009f00001037983 */ /* 0x000ea80000300800 */
[----:B------:R-:W2:Y:S04]  /*2b5c0*/  LDL.LU R4, [R1+0x9ec] ;  /* 0x0009ec0001047983 */ /* 0x000ea80000300800 */
[----:B------:R-:W2:Y:S04]  /*2b5d0*/  LDL.LU R5, [R1+0x9e8] ;  /* 0x0009e80001057983 */ /* 0x000ea80000300800 */
[----:B------:R-:W2:Y:S04]  /*2b5e0*/  LDL.LU R6, [R1+0x9e4] ;  /* 0x0009e40001067983 */ /* 0x000ea80000300800 */
[----:B------:R-:W-:Y:S04]  /*2b5f0*/  STS.U8 [R44+UR4+0x3c80], R22 ;  /* 0x003c80162c007988 */ /* 0x000fe80008000004 */
        /* <DEDUP_REMOVED lines=9> */
[----:B------:R0:W-:Y:S04]  /*2b690*/  STS.U8 [R44+UR4+0x3e80], R29 ;  /* 0x003e801d2c007988 */ /* 0x0001e80008000004 */
[----:B------:R-:W2:Y:S04]  /*2b6a0*/  LDL.LU R43, [R1+0x968] ;  /* 0x00096800012b7983 */ /* 0x000ea80000300800 */
[----:B------:R1:W-:Y:S04]  /*2b6b0*/  STS.U8 [R2+UR4+0x100], R31 ;  /* 0x0001001f02007988 */ /* 0x0003e80008000004 */
[----:B------:R0:W-:Y:S04]  /*2b6c0*/  STS.U8 [R2+UR4+0x120], R57 ;  /* 0x0001203902007988 */ /* 0x0001e80008000004 */
[----:B----4-:R4:W-:Y:S04]  /*2b6d0*/  STS.U8 [R2+UR4+0x140], R56 ;  /* 0x0001403802007988 */ /* 0x0109e80008000004 */
[----:B------:R1:W-:Y:S04]  /*2b6e0*/  STS.U8 [R2+UR4+0x160], R55 ;  /* 0x0001603702007988 */ /* 0x0003e80008000004 */
[----:B------:R4:W-:Y:S04]  /*2b6f0*/  STS.U8 [R2+UR4+0x320], R53 ;  /* 0x0003203502007988 */ /* 0x0009e80008000004 */
[----:B0-----:R-:W2:Y:S04]  /*2b700*/  LDL.LU R44, [R1+0x964] ;  /* 0x00096400012c7983 */ /* 0x001ea80000300800 */
[----:B-1----:R-:W2:Y:S04]  /*2b710*/  LDL.LU R31, [R1+0x960] ;  /* 0x00096000011f7983 */ /* 0x002ea80000300800 */
[----:B------:R-:W2:Y:S04]  /*2b720*/  LDL.LU R57, [R1+0x92c] ;  /* 0x00092c0001397983 */ /* 0x000ea80000300800 */
[----:B----4-:R-:W4:Y:S04]  /*2b730*/  LDL.LU R56, [R1+0x928] ;  /* 0x0009280001387983 */ /* 0x010f280000300800 */
        /* <DEDUP_REMOVED lines=28> */
[----:B---3--:R0:W-:Y:S04]  /*2b900*/  STS.U8 [R2+UR4+0x940], R0 ;  /* 0x0009400002007988 */ /* 0x0081e80008000004 */
[----:B0-----:R-:W3:Y:S04]  /*2b910*/  LDL.LU R0, [R1+0x6a0] ;  /* 0x0006a00001007983 */ /* 0x001ee80000300800 */
[----:B--2---:R0:W-:Y:S04]  /*2b920*/  STS.U8 [R2+UR4+0x960], R61 ;  /* 0x0009603d02007988 */ /* 0x0041e80008000004 */
[----:B------:R1:W-:Y:S04]  /*2b930*/  STS.U8 [R2+UR4+0xb20], R3 ;  /* 0x000b200302007988 */ /* 0x0003e80008000004 */
[----:B------:R2:W-:Y:S04]  /*2b940*/  STS.U8 [R2+UR4+0xb00], R4 ;  /* 0x000b000402007988 */ /* 0x0005e80008000004 */
[----:B------:R1:W-:Y:S04]  /*2b950*/  STS.U8 [R2+UR4+0xb60], R5 ;  /* 0x000b600502007988 */ /* 0x0003e80008000004 */
[----:B------:R2:W-:Y:S04]  /*2b960*/  STS.U8 [R2+UR4+0xb40], R6 ;  /* 0x000b400602007988 */ /* 0x0005e80008000004 */
[----:B0-----:R-:W3:Y:S04]  /*2b970*/  LDL.LU R61, [R1+0x69c] ;  /* 0x00069c00013d7983 */ /* 0x001ee80000300800 */
[----:B-1----:R-:W3:Y:S04]  /*2b980*/  LDL.LU R3, [R1+0x698] ;  /* 0x0006980001037983 */ /* 0x002ee80000300800 */
[----:B------:R0:W-:Y:S04]  /*2b990*/  STS.U8 [R2+UR4+0xd40], R7 ;  /* 0x000d400702007988 */ /* 0x0001e80008000004 */
[----:B--2---:R-:W2:Y:S04]  /*2b9a0*/  LDL.LU R4, [R1+0x534] ;  /* 0x0005340001047983 */ /* 0x004ea80000300800 */
[----:B------:R-:W2:Y:S04]  /*2b9b0*/  LDL.LU R5, [R1+0x530] ;  /* 0x0005300001057983 */ /* 0x000ea80000300800 */
[----:B------:R-:W2:Y:S04]  /*2b9c0*/  LDL.LU R6, [R1+0x52c] ;  /* 0x00052c0001067983 */ /* 0x000ea80000300800 */
[----:B------:R1:W-:Y:S04]  /*2b9d0*/  STS.U8 [R2+UR4+0xd60], R8 ;  /* 0x000d600802007988 */ /* 0x0003e80008000004 */
[----:B------:R0:W-:Y:S04]  /*2b9e0*/  STS.U8 [R2+UR4+0xd00], R9 ;  /* 0x000d000902007988 */ /* 0x0001e80008000004 */
[----:B------:R1:W-:Y:S04]  /*2b9f0*/  STS.U8 [R2+UR4+0xd20], R37 ;  /* 0x000d202502007988 */ /* 0x0003e80008000004 */
[----:B------:R1:W-:Y:S04]  /*2ba00*/  STS.U8 [R2+UR4+0xf60], R42 ;  /* 0x000f602a02007988 */ /* 0x0003e80008000004 */
[----:B0-----:R-:W2:Y:S04]  /*2ba10*/  LDL.LU R7, [R1+0x528] ;  /* 0x0005280001077983 */ /* 0x001ea80000300800 */
[----:B------:R0:W-:Y:S04]  /*2ba20*/  STS.U8 [R2+UR4+0xf40], R43 ;  /* 0x000f402b02007988 */ /* 0x0001e80008000004 */
[----:B-1----:R-:W2:Y:S04]  /*2ba30*/  LDL.LU R8, [R1+0x4f4] ;  /* 0x0004f40001087983 */ /* 0x002ea80000300800 */
[----:B------:R-:W2:Y:S04]  /*2ba40*/  LDL.LU R9, [R1+0x4f0] ;  /* 0x0004f00001097983 */ /* 0x000ea80000300800 */
[----:B------:R-:W2:Y:S04]  /*2ba50*/  LDL.LU R37, [R1+0x4ec] ;  /* 0x0004ec0001257983 */ /* 0x000ea80000300800 */
[----:B------:R-:W2:Y:S04]  /*2ba60*/  LDL.LU R42, [R1+0x4e8] ;  /* 0x0004e800012a7983 */ /* 0x000ea80000300800 */
[----:B------:R1:W-:Y:S04]  /*2ba70*/  STS.U8 [R2+UR4+0xf20], R44 ;  /* 0x000f202c02007988 */ /* 0x0003e80008000004 */
[----:B0-----:R-:W2:Y:S04]  /*2ba80*/  LDL.LU R43, [R1+0x3e4] ;  /* 0x0003e400012b7983 */ /* 0x001ea80000300800 */
[----:B------:R0:W-:Y:S04]  /*2ba90*/  STS.U8 [R2+UR4+0xf00], R31 ;  /* 0x000f001f02007988 */ /* 0x0001e80008000004 */
[----:B------:R0:W-:Y:S04]  /*2baa0*/  STS.U8 [R2+UR4+0x1100], R57 ;  /* 0x0011003902007988 */ /* 0x0001e80008000004 */
[----:B----4-:R4:W-:Y:S04]  /*2bab0*/  STS.U8 [R2+UR4+0x1120], R56 ;  /* 0x0011203802007988 */ /* 0x0109e80008000004 */
[----:B------:R0:W-:Y:S04]  /*2bac0*/  STS.U8 [R2+UR4+0x1140], R55 ;  /* 0x0011403702007988 */ /* 0x0001e80008000004 */
[----:B------:R4:W-:Y:S04]  /*2bad0*/  STS.U8 [R2+UR4+0x1160], R53 ;  /* 0x0011603502007988 */ /* 0x0009e80008000004 */
[----:B-1----:R-:W2:Y:S04]  /*2bae0*/  LDL.LU R44, [R1+0x3e0] ;  /* 0x0003e000012c7983 */ /* 0x002ea80000300800 */
[----:B0-----:R-:W2:Y:S04]  /*2baf0*/  LDL.LU R31, [R1+0x3dc] ;  /* 0x0003dc00011f7983 */ /* 0x001ea80000300800 */
        /* <DEDUP_REMOVED lines=62> */
[----:B0-----:R-:W2:Y:S04]  /*2bee0*/  LDL.LU R59, [R1+0x1f0] ;  /* 0x0001f000013b7983 */ /* 0x001ea80000300800 */
        /* <DEDUP_REMOVED lines=29> */
[----:B---3--:R0:W-:Y:S04]  /*2c0c0*/  STS.U8 [R2+UR4+0x2900], R0 ;  /* 0x0029000002007988 */ /* 0x0081e80008000004 */
[----:B0-----:R-:W3:Y:S04]  /*2c0d0*/  LDL.LU R0, [R1+0x28] ;  /* 0x0000280001007983 */ /* 0x001ee80000300800 */
[----:B--2---:R0:W-:Y:S04]  /*2c0e0*/  STS.U8 [R2+UR4+0x2920], R59 ;  /* 0x0029203b02007988 */ /* 0x0041e80008000004 */
[----:B0-----:R-:W2:Y:S04]  /*2c0f0*/  LDL.LU R59, [R1+0x2bdc] ;  /* 0x002bdc00013b7983 */ /* 0x001ea80000300800 */
        /* <DEDUP_REMOVED lines=36> */
[----:B---3--:R-:W3:Y:S04]  /*2c340*/  LDL.LU R17, [R1+0xa94] ;  /* 0x000a940001117983 */ /* 0x008ee80000300800 */
        /* <DEDUP_REMOVED lines=10> */
[----:B0-----:R-:W3:Y:S04]  /*2c3f0*/  LDL.LU R0, [R1+0xa1c] ;  /* 0x000a1c0001007983 */ /* 0x001ee80000300800 */
[----:B------:R-:W3:Y:S01]  /*2c400*/  LDL.LU R61, [R1+0xa18] ;  /* 0x000a1800013d7983 */ /* 0x000ee20000300800 */
[----:B------:R-:W-:-:S03]  /*2c410*/  LOP3.LUT R30, R30, 0x18, RZ, 0x3c, !PT ;  /* 0x000000181e1e7812 */ /* 0x000fc600078e3cff */
        /* <DEDUP_REMOVED lines=17> */
[----:B------:R-:W2:Y:S04]  /*2c530*/  LDL.LU R3, [R1+0x9e0] ;  /* 0x0009e00001037983 */ /* 0x000ea80000300800 */
        /* <DEDUP_REMOVED lines=9> */
[----:B------:R0:W-:Y:S04]  /*2c5d0*/  STS.U8 [R30+UR4+0x180], R31 ;  /* 0x0001801f1e007988 */ /* 0x0001e80008000004 */
[----:B------:R-:W2:Y:S04]  /*2c5e0*/  LDL.LU R44, [R1+0x954] ;  /* 0x00095400012c7983 */ /* 0x000ea80000300800 */
[----:B------:R1:W-:Y:S04]  /*2c5f0*/  STS.U8 [R30+UR4+0x1a0], R57 ;  /* 0x0001a0391e007988 */ /* 0x0003e80008000004 */
[----:B----4-:R4:W-:Y:S04]  /*2c600*/  STS.U8 [R30+UR4+0x1c0], R56 ;  /* 0x0001c0381e007988 */ /* 0x0109e80008000004 */
        /* <DEDUP_REMOVED lines=14> */
[----:B---3--:R3:W-:Y:S04]  /*2c6f0*/  STS.U8 [R30+UR4+0x5a0], R17 ;  /* 0x0005a0111e007988 */ /* 0x0087e80008000004 */
        /* <DEDUP_REMOVED lines=18> */
[----:B------:R0:W-:Y:S04]  /*2c820*/  STS.U8 [R30+UR4+0x9c0], R61 ;  /* 0x0009c03d1e007988 */ /* 0x0001e80008000004 */
[----:B0-----:R-:W3:Y:S04]  /*2c830*/  LDL.LU R61, [R1+0x690] ;  /* 0x00069000013d7983 */ /* 0x001ee80000300800 */
[----:B--2---:R0:W-:Y:S04]  /*2c840*/  STS.U8 [R30+UR4+0x9e0], R2 ;  /* 0x0009e0021e007988 */ /* 0x0041e80008000004 */
[----:B------:R1:W-:Y:S04]  /*2c850*/  STS.U8 [R30+UR4+0xba0], R3 ;  /* 0x000ba0031e007988 */ /* 0x0003e80008000004 */
[----:B------:R2:W-:Y:S04]  /*2c860*/  STS.U8 [R30+UR4+0xb80], R4 ;  /* 0x000b80041e007988 */ /* 0x0005e80008000004 */
[----:B------:R0:W-:Y:S04]  /*2c870*/  STS.U8 [R30+UR4+0xbe0], R5 ;  /* 0x000be0051e007988 */ /* 0x0001e80008000004 */
[----:B------:R1:W-:Y:S04]  /*2c880*/  STS.U8 [R30+UR4+0xbc0], R6 ;  /* 0x000bc0061e007988 */ /* 0x0003e80008000004 */
[----:B------:R2:W-:Y:S04]  /*2c890*/  STS.U8 [R30+UR4+0xdc0], R7 ;  /* 0x000dc0071e007988 */ /* 0x0005e80008000004 */
[----:B0-----:R-:W3:Y:S04]  /*2c8a0*/  LDL.LU R2, [R1+0x68c] ;  /* 0x00068c0001027983 */ /* 0x001ee80000300800 */
[----:B-1----:R-:W3:Y:S04]  /*2c8b0*/  LDL.LU R3, [R1+0x688] ;  /* 0x0006880001037983 */ /* 0x002ee80000300800 */
[----:B--2---:R-:W2:Y:S04]  /*2c8c0*/  LDL.LU R4, [R1+0x524] ;  /* 0x0005240001047983 */ /* 0x004ea80000300800 */
[----:B------:R-:W2:Y:S04]  /*2c8d0*/  LDL.LU R5, [R1+0x520] ;  /* 0x0005200001057983 */ /* 0x000ea80000300800 */
[----:B------:R-:W2:Y:S04]  /*2c8e0*/  LDL.LU R6, [R1+0x51c] ;  /* 0x00051c0001067983 */ /* 0x000ea80000300800 */
[----:B------:R0:W-:Y:S04]  /*2c8f0*/  STS.U8 [R30+UR4+0xde0], R8 ;  /* 0x000de0081e007988 */ /* 0x0001e80008000004 */
[----:B------:R-:W2:Y:S04]  /*2c900*/  LDL.LU R7, [R1+0x518] ;  /* 0x0005180001077983 */ /* 0x000ea80000300800 */
        /* <DEDUP_REMOVED lines=49> */
[----:B------:R-:W-:Y:S04]  /*2cc20*/  STS.U8 [R30+UR4+0x19c0], R2 ;  /* 0x0019c0021e007988 */ /* 0x000fe80008000004 */
[----:B------:R-:W-:Y:S04]  /*2cc30*/  STS.U8 [R30+UR4+0x19e0], R3 ;  /* 0x0019e0031e007988 */ /* 0x000fe80008000004 */
[----:B--2---:R0:W-:Y:S04]  /*2cc40*/  STS.U8 [R30+UR4+0x1ba0], R4 ;  /* 0x001ba0041e007988 */ /* 0x0041e80008000004 */
[----:B------:R1:W-:Y:S04]  /*2cc50*/  STS.U8 [R30+UR4+0x1b80], R5 ;  /* 0x001b80051e007988 */ /* 0x0003e80008000004 */
[----:B------:R2:W-:Y:S04]  /*2cc60*/  STS.U8 [R30+UR4+0x1be0], R6 ;  /* 0x001be0061e007988 */ /* 0x0005e80008000004 */
[----:B------:R2:W-:Y:S04]  /*2cc70*/  STS.U8 [R30+UR4+0x1bc0], R7 ;  /* 0x001bc0071e007988 */ /* 0x0005e80008000004 */
[----:B0-----:R-:W3:Y:S04]  /*2cc80*/  LDL.LU R4, [R1+0x1e0] ;  /* 0x0001e00001047983 */ /* 0x001ee80000300800 */
[----:B-1----:R-:W3:Y:S04]  /*2cc90*/  LDL.LU R5, [R1+0x1dc] ;  /* 0x0001dc0001057983 */ /* 0x002ee80000300800 */
[----:B--2---:R-:W2:Y:S04]  /*2cca0*/  LDL.LU R6, [R1+0x1d8] ;  /* 0x0001d80001067983 */ /* 0x004ea80000300800 */
        /* <DEDUP_REMOVED lines=49> */
[----:B------:R-:W3:Y:S04]  /*2cfc0*/  LDL.LU R2, [R1+0x20] ;  /* 0x0000200001027983 */ /* 0x000ee80000300800 */
[----:B------:R-:W3:Y:S04]  /*2cfd0*/  LDL.LU R3, [R1+0x1c] ;  /* 0x00001c0001037983 */ /* 0x000ee80000300800 */
[----:B------:R0:W-:Y:S04]  /*2cfe0*/  STS.U8 [R30+UR4+0x2980], R61 ;  /* 0x0029803d1e007988 */ /* 0x0001e80008000004 */
[----:B0-----:R-:W3:Y:S04]  /*2cff0*/  LDL.LU R61, [R1+0x2bd8] ;  /* 0x002bd800013d7983 */ /* 0x001ee80000300800 */
[----:B------:R0:W-:Y:S04]  /*2d000*/  STS.U8 [R30+UR4+0x29a0], R4 ;  /* 0x0029a0041e007988 */ /* 0x0001e80008000004 */
[----:B------:R1:W-:Y:S04]  /*2d010*/  STS.U8 [R30+UR4+0x29c0], R5 ;  /* 0x0029c0051e007988 */ /* 0x0003e80008000004 */
[----:B--2---:R2:W-:Y:S04]  /*2d020*/  STS.U8 [R30+UR4+0x29e0], R6 ;  /* 0x0029e0061e007988 */ /* 0x0045e80008000004 */
        /* <DEDUP_REMOVED lines=26> */
[----:B------:R-:W2:Y:S04]  /*2d1d0*/  LDL.LU R55, [R1+0x2ba0] ;  /* 0x002ba00001377983 */ /* 0x000ea80000300800 */
[----:B------:R-:W2:Y:S04]  /*2d1e0*/  LDL.LU R53, [R1+0x2b9c] ;  /* 0x002b9c0001357983 */ /* 0x000ea80000300800 */
[----:B------:R-:W2:Y:S04]  /*2d1f0*/  LDL.LU R41, [R1+0x2b98] ;  /* 0x002b980001297983 */ /* 0x000ea80000300800 */
[----:B------:R0:W-:Y:S04]  /*2d200*/  STS.U8 [R30+UR4+0x31a0], R40 ;  /* 0x0031a0281e007988 */ /* 0x0001e80008000004 */
[----:B------:R1:W-:Y:S04]  /*2d210*/  STS.U8 [R30+UR4+0x31c0], R39 ;  /* 0x0031c0271e007988 */ /* 0x0003e80008000004 */
[----:B------:R0:W-:Y:S04]  /*2d220*/  STS.U8 [R30+UR4+0x31e0], R35 ;  /* 0x0031e0231e007988 */ /* 0x0001e80008000004 */
[----:B------:R0:W-:Y:S04]  /*2d230*/  STS.U8 [R30+UR4+0x33a0], R19 ;  /* 0x0033a0131e007988 */ /* 0x0001e80008000004 */
[----:B------:R1:W-:Y:S04]  /*2d240*/  STS.U8 [R30+UR4+0x3380], R18 ;  /* 0x003380121e007988 */ /* 0x0003e80008000004 */
[----:B---3--:R3:W-:Y:S04]  /*2d250*/  STS.U8 [R30+UR4+0x33e0], R17 ;  /* 0x0033e0111e007988 */ /* 0x0087e80008000004 */
[----:B0-----:R-:W2:Y:S04]  /*2d260*/  LDL.LU R40, [R1+0x2b94] ;  /* 0x002b940001287983 */ /* 0x001ea80000300800 */
[----:B-1----:R-:W2:Y:S04]  /*2d270*/  LDL.LU R39, [R1+0x2b90] ;  /* 0x002b900001277983 */ /* 0x002ea80000300800 */
[----:B------:R-:W2:Y:S04]  /*2d280*/  LDL.LU R35, [R1+0x2b8c] ;  /* 0x002b8c0001237983 */ /* 0x000ea80000300800 */
[----:B------:R-:W2:Y:S04]  /*2d290*/  LDL.LU R19, [R1+0x2b88] ;  /* 0x002b880001137983 */ /* 0x000ea80000300800 */
[----:B------:R-:W2:Y:S04]  /*2d2a0*/  LDL.LU R18, [R1+0x2b84] ;  /* 0x002b840001127983 */ /* 0x000ea80000300800 */
        /* <DEDUP_REMOVED lines=12> */
[----:B0-----:R-:W2:Y:S04]  /*2d370*/  LDL.LU R0, [R1+0x2b68] ;  /* 0x002b680001007983 */ /* 0x001ea80000300800 */
[----:B------:R-:W-:Y:S04]  /*2d380*/  STS.U8 [R30+UR4+0x37c0], R2 ;  /* 0x0037c0021e007988 */ /* 0x000fe80008000004 */
[----:B------:R-:W-:Y:S04]  /*2d390*/  STS.U8 [R30+UR4+0x37a0], R3 ;  /* 0x0037a0031e007988 */ /* 0x000fe80008000004 */
[----:B--2---:R0:W-:Y:S04]  /*2d3a0*/  STS.U8 [R30+UR4+0x3780], R0 ;  /* 0x003780001e007988 */ /* 0x0041e80008000004 */
[----:B0-----:R-:W2:Y:S04]  /*2d3b0*/  LDL.LU R0, [R1+0x2b64] ;  /* 0x002b640001007983 */ /* 0x001ea80000300800 */
[----:B------:R-:W2:Y:S04]  /*2d3c0*/  LDL R3, [R1+0x16a8] ;  /* 0x0016a80001037983 */ /* 0x000ea80000100800 */
[----:B------:R-:W2:Y:S04]  /*2d3d0*/  LDL R2, [R1+0x16ac] ;  /* 0x0016ac0001027983 */ /* 0x000ea80000100800 */
[----:B------:R-:W-:Y:S04]  /*2d3e0*/  STS.U8 [R30+UR4+0x3980], R50 ;  /* 0x003980321e007988 */ /* 0x000fe80008000004 */
[----:B------:R-:W-:Y:S04]  /*2d3f0*/  STS.U8 [R30+UR4+0x39a0], R48 ;  /* 0x0039a0301e007988 */ /* 0x000fe80008000004 */
[----:B------:R-:W-:Y:S04]  /*2d400*/  STS.U8 [R30+UR4+0x39c0], R46 ;  /* 0x0039c02e1e007988 */ /* 0x000fe80008000004 */
[----:B------:R-:W-:Y:S04]  /*2d410*/  STS.U8 [R30+UR4+0x39e0], R45 ;  /* 0x0039e02d1e007988 */ /* 0x000fe80008000004 */
[----:B------:R-:W-:Y:S04]  /*2d420*/  STS.U8 [R30+UR4+0x3ba0], R16 ;  /* 0x003ba0101e007988 */ /* 0x000fe80008000004 */
[----:B---3--:R-:W-:Y:S04]  /*2d430*/  STS.U8 [R30+UR4+0x3b80], R17 ;  /* 0x003b80111e007988 */ /* 0x008fe80008000004 */
        /* <DEDUP_REMOVED lines=9> */
[----:B------:R0:W-:Y:S01]  /*2d4d0*/  STS.U8 [R30+UR4+0x3f80], R57 ;  /* 0x003f80391e007988 */ /* 0x0001e20008000004 */
[----:B------:R-:W-:Y:S06]  /*2d4e0*/  BAR.SYNC.DEFER_BLOCKING 0x0 ;  /* 0x0000000000007b1d */ /* 0x000fec0000010000 */
[----:B0-----:R-:W3:Y:S01]  /*2d4f0*/  LDL.LU R30, [R1+0x2b60] ;  /* 0x002b6000011e7983 */ /* 0x001ee20000300800 */
[----:B--2---:R-:W-:-:S06]  /*2d500*/  PRMT R0, RZ, 0x7610, R0 ;  /* 0x00007610ff007816 */ /* 0x004fcc0000000000 */
[----:B------:R-:W2:Y:S04]  /*2d510*/  @!P5 LDG.E.U8 R0, desc[UR42][R2.64] ;  /* 0x0000002a0200d981 */ /* 0x000ea8000c1e1100 */
[----:B--2---:R0:W-:Y:S04]  /*2d520*/  STL [R1+0x4d8], R0 ;  /* 0x0004d80001007387 */ /* 0x0041e80000100800 */
[----:B0-----:R-:W2:Y:S04]  /*2d530*/  LDL.LU R0, [R1+0x2b5c] ;  /* 0x002b5c0001007983 */ /* 0x001ea80000300800 */
[----:B------:R-:W4:Y:S04]  /*2d540*/  LDL R2, [R1+0x16c0] ;  /* 0x0016c00001027983 */ /* 0x000f280000100800 */
[----:B------:R-:W4:Y:S01]  /*2d550*/  LDL R3, [R1+0x16c4] ;  /* 0x0016c40001037983 */ /* 0x000f220000100800 */
[----:B---3--:R-:W-:-:S02]  /*2d560*/  PRMT R30, RZ, 0x7610, R30 ;  /* 0x00007610ff1e7816 */ /* 0x008fc4000000001e */
[----:B----4-:R-:W-:-:S04]  /*2d570*/  @!P0 LOP3.LUT R3, R3, R2, RZ, 0x3c, !PT ;  /* 0x0000000203038212 */ /* 0x010fc800078e3cff */
[----:B------:R-:W-:-:S04]  /*2d580*/  @!P0 LOP3.LUT R2, R3, R2, RZ, 0x3c, !PT ;  /* 0x0000000203028212 */ /* 0x000fc800078e3cff */
[----:B------:R-:W-:-:S05]  /*2d590*/  @!P0 LOP3.LUT R3, R3, R2, RZ, 0x3c, !PT ;  /* 0x0000000203038212 */ /* 0x000fca00078e3cff */
[----:B------:R-:W3:Y:S04]  /*2d5a0*/  @!P0 LDG.E.U8 R30, desc[UR42][R2.64] ;  /* 0x0000002a021e8981 */ /* 0x000ee8000c1e1100 */
[----:B---3--:R0:W-:Y:S04]  /*2d5b0*/  STL [R1+0x4d4], R30 ;  /* 0x0004d41e01007387 */ /* 0x0081e80000100800 */
[----:B0-----:R-:W3:Y:S04]  /*2d5c0*/  LDL.LU R30, [R1+0x2b58] ;  /* 0x002b5800011e7983 */ /* 0x001ee80000300800 */
[----:B------:R-:W4:Y:S04]  /*2d5d0*/  LDL R2, [R1+0x16b8] ;  /* 0x0016b80001027983 */ /* 0x000f280000100800 */
[----:B------:R-:W4:Y:S01]  /*2d5e0*/  LDL R3, [R1+0x16bc] ;  /* 0x0016bc0001037983 */ /* 0x000f220000100800 */
[----:B--2---:R-:W-:-:S02]  /*2d5f0*/  PRMT R0, RZ, 0x7610, R0 ;  /* 0x00007610ff007816 */ /* 0x004fc40000000000 */
[----:B----4-:R-:W-:-:S04]  /*2d600*/  @!P3 LOP3.LUT R3, R3, R2, RZ, 0x3c, !PT ;  /* 0x000000020303b212 */ /* 0x010fc800078e3cff */
[----:B------:R-:W-:-:S04]  /*2d610*/  @!P3 LOP3.LUT R2, R3, R2, RZ, 0x3c, !PT ;  /* 0x000000020302b212 */ /* 0x000fc800078e3cff */
[----:B------:R-:W-:-:S05]  /*2d620*/  @!P3 LOP3.LUT R3, R3, R2, RZ, 0x3c, !PT ;  /* 0x000000020303b212 */ /* 0x000fca00078e3cff */
        /* <DEDUP_REMOVED lines=1427> */
[----:B------:R-:W-:-:S02]  /*32f60*/  PRMT R59, RZ, 0x7610, R59 ;  /* 0x00007610ff3b7816 */ /* 0x000fc4000000003b */
[----:B----4-:R-:W-:-:S04]  /*32f70*/  @!P3 LOP3.LUT R3, R3, R2, RZ, 0x3c, !PT ;  /* 0x000000020303b212 */ /* 0x010fc800078e3cff */
[----:B------:R-:W-:-:S04]  /*32f80*/  @!P3 LOP3.LUT R2, R3, R2, RZ, 0x3c, !PT ;  /* 0x000000020302b212 */ /* 0x000fc800078e3cff */
[----:B------:R-:W-:-:S05]  /*32f90*/  @!P3 LOP3.LUT R3, R3, R2, RZ, 0x3c, !PT ;  /* 0x000000020303b212 */ /* 0x000fca00078e3cff */
[----:B------:R0:W4:Y:S04]  /*32fa0*/  @!P3 LDG.E.U8 R59, desc[UR42][R2.64] ;  /* 0x0000002a023bb981 */ /* 0x000128000c1e1100 */
[----:B------:R-:W0:Y:S04]  /*32fb0*/  LDL R2, [R1+0x19b0] ;  /* 0x0019b00001027983 */ /* 0x000e280000100800 */
[----:B------:R-:W0:Y:S01]  /*32fc0*/  LDL R3, [R1+0x19b4] ;  /* 0x0019b40001037983 */ /* 0x000e220000100800 */
[----:B--2---:R-:W-:Y:S02]  /*32fd0*/  PRMT R0, RZ, 0x7610, R0 ;  /* 0x00007610ff007816 */ /* 0x004fe40000000000 */
[----:B0-----:R-:W-:-:S04]  /*32fe0*/  @!P4 LOP3.LUT R3, R3, R2, RZ, 0x3c, !PT ;  /* 0x000000020303c212 */ /* 0x001fc800078e3cff */
[----:B------:R-:W-:-:S04]  /*32ff0*/  @!P4 LOP3.LUT R2, R3, R2, RZ, 0x3c, !PT ;  /* 0x000000020302c212 */ /* 0x000fc800078e3cff */
[----:B------:R-:W-:-:S05]  /*33000*/  @!P4 LOP3.LUT R3, R3, R2, RZ, 0x3c, !PT ;  /* 0x000000020303c212 */ /* 0x000fca00078e3cff */
[----:B------:R-:W2:Y:S04]  /*33010*/  @!P4 LDG.E.U8 R0, desc[UR42][R2.64] ;  /* 0x0000002a0200c981 */ /* 0x000ea8000c1e1100 */
[----:B----4-:R0:W-:Y:S04]  /*33020*/  STL [R1+0xa8], R59 ;  /* 0x0000a83b01007387 */ /* 0x0101e80000100800 */
[----:B0-----:R-:W4:Y:S04]  /*33030*/  LDL R59, [R1+0x198c] ;  /* 0x00198c00013b7983 */ /* 0x001f280000100800 */
[----:B--2---:R0:W-:Y:S04]  /*33040*/  STL [R1+0xa4], R0 ;  /* 0x0000a40001007387 */ /* 0x0041e80000100800 */
[----:B0-----:R-:W2:Y:S04]  /*33050*/  LDL.LU R0, [R1+0x28d8] ;  /* 0x0028d80001007983 */ /* 0x001ea80000300800 */
[----:B------:R-:W2:Y:S04]  /*33060*/  LDL R2, [R1+0x19a8] ;  /* 0x0019a80001027983 */ /* 0x000ea80000100800 */
[----:B------:R-:W2:Y:S01]  /*33070*/  LDL R3, [R1+0x19ac] ;  /* 0x0019ac0001037983 */ /* 0x000ea20000100800 */
[----:B---3--:R-:W-:-:S02]  /*33080*/  PRMT R30, RZ, 0x7610, R30 ;  /* 0x00007610ff1e7816 */ /* 0x008fc4000000001e */
[----:B--2---:R-:W-:-:S04]  /*33090*/  @!P5 LOP3.LUT R3, R3, R2, RZ, 0x3c, !PT ;  /* 0x000000020303d212 */ /* 0x004fc800078e3cff */
[----:B------:R-:W-:-:S04]  /*330a0*/  @!P5 LOP3.LUT R2, R3, R2, RZ, 0x3c, !PT ;  /* 0x000000020302d212 */ /* 0x000fc800078e3cff */
[----:B------:R-:W-:-:S05]  /*330b0*/  @!P5 LOP3.LUT R3, R3, R2, RZ, 0x3c, !PT ;  /* 0x000000020303d212 */ /* 0x000fca00078e3cff */
[----:B------:R-:W2:Y:S04]  /*330c0*/  @!P5 LDG.E.U8 R30, desc[UR42][R2.64] ;  /* 0x0000002a021ed981 */ /* 0x000ea8000c1e1100 */
[----:B--2---:R0:W-:Y:S04]  /*330d0*/  STL [R1+0xa0], R30 ;  /* 0x0000a01e01007387 */ /* 0x0041e80000100800 */
[----:B0-----:R-:W2:Y:S04]  /*330e0*/  LDL.LU R30, [R1+0x28d4] ;  /* 0x0028d400011e7983 */ /* 0x001ea80000300800 */
[----:B------:R-:W3:Y:S04]  /*330f0*/  LDL R2, [R1+0x19a0] ;  /* 0x0019a00001027983 */ /* 0x000ee80000100800 */
[----:B------:R-:W3:Y:S01]  /*33100*/  LDL R3, [R1+0x19a4] ;  /* 0x0019a40001037983 */ /* 0x000ee20000100800 */
[----:B------:R-:W-:-:S02]  /*33110*/  PRMT R0, RZ, 0x7610, R0 ;  /* 0x00007610ff007816 */ /* 0x000fc40000000000 */
[----:B---3--:R-:W-:-:S04]  /*33120*/  @!P0 LOP3.LUT R3, R3, R2, RZ, 0x3c, !PT ;  /* 0x0000000203038212 */ /* 0x008fc800078e3cff */
[----:B------:R-:W-:-:S04]  /*33130*/  @!P0 LOP3.LUT R2, R3, R2, RZ, 0x3c, !PT ;  /* 0x0000000203028212 */ /* 0x000fc800078e3cff */
[----:B------:R-:W-:-:S05]  /*33140*/  @!P0 LOP3.LUT R3, R3, R2, RZ, 0x3c, !PT ;  /* 0x0000000203038212 */ /* 0x000fca00078e3cff */
[----:B------:R-:W3:Y:S04]  /*33150*/  @!P0 LDG.E.U8 R0, desc[UR42][R2.64] ;  /* 0x0000002a02008981 */ /* 0x000ee8000c1e1100 */
[----:B---3--:R0:W-:Y:S04]  /*33160*/  STL [R1+0x9c], R0 ;  /* 0x00009c0001007387 */ /* 0x0081e80000100800 */
[----:B0-----:R-:W3:Y:S04]  /*33170*/  LDL.LU R0, [R1+0x28d0] ;  /* 0x0028d00001007983 */ /* 0x001ee80000300800 */
[----:B------:R-:W3:Y:S04]  /*33180*/  LDL R2, [R1+0x1998] ;  /* 0x0019980001027983 */ /* 0x000ee80000100800 */
[----:B------:R-:W3:Y:S01]  /*33190*/  LDL R3, [R1+0x199c] ;  /* 0x00199c0001037983 */ /* 0x000ee20000100800 */
[----:B--2---:R-:W-:-:S02]  /*331a0*/  PRMT R30, RZ, 0x7610, R30 ;  /* 0x00007610ff1e7816 */ /* 0x004fc4000000001e */
[----:B---3--:R-:W-:-:S04]  /*331b0*/  @!P3 LOP3.LUT R3, R3, R2, RZ, 0x3c, !PT ;  /* 0x000000020303b212 */ /* 0x008fc800078e3cff */
        /* <DEDUP_REMOVED lines=11> */
[----:B------:R-:W3:Y:S01]  /*33270*/  @!P4 LDG.E.U8 R0, desc[UR42][R2.64] ;  /* 0x0000002a0200c981 */ /* 0x000ee2000c1e1100 */
[----:B--2---:R-:W-:-:S03]  /*33280*/  PRMT R30, RZ, 0x7610, R30 ;  /* 0x00007610ff1e7816 */ /* 0x004fc6000000001e */
[----:B---3--:R0:W-:Y:S04]  /*33290*/  STL [R1+0x94], R0 ;  /* 0x0000940001007387 */ /* 0x0081e80000100800 */
[----:B0-----:R-:W2:Y:S04]  /*332a0*/  LDL.LU R0, [R1+0x28c8] ;  /* 0x0028c80001007983 */ /* 0x001ea80000300800 */
[----:B------:R-:W3:Y:S01]  /*332b0*/  LDL R3, [R1+0x1988] ;  /* 0x0019880001037983 */ /* 0x000ee20000100800 */
[----:B----4-:R-:W-:-:S03]  /*332c0*/  @!P5 IMAD.MOV.U32 R2, RZ, RZ, R59 ;  /* 0x000000ffff02d224 */ /* 0x010fc600078e003b */
[----:B------:R-:W4:Y:S04]  /*332d0*/  LDL R59, [R1+0x1964] ;  /* 0x00196400013b7983 */ /* 0x000f280000100800 */
[----:B---3--:R-:W3:Y:S04]  /*332e0*/  @!P5 LDG.E.U8 R30, desc[UR42][R2.64] ;  /* 0x0000002a021ed981 */ /* 0x008ee8000c1e1100 */
        /* <DEDUP_REMOVED lines=17> */
[----:B------:R0:W3:Y:S04]  /*33400*/  @!P3 LDG.E.U8 R61, desc[UR42][R2.64] ;  /* 0x0000002a023db981 */ /* 0x0000e8000c1e1100 */
[----:B------:R-:W0:Y:S04]  /*33410*/  LDL R2, [R1+0x1970] ;  /* 0x0019700001027983 */ /* 0x000e280000100800 */
[----:B------:R-:W0:Y:S01]  /*33420*/  LDL R3, [R1+0x1974] ;  /* 0x0019740001037983 */ /* 0x000e220000100800 */
[----:B------:R-:W-:Y:S02]  /*33430*/  PRMT R60, RZ, 0x7610, R60 ;  /* 0x00007610ff3c7816 */ /* 0x000fe4000000003c */
[----:B0-----:R-:W-:-:S04]  /*33440*/  @!P4 LOP3.LUT R3, R3, R2, RZ, 0x3c, !PT ;  /* 0x000000020303c212 */ /* 0x001fc800078e3cff */
[----:B------:R-:W-:-:S04]  /*33450*/  @!P4 LOP3.LUT R2, R3, R2, RZ, 0x3c, !PT ;  /* 0x000000020302c212 */ /* 0x000fc800078e3cff */
[----:B------:R-:W-:Y:S01]  /*33460*/  @!P4 LOP3.LUT R3, R3, R2, RZ, 0x3c, !PT ;  /* 0x000000020303c212 */ /* 0x000fe200078e3cff */
[----:B---3--:R0:W-:Y:S04]  /*33470*/  STL [R1+0x88], R61 ;  /* 0x0000883d01007387 */ /* 0x0081e80000100800 */
[----:B------:R1:W3:Y:S01]  /*33480*/  @!P4 LDG.E.U8 R60, desc[UR42][R2.64] ;  /* 0x0000002a023cc981 */ /* 0x0002e2000c1e1100 */
[----:B------:R-:W-:-:S03]  /*33490*/  PRMT R31, RZ, 0x7610, R31 ;  /* 0x00007610ff1f7816 */ /* 0x000fc6000000001f */
[----:B0-----:R-:W2:Y:S04]  /*334a0*/  LDL R61, [R1+0x1954] ;  /* 0x00195400013d7983 */ /* 0x001ea80000100800 */
[----:B------:R-:W1:Y:S04]  /*334b0*/  LDL R2, [R1+0x1968] ;  /* 0x0019680001027983 */ /* 0x000e680000100800 */
[----:B------:R-:W1:Y:S02]  /*334c0*/  LDL R3, [R1+0x196c] ;  /* 0x00196c0001037983 */ /* 0x000e640000100800 */
[----:B-1----:R-:W-:-:S04]  /*334d0*/  @!P5 LOP3.LUT R3, R3, R2, RZ, 0x3c, !PT ;  /* 0x000000020303d212 */ /* 0x002fc800078e3cff */
[----:B------:R-:W-:-:S04]  /*334e0*/  @!P5 LOP3.LUT R2, R3, R2, RZ, 0x3c, !PT ;  /* 0x000000020302d212 */ /* 0x000fc800078e3cff */
[----:B------:R-:W-:-:S05]  /*334f0*/  @!P5 LOP3.LUT R3, R3, R2, RZ, 0x3c, !PT ;  /* 0x000000020303d212 */ /* 0x000fca00078e3cff */
[----:B------:R-:W2:Y:S04]  /*33500*/  @!P5 LDG.E.U8 R31, desc[UR42][R2.64] ;  /* 0x0000002a021fd981 */ /* 0x000ea8000c1e1100 */
[----:B---3--:R0:W-:Y:S04]  /*33510*/  STL [R1+0x84], R60 ;  /* 0x0000843c01007387 */ /* 0x0081e80000100800 */
[----:B0-----:R-:W3:Y:S04]  /*33520*/  LDL R60, [R1+0x194c] ;  /* 0x00194c00013c7983 */ /* 0x001ee80000100800 */
[----:B--2---:R0:W-:Y:S04]  /*33530*/  STL [R1+0x80], R31 ;  /* 0x0000801f01007387 */ /* 0x0041e80000100800 */
[----:B0-----:R-:W2:Y:S04]  /*33540*/  LDL.LU R31, [R1+0x28bc] ;  /* 0x0028bc00011f7983 */ /* 0x001ea80000300800 */
[----:B------:R-:W2:Y:S01]  /*33550*/  LDL R3, [R1+0x1960] ;  /* 0x0019600001037983 */ /* 0x000ea20000100800 */
[----:B------:R-:W-:Y:S01]  /*33560*/  PRMT R0, RZ, 0x7610, R0 ;  /* 0x00007610ff007816 */ /* 0x000fe20000000000 */
[----:B----4-:R-:W-:-:S02]  /*33570*/  @!P0 IMAD.MOV.U32 R2, RZ, RZ, R59 ;  /* 0x000000ffff028224 */ /* 0x010fc400078e003b */
[----:B------:R-:W4:Y:S04]  /*33580*/  LDL R59, [R1+0x1944] ;  /* 0x00194400013b7983 */ /* 0x000f280000100800 */
[----:B--2---:R-:W2:Y:S04]  /*33590*/  @!P0 LDG.E.U8 R0, desc[UR42][R2.64] ;  /* 0x0000002a02008981 */ /* 0x004ea8000c1e1100 */
[----:B--2---:R0:W-:Y:S04]  /*335a0*/  STL [R1+0x7c], R0 ;  /* 0x00007c0001007387 */ /* 0x0041e80000100800 */
[----:B0-----:R-:W2:Y:S04]  /*335b0*/  LDL.LU R0, [R1+0x28b8] ;  /* 0x0028b80001007983 */ /* 0x001ea80000300800 */
[----:B------:R-:W2:Y:S04]  /*335c0*/  LDL R2, [R1+0x1958] ;  /* 0x0019580001027983 */ /* 0x000ea80000100800 */
[----:B------:R-:W2:Y:S01]  /*335d0*/  LDL R3, [R1+0x195c] ;  /* 0x00195c0001037983 */ /* 0x000ea20000100800 */
[----:B------:R-:W-:-:S02]  /*335e0*/  PRMT R58, RZ, 0x7610, R58 ;  /* 0x00007610ff3a7816 */ /* 0x000fc4000000003a */
[----:B--2---:R-:W-:-:S04]  /*335f0*/  @!P3 LOP3.LUT R3, R3, R2, RZ, 0x3c, !PT ;  /* 0x000000020303b212 */ /* 0x004fc800078e3cff */
[----:B------:R-:W-:-:S04]  /*33600*/  @!P3 LOP3.LUT R2, R3, R2, RZ, 0x3c, !PT ;  /* 0x000000020302b212 */ /* 0x000fc800078e3cff */
[----:B------:R-:W-:-:S05]  /*33610*/  @!P3 LOP3.LUT R3, R3, R2, RZ, 0x3c, !PT ;  /* 0x000000020303b212 */ /* 0x000fca00078e3cff */
[----:B------:R0:W2:Y:S04]  /*33620*/  @!P3 LDG.E.U8 R58, desc[UR42][R2.64] ;  /* 0x0000002a023ab981 */ /* 0x0000a8000c1e1100 */
[----:B------:R-:W3:Y:S01]  /*33630*/  LDL R3, [R1+0x1950] ;  /* 0x0019500001037983 */ /* 0x000ee20000100800 */
[----:B------:R-:W-:Y:S01]  /*33640*/  PRMT R57, RZ, 0x7610, R57 ;  /* 0x00007610ff397816 */ /* 0x000fe20000000039 */
[----:B0-----:R-:W-:Y:S02]  /*33650*/  @!P4 IMAD.MOV.U32 R2, RZ, RZ, R61 ;  /* 0x000000ffff02c224 */ /* 0x001fe400078e003d */
[----:B--2---:R0:W-:Y:S01]  /*33660*/  STL [R1+0x78], R58 ;  /* 0x0000783a01007387 */ /* 0x0041e20000100800 */
[----:B------:R-:W-:-:S03]  /*33670*/  PRMT R56, RZ, 0x7610, R56 ;  /* 0x00007610ff387816 */ /* 0x000fc60000000038 */
[----:B------:R-:W2:Y:S04]  /*33680*/  LDL R61, [R1+0x1930] ;  /* 0x00193000013d7983 */ /* 0x000ea80000100800 */
[----:B---3--:R1:W3:Y:S04]  /*33690*/  @!P4 LDG.E.U8 R57, desc[UR42][R2.64] ;  /* 0x0000002a0239c981 */ /* 0x0082e8000c1e1100 */
[----:B0-----:R-:W2:Y:S04]  /*336a0*/  LDL R58, [R1+0x193c] ;  /* 0x00193c00013a7983 */ /* 0x001ea80000100800 */
[----:B------:R-:W2:Y:S01]  /*336b0*/  LDL R3, [R1+0x1948] ;  /* 0x0019480001037983 */ /* 0x000ea20000100800 */
[----:B-1----:R-:W-:-:S03]  /*336c0*/  @!P5 IMAD.MOV.U32 R2, RZ, RZ, R60 ;  /* 0x000000ffff02d224 */ /* 0x002fc600078e003c */
[----:B---3--:R0:W-:Y:S01]  /*336d0*/  STL [R1+0x74], R57 ;  /* 0x0000743901007387 */ /* 0x0081e20000100800 */
[----:B------:R-:W-:-:S03]  /*336e0*/  PRMT R9, RZ, 0x7610, R9 ;  /* 0x00007610ff097816 */ /* 0x000fc60000000009 */
[----:B------:R-:W3:Y:S04]  /*336f0*/  LDL R60, [R1+0x1928] ;  /* 0x00192800013c7983 */ /* 0x000ee80000100800 */
[----:B--2---:R4:W2:Y:S04]  /*33700*/  @!P5 LDG.E.U8 R56, desc[UR42][R2.64] ;  /* 0x0000002a0238d981 */ /* 0x0048a8000c1e1100 */
[----:B0-----:R-:W3:Y:S04]  /*33710*/  LDL R57, [R1+0x1934] ;  /* 0x0019340001397983 */ /* 0x001ee80000100800 */
[----:B------:R-:W3:Y:S01]  /*33720*/  LDL R3, [R1+0x1940] ;  /* 0x0019400001037983 */ /* 0x000ee20000100800 */
[----:B----4-:R-:W-:-:S03]  /*33730*/  @!P0 IMAD.MOV.U32 R2, RZ, RZ, R59 ;  /* 0x000000ffff028224 */ /* 0x010fc600078e003b */
[----:B--2---:R0:W-:Y:S01]  /*33740*/  STL [R1+0x70], R56 ;  /* 0x0000703801007387 */ /* 0x0041e20000100800 */
[----:B------:R-:W-:Y:S02]  /*33750*/  PRMT R11, RZ, 0x7610, R11 ;  /* 0x00007610ff0b7816 */ /* 0x000fe4000000000b */
[----:B------:R-:W-:Y:S02]  /*33760*/  PRMT R5, RZ, 0x7610, R5 ;  /* 0x00007610ff057816 */ /* 0x000fe40000000005 */
[----:B------:R-:W-:Y:S01]  /*33770*/  PRMT R7, RZ, 0x7610, R7 ;  /* 0x00007610ff077816 */ /* 0x000fe20000000007 */
[----:B------:R-:W2:Y:S04]  /*33780*/  LDL R59, [R1+0x1920] ;  /* 0x00192000013b7983 */ /* 0x000ea80000100800 */
[----:B---3--:R1:W3:Y:S04]  /*33790*/  @!P0 LDG.E.U8 R9, desc[UR42][R2.64] ;  /* 0x0000002a02098981 */ /* 0x0082e8000c1e1100 */
[----:B0-----:R-:W4:Y:S04]  /*337a0*/  LDL R56, [R1+0x192c] ;  /* 0x00192c0001387983 */ /* 0x001f280000100800 */
[----:B------:R-:W2:Y:S01]  /*337b0*/  LDL R3, [R1+0x1938] ;  /* 0x0019380001037983 */ /* 0x000ea20000100800 */
[----:B-1----:R-:W-:-:S05]  /*337c0*/  @!P3 IMAD.MOV.U32 R2, RZ, RZ, R58 ;  /* 0x000000ffff02b224 */ /* 0x002fca00078e003a */
[----:B--2---:R0:W2:Y:S02]  /*337d0*/  @!P3 LDG.E.U8 R11, desc[UR42][R2.64] ;  /* 0x0000002a020bb981 */ /* 0x0040a4000c1e1100 */
[----:B0-----:R-:W-:Y:S02]  /*337e0*/  @!P4 IMAD.MOV.U32 R2, RZ, RZ, R57 ;  /* 0x000000ffff02c224 */ /* 0x001fe400078e0039 */
[----:B------:R-:W-:Y:S01]  /*337f0*/  @!P4 IMAD.MOV.U32 R3, RZ, RZ, R61 ;  /* 0x000000ffff03c224 */ /* 0x000fe200078e003d */
[----:B---3--:R0:W-:Y:S04]  /*33800*/  STL [R1+0x6c], R9 ;  /* 0x00006c0901007387 */ /* 0x0081e80000100800 */
[----:B------:R-:W3:Y:S01]  /*33810*/  LDL R58, [R1+0x1918] ;  /* 0x00191800013a7983 */ /* 0x000ee20000100800 */
[----:B------:R-:W-:-:S02]  /*33820*/  PRMT R8, RZ, 0x7610, R8 ;  /* 0x00007610ff087816 */ /* 0x000fc40000000008 */
[----:B------:R-:W-:Y:S01]  /*33830*/  PRMT R10, RZ, 0x7610, R10 ;  /* 0x00007610ff0a7816 */ /* 0x000fe2000000000a */
[----:B------:R4:W3:Y:S01]  /*33840*/  @!P4 LDG.E.U8 R5, desc[UR42][R2.64] ;  /* 0x0000002a0205c981 */ /* 0x0008e2000c1e1100 */
[----:B------:R-:W-:Y:S02]  /*33850*/  PRMT R4, RZ, 0x7610, R4 ;  /* 0x00007610ff047816 */ /* 0x000fe40000000004 */
[----:B------:R-:W-:Y:S02]  /*33860*/  PRMT R15, RZ, 0x7610, R15 ;  /* 0x00007610ff0f7816 */ /* 0x000fe4000000000f */
[----:B------:R-:W-:Y:S02]  /*33870*/  PRMT R31, RZ, 0x7610, R31 ;  /* 0x00007610ff1f7816 */ /* 0x000fe4000000001f */
[----:B------:R-:W-:Y:S02]  /*33880*/  PRMT R30, RZ, 0x7610, R30 ;  /* 0x00007610ff1e7816 */ /* 0x000fe4000000001e */
[----:B------:R-:W-:Y:S01]  /*33890*/  PRMT R29, RZ, 0x7610, R29 ;  /* 0x00007610ff1d7816 */ /* 0x000fe2000000001d */
[----:B0-----:R-:W3:Y:S01]  /*338a0*/  LDL R9, [R1+0x1924] ;  /* 0x0019240001097983 */ /* 0x001ee20000100800 */
[----:B------:R-:W-:-:S02]  /*338b0*/  PRMT R28, RZ, 0x7610, R28 ;  /* 0x00007610ff1c7816 */ /* 0x000fc4000000001c */
[----:B------:R-:W-:Y:S02]  /*338c0*/  PRMT R27, RZ, 0x7610, R27 ;  /* 0x00007610ff1b7816 */ /* 0x000fe4000000001b */
[----:B------:R-:W-:Y:S01]  /*338d0*/  PRMT R26, RZ, 0x7610, R26 ;  /* 0x00007610ff1a7816 */ /* 0x000fe2000000001a */
[----:B----4-:R-:W-:Y:S02]  /*338e0*/  @!P5 IMAD.MOV.U32 R2, RZ, RZ, R56 ;  /* 0x000000ffff02d224 */ /* 0x010fe400078e0038 */
[----:B------:R-:W-:Y:S01]  /*338f0*/  @!P5 IMAD.MOV.U32 R3, RZ, RZ, R60 ;  /* 0x000000ffff03d224 */ /* 0x000fe200078e003c */
[----:B------:R-:W-:Y:S02]  /*33900*/  PRMT R25, RZ, 0x7610, R25 ;  /* 0x00007610ff197816 */ /* 0x000fe40000000019 */
[----:B------:R-:W-:Y:S02]  /*33910*/  PRMT R24, RZ, 0x7610, R24 ;  /* 0x00007610ff187816 */ /* 0x000fe40000000018 */
[----:B------:R-:W-:-:S02]  /*33920*/  PRMT R23, RZ, 0x7610, R23 ;  /* 0x00007610ff177816 */ /* 0x000fc40000000017 */
[----:B------:R-:W-:Y:S01]  /*33930*/  PRMT R22, RZ, 0x7610, R22 ;  /* 0x00007610ff167816 */ /* 0x000fe20000000016 */
[----:B------:R-:W4:Y:S01]  /*33940*/  @!P5 LDG.E.U8 R7, desc[UR42][R2.64] ;  /* 0x0000002a0207d981 */ /* 0x000f22000c1e1100 */
[----:B------:R-:W-:Y:S02]  /*33950*/  PRMT R21, RZ, 0x7610, R21 ;  /* 0x00007610ff157816 */ /* 0x000fe40000000015 */
[----:B------:R-:W-:Y:S02]  /*33960*/  PRMT R20, RZ, 0x7610, R20 ;  /* 0x00007610ff147816 */ /* 0x000fe40000000014 */
[----:B------:R-:W-:Y:S02]  /*33970*/  PRMT R19, RZ, 0x7610, R19 ;  /* 0x00007610ff137816 */ /* 0x000fe40000000013 */
[----:B------:R-:W-:Y:S02]  /*33980*/  PRMT R18, RZ, 0x7610, R18 ;  /* 0x00007610ff127816 */ /* 0x000fe40000000012 */
[----:B------:R-:W-:-:S02]  /*33990*/  PRMT R16, RZ, 0x7610, R16 ;  /* 0x00007610ff107816 */ /* 0x000fc40000000010 */
[----:B------:R-:W-:Y:S02]  /*339a0*/  PRMT R14, RZ, 0x7610, R14 ;  /* 0x00007610ff0e7816 */ /* 0x000fe4000000000e */
        /* <DEDUP_REMOVED lines=27> */
[----:B------:R-:W-:Y:S01]  /*33b60*/  PRMT R54, RZ, 0x7610, R54 ;  /* 0x00007610ff367816 */ /* 0x000fe20000000036 */
[----:B------:R-:W-:Y:S04]  /*33b70*/  LDS.U8 R61, [R0+UR4+0x880] ;  /* 0x00088004003d7984 */ /* 0x000fe80008000000 */
[----:B--2---:R0:W-:Y:S04]  /*33b80*/  STL [R1+0x68], R11 ;  /* 0x0000680b01007387 */ /* 0x0041e80000100800 */
[----:B------:R-:W2:Y:S04]  /*33b90*/  LDL R57, [R1+0x1910] ;  /* 0x0019100001397983 */ /* 0x000ea80000100800 */
[----:B------:R-:W-:Y:S04]  /*33ba0*/  LDS.U8 R60, [R0+UR4+0x808] ;  /* 0x00080804003c7984 */ /* 0x000fe80008000000 */
[----:B0-----:R-:W2:Y:S04]  /*33bb0*/  LDL R11, [R1+0x191c] ;  /* 0x00191c00010b7983 */ /* 0x001ea80000100800 */
[----:B---3--:R0:W-:Y:S04]  /*33bc0*/  STL [R1+0x64], R5 ;  /* 0x0000640501007387 */ /* 0x0081e80000100800 */
[----:B------:R-:W3:Y:S04]  /*33bd0*/  LDL R56, [R1+0x1908] ;  /* 0x0019080001387983 */ /* 0x000ee80000100800 */
[----:B0-----:R-:W3:Y:S04]  /*33be0*/  LDL R5, [R1+0x1914] ;  /* 0x0019140001057983 */ /* 0x001ee80000100800 */
[----:B----4-:R0:W-:Y:S04]  /*33bf0*/  STL [R1+0x60], R7 ;  /* 0x0000600701007387 */ /* 0x0101e80000100800 */
[----:B0-----:R-:W4:Y:S01]  /*33c00*/  LDL R7, [R1+0x190c] ;  /* 0x00190c0001077983 */ /* 0x001f220000100800 */
[----:B------:R-:W-:-:S02]  /*33c10*/  @!P0 IMAD.MOV.U32 R2, RZ, RZ, R9 ;  /* 0x000000ffff028224 */ /* 0x000fc400078e0009 */
[----:B------:R-:W-:Y:S01]  /*33c20*/  @!P0 IMAD.MOV.U32 R3, RZ, RZ, R59 ;  /* 0x000000ffff038224 */ /* 0x000fe200078e003b */
[----:B------:R-:W4:Y:S04]  /*33c30*/  LDL R9, [R1+0x1900] ;  /* 0x0019000001097983 */ /* 0x000f280000100800 */
[----:B------:R-:W-:Y:S04]  /*33c40*/  LDS.U8 R59, [R0+UR4+0x888] ;  /* 0x00088804003b7984 */ /* 0x000fe80008000000 */
[----:B------:R0:W4:Y:S02]  /*33c50*/  @!P0 LDG.E.U8 R8, desc[UR42][R2.64] ;  /* 0x0000002a02088981 */ /* 0x000124000c1e1100 */
[----:B0-----:R-:W-:-:S02]  /*33c60*/  @!P3 IMAD.MOV.U32 R3, RZ, RZ, R58 ;  /* 0x000000ffff03b224 */ /* 0x001fc400078e003a */
[----:B------:R-:W-:Y:S01]  /*33c70*/  LDS.U8 R58, [R0+UR4+0x800] ;  /* 0x00080004003a7984 */ /* 0x000fe20008000000 */
[----:B--2---:R-:W-:-:S05]  /*33c80*/  @!P3 IMAD.MOV.U32 R2, RZ, RZ, R11 ;  /* 0x000000ffff02b224 */ /* 0x004fca00078e000b */
[----:B------:R0:W2:Y:S02]  /*33c90*/  @!P3 LDG.E.U8 R10, desc[UR42][R2.64] ;  /* 0x0000002a020ab981 */ /* 0x0000a4000c1e1100 */
[----:B0-----:R-:W-:Y:S02]  /*33ca0*/  @!P4 IMAD.MOV.U32 R3, RZ, RZ, R57 ;  /* 0x000000ffff03c224 */ /* 0x001fe400078e0039 */
[----:B---3--:R-:W-:Y:S01]  /*33cb0*/  @!P4 IMAD.MOV.U32 R2, RZ, RZ, R5 ;  /* 0x000000ffff02c224 */ /* 0x008fe200078e0005 */
[----:B------:R-:W-:Y:S04]  /*33cc0*/  LDS.U8 R57, [R0+UR4+0x80] ;  /* 0x0000800400397984 */ /* 0x000fe80008000000 */
[----:B------:R0:W3:Y:S02]  /*33cd0*/  @!P4 LDG.E.U8 R4, desc[UR42][R2.64] ;  /* 0x0000002a0204c981 */ /* 0x0000e4000c1e1100 */
[----:B0-----:R-:W-:-:S02]  /*33ce0*/  @!P5 IMAD.MOV.U32 R3, RZ, RZ, R56 ;  /* 0x000000ffff03d224 */ /* 0x001fc400078e0038 */
[----:B----4-:R-:W-:Y:S01]  /*33cf0*/  @!P5 IMAD.MOV.U32 R2, RZ, RZ, R7 ;  /* 0x000000ffff02d224 */ /* 0x010fe200078e0007 */
[----:B------:R-:W-:Y:S04]  /*33d00*/  LDS.U8 R56, [R0+UR4+0x8] ;  /* 0x0000080400387984 */ /* 0x000fe80008000000 */
[----:B------:R-:W4:Y:S04]  /*33d10*/  @!P5 LDG.E.U8 R15, desc[UR42][R2.64] ;  /* 0x0000002a020fd981 */ /* 0x000f28000c1e1100 */
[----:B------:R0:W-:Y:S04]  /*33d20*/  STL [R1+0x5c], R8 ;  /* 0x00005c0801007387 */ /* 0x0001e80000100800 */
[----:B------:R-:W4:Y:S04]  /*33d30*/  LDL R11, [R1+0x18f8] ;  /* 0x0018f800010b7983 */ /* 0x000f280000100800 */
[----:B0-----:R-:W4:Y:S04]  /*33d40*/  LDL R8, [R1+0x1904] ;  /* 0x0019040001087983 */ /* 0x001f280000100800 */
[----:B--2---:R0:W-:Y:S04]  /*33d50*/  STL [R1+0x58], R10 ;  /* 0x0000580a01007387 */ /* 0x0041e80000100800 */
[----:B------:R-:W2:Y:S04]  /*33d60*/  LDL R5, [R1+0x18f0] ;  /* 0x0018f00001057983 */ /* 0x000ea80000100800 */
        /* <DEDUP_REMOVED lines=9> */
[----:B------:R-:W4:Y:S04]  /*33e00*/  LDL R9, [R1+0x18e0] ;  /* 0x0018e00001097983 */ /* 0x000f280000100800 */
[----:B------:R0:W4:Y:S02]  /*33e10*/  @!P0 LDG.E.U8 R31, desc[UR42][R2.64] ;  /* 0x0000002a021f8981 */ /* 0x000124000c1e1100 */
[----:B0-----:R-:W-:-:S02]  /*33e20*/  @!P3 IMAD.MOV.U32 R3, RZ, RZ, R11 ;  /* 0x000000ffff03b224 */ /* 0x001fc400078e000b */
[----:B------:R-:W4:Y:S01]  /*33e30*/  LDL R11, [R1+0x18d8] ;  /* 0x0018d800010b7983 */ /* 0x000f220000100800 */
[----:B--2---:R-:W-:-:S03]  /*33e40*/  @!P3 IMAD.MOV.U32 R2, RZ, RZ, R10 ;  /* 0x000000ffff02b224 */ /* 0x004fc600078e000a */
[----:B------:R-:W2:Y:S04]  /*33e50*/  LDL R10, [R1+0x18dc] ;  /* 0x0018dc00010a7983 */ /* 0x000ea80000100800 */
[----:B------:R0:W2:Y:S02]  /*33e60*/  @!P3 LDG.E.U8 R30, desc[UR42][R2.64] ;  /* 0x0000002a021eb981 */ /* 0x0000a4000c1e1100 */
[----:B0-----:R-:W-:Y:S02]  /*33e70*/  @!P4 IMAD.MOV.U32 R3, RZ, RZ, R5 ;  /* 0x000000ffff03c224 */ /* 0x001fe400078e0005 */
[----:B------:R-:W2:Y:S01]  /*33e80*/  LDL R5, [R1+0x18d0] ;  /* 0x0018d00001057983 */ /* 0x000ea20000100800 */
[----:B---3--:R-:W-:-:S03]  /*33e90*/  @!P4 IMAD.MOV.U32 R2, RZ, RZ, R4 ;  /* 0x000000ffff02c224 */ /* 0x008fc600078e0004 */
[----:B------:R-:W3:Y:S04]  /*33ea0*/  LDL R4, [R1+0x18d4] ;  /* 0x0018d40001047983 */ /* 0x000ee80000100800 */
[----:B------:R0:W3:Y:S02]  /*33eb0*/  @!P4 LDG.E.U8 R29, desc[UR42][R2.64] ;  /* 0x0000002a021dc981 */ /* 0x0000e4000c1e1100 */
[----:B0-----:R-:W-:Y:S02]  /*33ec0*/  @!P5 IMAD.MOV.U32 R2, RZ, RZ, R7 ;  /* 0x000000ffff02d224 */ /* 0x001fe400078e0007 */
[----:B----4-:R-:W-:Y:S01]  /*33ed0*/  @!P5 IMAD.MOV.U32 R3, RZ, RZ, R15 ;  /* 0x000000ffff03d224 */ /* 0x010fe200078e000f */
[----:B------:R-:W4:Y:S04]  /*33ee0*/  LDL R7, [R1+0x18cc] ;  /* 0x0018cc0001077983 */ /* 0x000f280000100800 */
[----:B------:R-:W4:Y:S04]  /*33ef0*/  LDL R15, [R1+0x18c8] ;  /* 0x0018c800010f7983 */ /* 0x000f280000100800 */
[----:B------:R0:W4:Y:S02]  /*33f00*/  @!P5 LDG.E.U8 R28, desc[UR42][R2.64] ;  /* 0x0000002a021cd981 */ /* 0x000124000c1e1100 */
[----:B0-----:R-:W-:-:S02]  /*33f10*/  @!P0 IMAD.MOV.U32 R2, RZ, RZ, R8 ;  /* 0x000000ffff028224 */ /* 0x001fc400078e0008 */
        /* <DEDUP_REMOVED lines=10> */
[----:B---3--:R-:W-:Y:S01]  /*33fc0*/  @!P4 IMAD.MOV.U32 R2, RZ, RZ, R4 ;  /* 0x000000ffff02c224 */ /* 0x008fe200078e0004 */
[----:B------:R-:W3:Y:S04]  /*33fd0*/  LDL R5, [R1+0x18b0] ;  /* 0x0018b00001057983 */ /* 0x000ee80000100800 */
[----:B------:R-:W3:Y:S04]  /*33fe0*/  LDL R4, [R1+0x18b4] ;  /* 0x0018b40001047983 */ /* 0x000ee80000100800 */
[----:B------:R4:W3:Y:S04]  /*33ff0*/  @!P4 LDG.E.U8 R25, desc[UR42][R2.64] ;  /* 0x0000002a0219c981 */ /* 0x0008e8000c1e1100 */
[----:B------:R-:W-:Y:S01]  /*34000*/  STL [R1+0x4c], R31 ;  /* 0x00004c1f01007387 */ /* 0x000fe20000100800 */
[----:B----4-:R-:W-:-:S02]  /*34010*/  @!P5 IMAD.MOV.U32 R2, RZ, RZ, R7 ;  /* 0x000000ffff02d224 */ /* 0x010fc400078e0007 */
[----:B------:R-:W-:Y:S01]  /*34020*/  @!P5 IMAD.MOV.U32 R3, RZ, RZ, R15 ;  /* 0x000000ffff03d224 */ /* 0x000fe200078e000f */
[----:B------:R-:W4:Y:S04]  /*34030*/  LDL R7, [R1+0x18ac] ;  /* 0x0018ac0001077983 */ /* 0x000f280000100800 */
[----:B------:R-:W4:Y:S04]  /*34040*/  LDL R15, [R1+0x18a8] ;  /* 0x0018a800010f7983 */ /* 0x000f280000100800 */
[----:B------:R0:W4:Y:S04]  /*34050*/  @!P5 LDG.E.U8 R24, desc[UR42][R2.64] ;  /* 0x0000002a0218d981 */ /* 0x000128000c1e1100 */
[----:B------:R-:W-:Y:S01]  /*34060*/  STL [R1+0x48], R30 ;  /* 0x0000481e01007387 */ /* 0x000fe20000100800 */
[----:B0-----:R-:W-:-:S02]  /*34070*/  @!P0 IMAD.MOV.U32 R2, RZ, RZ, R8 ;  /* 0x000000ffff028224 */ /* 0x001fc400078e0008 */
[----:B------:R-:W-:Y:S01]  /*34080*/  @!P0 IMAD.MOV.U32 R3, RZ, RZ, R9 ;  /* 0x000000ffff038224 */ /* 0x000fe200078e0009 */
[----:B------:R-:W4:Y:S04]  /*34090*/  LDL R8, [R1+0x18a4] ;  /* 0x0018a40001087983 */ /* 0x000f280000100800 */
[----:B------:R-:W4:Y:S04]  /*340a0*/  LDL R9, [R1+0x18a0] ;  /* 0x0018a00001097983 */ /* 0x000f280000100800 */
[----:B------:R0:W4:Y:S04]  /*340b0*/  @!P0 LDG.E.U8 R23, desc[UR42][R2.64] ;  /* 0x0000002a02178981 */ /* 0x000128000c1e1100 */
[----:B------:R-:W-:Y:S01]  /*340c0*/  STL [R1+0x44], R29 ;  /* 0x0000441d01007387 */ /* 0x000fe20000100800 */
[----:B0-----:R-:W-:-:S03]  /*340d0*/  @!P3 IMAD.MOV.U32 R3, RZ, RZ, R11 ;  /* 0x000000ffff03b224 */ /* 0x001fc600078e000b */
[----:B------:R-:W4:Y:S01]  /*340e0*/  LDL R11, [R1+0x1898] ;  /* 0x00189800010b7983 */ /* 0x000f220000100800 */
[----:B--2---:R-:W-:-:S03]  /*340f0*/  @!P3 IMAD.MOV.U32 R2, RZ, RZ, R10 ;  /* 0x000000ffff02b224 */ /* 0x004fc600078e000a */
[----:B------:R-:W2:Y:S04]  /*34100*/  LDL R10, [R1+0x189c] ;  /* 0x00189c00010a7983 */ /* 0x000ea80000100800 */
[----:B------:R3:W2:Y:S04]  /*34110*/  @!P3 LDG.E.U8 R22, desc[UR42][R2.64] ;  /* 0x0000002a0216b981 */ /* 0x0006a8000c1e1100 */
[----:B------:R-:W-:Y:S01]  /*34120*/  STL [R1+0x40], R28 ;  /* 0x0000401c01007387 */ /* 0x000fe20000100800 */
[----:B---3--:R-:W-:Y:S02]  /*34130*/  @!P4 IMAD.MOV.U32 R3, RZ, RZ, R5 ;  /* 0x000000ffff03c224 */ /* 0x008fe400078e0005 */
[----:B------:R-:W-:Y:S01]  /*34140*/  @!P4 IMAD.MOV.U32 R2, RZ, RZ, R4 ;  /* 0x000000ffff02c224 */ /* 0x000fe200078e0004 */
        /* <DEDUP_REMOVED lines=8> */
[----:B------:R0:W4:Y:S02]  /*341d0*/  @!P5 LDG.E.U8 R20, desc[UR42][R2.64] ;  /* 0x0000002a0214d981 */ /* 0x000124000c1e1100 */
[----:B0-----:R-:W-:-:S02]  /*341e0*/  @!P0 IMAD.MOV.U32 R2, RZ, RZ, R8 ;  /* 0x000000ffff028224 */ /* 0x001fc400078e0008 */
[----:B------:R-:W-:-:S05]  /*341f0*/  @!P0 IMAD.MOV.U32 R3, RZ, RZ, R9 ;  /* 0x000000ffff038224 */ /* 0x000fca00078e0009 */
[----:B------:R0:W4:Y:S04]  /*34200*/  @!P0 LDG.E.U8 R19, desc[UR42][R2.64] ;  /* 0x0000002a02138981 */ /* 0x000128000c1e1100 */
[----:B------:R-:W-:Y:S04]  /*34210*/  STL [R1+0x38], R26 ;  /* 0x0000381a01007387 */ /* 0x000fe80000100800 */
[----:B------:R-:W4:Y:S04]  /*34220*/  LDL R9, [R1+0x1880] ;  /* 0x0018800001097983 */ /* 0x000f280000100800 */
[----:B------:R-:W4:Y:S01]  /*34230*/  LDL R8, [R1+0x1884] ;  /* 0x0018840001087983 */ /* 0x000f220000100800 */
[----:B0-----:R-:W-:-:S03]  /*34240*/  @!P3 IMAD.MOV.U32 R3, RZ, RZ, R11 ;  /* 0x000000ffff03b224 */ /* 0x001fc600078e000b */
[----:B------:R-:W-:Y:S04]  /*34250*/  STL [R1+0x34], R25 ;  /* 0x0000341901007387 */ /* 0x000fe80000100800 */
[----:B------:R-:W4:Y:S01]  /*34260*/  LDL R11, [R1+0x1878] ;  /* 0x00187800010b7983 */ /* 0x000f220000100800 */
[----:B--2---:R-:W-:-:S03]  /*34270*/  @!P3 IMAD.MOV.U32 R2, RZ, RZ, R10 ;  /* 0x000000ffff02b224 */ /* 0x004fc600078e000a */
[----:B------:R-:W2:Y:S04]  /*34280*/  LDL R10, [R1+0x187c] ;  /* 0x00187c00010a7983 */ /* 0x000ea80000100800 */
[----:B------:R3:W2:Y:S02]  /*34290*/  @!P3 LDG.E.U8 R18, desc[UR42][R2.64] ;  /* 0x0000002a0212b981 */ /* 0x0006a4000c1e1100 */
[----:B---3--:R-:W-:Y:S02]  /*342a0*/  @!P4 IMAD.MOV.U32 R3, RZ, RZ, R5 ;  /* 0x000000ffff03c224 */ /* 0x008fe400078e0005 */
[----:B------:R-:W-:-:S05]  /*342b0*/  @!P4 IMAD.MOV.U32 R2, RZ, RZ, R4 ;  /* 0x000000ffff02c224 */ /* 0x000fca00078e0004 */
[----:B------:R4:W3:Y:S04]  /*342c0*/  @!P4 LDG.E.U8 R16, desc[UR42][R2.64] ;  /* 0x0000002a0210c981 */ /* 0x0008e8000c1e1100 */
[----:B------:R-:W-:Y:S04]  /*342d0*/  STL [R1+0x30], R24 ;  /* 0x0000301801007387 */ /* 0x000fe80000100800 */
[----:B------:R-:W3:Y:S04]  /*342e0*/  LDL R5, [R1+0x1870] ;  /* 0x0018700001057983 */ /* 0x000ee80000100800 */
[----:B------:R-:W3:Y:S01]  /*342f0*/  LDL R4, [R1+0x1874] ;  /* 0x0018740001047983 */ /* 0x000ee20000100800 */
[----:B----4-:R-:W-:-:S02]  /*34300*/  @!P5 IMAD.MOV.U32 R2, RZ, RZ, R7 ;  /* 0x000000ffff02d224 */ /* 0x010fc400078e0007 */
[----:B------:R-:W-:-:S05]  /*34310*/  @!P5 IMAD.MOV.U32 R3, RZ, RZ, R15 ;  /* 0x000000ffff03d224 */ /* 0x000fca00078e000f */
[----:B------:R0:W4:Y:S04]  /*34320*/  @!P5 LDG.E.U8 R14, desc[UR42][R2.64] ;  /* 0x0000002a020ed981 */ /* 0x000128000c1e1100 */
[----:B------:R-:W-:Y:S01]  /*34330*/  STL [R1+0x2c], R23 ;  /* 0x00002c1701007387 */ /* 0x000fe20000100800 */
[----:B0-----:R-:W-:Y:S02]  /*34340*/  @!P0 IMAD.MOV.U32 R3, RZ, RZ, R9 ;  /* 0x000000ffff038224 */ /* 0x001fe400078e0009 */
[----:B------:R-:W-:-:S05]  /*34350*/  @!P0 IMAD.MOV.U32 R2, RZ, RZ, R8 ;  /* 0x000000ffff028224 */ /* 0x000fca00078e0008 */
[----:B------:R0:W4:Y:S02]  /*34360*/  @!P0 LDG.E.U8 R17, desc[UR42][R2.64] ;  /* 0x0000002a02118981 */ /* 0x000124000c1e1100 */
[----:B0-----:R-:W-:Y:S02]  /*34370*/  @!P3 IMAD.MOV.U32 R3, RZ, RZ, R11 ;  /* 0x000000ffff03b224 */ /* 0x001fe400078e000b */
[----:B--2---:R-:W-:-:S05]  /*34380*/  @!P3 IMAD.MOV.U32 R2, RZ, RZ, R10 ;  /* 0x000000ffff02b224 */ /* 0x004fca00078e000a */
[----:B------:R0:W2:Y:S04]  /*34390*/  @!P3 LDG.E.U8 R13, desc[UR42][R2.64] ;  /* 0x0000002a020db981 */ /* 0x0000a8000c1e1100 */
[----:B---3--:R1:W-:Y:S04]  /*343a0*/  STL [R1+0x14], R16 ;  /* 0x0000141001007387 */ /* 0x0083e80000100800 */
[----:B------:R-:W3:Y:S01]  /*343b0*/  LDL R7, [R1+0x186c] ;  /* 0x00186c0001077983 */ /* 0x000ee20000100800 */
[----:B0-----:R-:W-:Y:S02]  /*343c0*/  @!P4 IMAD.MOV.U32 R2, RZ, RZ, R4 ;  /* 0x000000ffff02c224 */ /* 0x001fe400078e0004 */
[----:B------:R-:W-:-:S05]  /*343d0*/  @!P4 IMAD.MOV.U32 R3, RZ, RZ, R5 ;  /* 0x000000ffff03c224 */ /* 0x000fca00078e0005 */
[----:B------:R3:W3:Y:S04]  /*343e0*/  @!P4 LDG.E.U8 R12, desc[UR42][R2.64] ;  /* 0x0000002a020cc981 */ /* 0x0006e8000c1e1100 */
[----:B-1----:R-:W3:Y:S04]  /*343f0*/  LDL R16, [R1+0x1868] ;  /* 0x0018680001107983 */ /* 0x002ee80000100800 */
[----:B------:R-:W-:Y:S04]  /*34400*/  STL [R1+0x28], R22 ;  /* 0x0000281601007387 */ /* 0x000fe80000100800 */
[----:B------:R-:W3:Y:S04]  /*34410*/  LDL R15, [R1+0x1860] ;  /* 0x00186000010f7983 */ /* 0x000ee80000100800 */
[----:B----4-:R0:W-:Y:S04]  /*34420*/  STL [R1+0x10], R14 ;  /* 0x0000100e01007387 */ /* 0x0101e80000100800 */
[----:B0-----:R-:W4:Y:S04]  /*34430*/  LDL R14, [R1+0x1864] ;  /* 0x00186400010e7983 */ /* 0x001f280000100800 */
[----:B------:R-:W-:Y:S04]  /*34440*/  STL [R1+0x24], R21 ;  /* 0x0000241501007387 */ /* 0x000fe80000100800 */
[----:B------:R-:W4:Y:S04]  /*34450*/  LDL R9, [R1+0x1858] ;  /* 0x0018580001097983 */ /* 0x000f280000100800 */
[----:B------:R-:W4:Y:S04]  /*34460*/  LDL R8, [R1+0x185c] ;  /* 0x00185c0001087983 */ /* 0x000f280000100800 */
[----:B------:R-:W-:Y:S04]  /*34470*/  STL [R1+0x20], R20 ;  /* 0x0000201401007387 */ /* 0x000fe80000100800 */
[----:B------:R-:W4:Y:S04]  /*34480*/  LDL R11, [R1+0x1850] ;  /* 0x00185000010b7983 */ /* 0x000f280000100800 */
[----:B------:R-:W4:Y:S04]  /*34490*/  LDL R10, [R1+0x1854] ;  /* 0x00185400010a7983 */ /* 0x000f280000100800 */
[----:B------:R-:W-:Y:S04]  /*344a0*/  STL [R1+0x1c], R19 ;  /* 0x00001c1301007387 */ /* 0x000fe80000100800 */
[----:B------:R-:W4:Y:S04]  /*344b0*/  LDL R5, [R1+0x1848] ;  /* 0x0018480001057983 */ /* 0x000f280000100800 */
[----:B------:R-:W4:Y:S04]  /*344c0*/  LDL R4, [R1+0x184c] ;  /* 0x00184c0001047983 */ /* 0x000f280000100800 */
[----:B--2---:R0:W-:Y:S04]  /*344d0*/  STL [R1+0x8], R13 ;  /* 0x0000080d01007387 */ /* 0x0041e80000100800 */
[----:B0-----:R-:W2:Y:S01]  /*344e0*/  LDL R13, [R1+0x1840] ;  /* 0x00184000010d7983 */ /* 0x001ea20000100800 */
[----:B---3--:R-:W-:-:S02]  /*344f0*/  @!P5 IMAD.MOV.U32 R2, RZ, RZ, R7 ;  /* 0x000000ffff02d224 */ /* 0x008fc400078e0007 */
[----:B------:R-:W-:-:S05]  /*34500*/  @!P5 IMAD.MOV.U32 R3, RZ, RZ, R16 ;  /* 0x000000ffff03d224 */ /* 0x000fca00078e0010 */
[----:B------:R0:W3:Y:S04]  /*34510*/  @!P5 LDG.E.U8 R6, desc[UR42][R2.64] ;  /* 0x0000002a0206d981 */ /* 0x0000e8000c1e1100 */
[----:B------:R-:W-:Y:S04]  /*34520*/  STL [R1+0x18], R18 ;  /* 0x0000181201007387 */ /* 0x000fe80000100800 */
[----:B------:R1:W-:Y:S04]  /*34530*/  STL [R1+0x4], R12 ;  /* 0x0000040c01007387 */ /* 0x0003e80000100800 */
[----:B------:R-:W3:Y:S01]  /*34540*/  LDL R7, [R1+0x1838] ;  /* 0x0018380001077983 */ /* 0x000ee20000100800 */
[----:B0-----:R-:W-:-:S03]  /*34550*/  @!P0 IMAD.MOV.U32 R3, RZ, RZ, R15 ;  /* 0x000000ffff038224 */ /* 0x001fc600078e000f */
[----:B-1----:R-:W3:Y:S01]  /*34560*/  LDL R12, [R1+0x1844] ;  /* 0x00184400010c7983 */ /* 0x002ee20000100800 */
[----:B----4-:R-:W-:-:S05]  /*34570*/  @!P0 IMAD.MOV.U32 R2, RZ, RZ, R14 ;  /* 0x000000ffff028224 */ /* 0x010fca00078e000e */
[----:B------:R0:W4:Y:S02]  /*34580*/  @!P0 LDG.E.U8 R50, desc[UR42][R2.64] ;  /* 0x0000002a02328981 */ /* 0x000124000c1e1100 */
[----:B0-----:R-:W-:Y:S02]  /*34590*/  @!P3 IMAD.MOV.U32 R2, RZ, RZ, R8 ;  /* 0x000000ffff02b224 */ /* 0x001fe400078e0008 */
[----:B------:R-:W-:-:S05]  /*345a0*/  @!P3 IMAD.MOV.U32 R3, RZ, RZ, R9 ;  /* 0x000000ffff03b224 */ /* 0x000fca00078e0009 */
[----:B------:R0:W4:Y:S02]  /*345b0*/  @!P3 LDG.E.U8 R48, desc[UR42][R2.64] ;  /* 0x0000002a0230b981 */ /* 0x000124000c1e1100 */
[----:B0-----:R-:W-:Y:S02]  /*345c0*/  @!P4 IMAD.MOV.U32 R2, RZ, RZ, R10 ;  /* 0x000000ffff02c224 */ /* 0x001fe400078e000a */
[----:B------:R-:W-:-:S05]  /*345d0*/  @!P4 IMAD.MOV.U32 R3, RZ, RZ, R11 ;  /* 0x000000ffff03c224 */ /* 0x000fca00078e000b */
[----:B------:R0:W4:Y:S02]  /*345e0*/  @!P4 LDG.E.U8 R46, desc[UR42][R2.64] ;  /* 0x0000002a022ec981 */ /* 0x000124000c1e1100 */
[----:B0-----:R-:W-:Y:S02]  /*345f0*/  @!P5 IMAD.MOV.U32 R2, RZ, RZ, R4 ;  /* 0x000000ffff02d224 */ /* 0x001fe400078e0004 */
[----:B------:R-:W-:-:S05]  /*34600*/  @!P5 IMAD.MOV.U32 R3, RZ, RZ, R5 ;  /* 0x000000ffff03d224 */ /* 0x000fca00078e0005 */
[----:B------:R2:W4:Y:S02]  /*34610*/  @!P5 LDG.E.U8 R44, desc[UR42][R2.64] ;  /* 0x0000002a022cd981 */ /* 0x000524000c1e1100 */
[----:B--2---:R-:W-:Y:S02]  /*34620*/  @!P0 IMAD.MOV.U32 R3, RZ, RZ, R13 ;  /* 0x000000ffff038224 */ /* 0x004fe400078e000d */
[----:B---3--:R0:W-:Y:S04]  /*34630*/  STL [R1], R6 ;  /* 0x0000000601007387 */ /* 0x0081e80000100800 */
[----:B------:R-:W2:Y:S04]  /*34640*/  LDL R15, [R1+0x1830] ;  /* 0x00183000010f7983 */ /* 0x000ea80000100800 */
[----:B------:R-:W3:Y:S04]  /*34650*/  LDL R14, [R1+0x1834] ;  /* 0x00183400010e7983 */ /* 0x000ee80000100800 */
[----:B0-----:R-:W2:Y:S01]  /*34660*/  LDL R6, [R1+0x183c] ;  /* 0x00183c0001067983 */ /* 0x001ea20000100800 */
[----:B------:R-:W-:-:S05]  /*34670*/  @!P0 IMAD.MOV.U32 R2, RZ, RZ, R12 ;  /* 0x000000ffff028224 */ /* 0x000fca00078e000c */
[----:B------:R0:W3:Y:S04]  /*34680*/  @!P0 LDG.E.U8 R42, desc[UR42][R2.64] ;  /* 0x0000002a022a8981 */ /* 0x0000e8000c1e1100 */
[----:B----4-:R-:W-:Y:S04]  /*34690*/  STL [R1+0x2844], R50 ;  /* 0x0028443201007387 */ /* 0x010fe80000100800 */
[----:B------:R-:W4:Y:S04]  /*346a0*/  LDL R9, [R1+0x1828] ;  /* 0x0018280001097983 */ /* 0x000f280000100800 */
[----:B------:R-:W4:Y:S04]  /*346b0*/  LDL R8, [R1+0x182c] ;  /* 0x00182c0001087983 */ /* 0x000f280000100800 */
[----:B------:R1:W-:Y:S01]  /*346c0*/  STL [R1+0xc], R17 ;  /* 0x00000c1101007387 */ /* 0x0003e20000100800 */
[----:B0-----:R-:W-:-:S03]  /*346d0*/  @!P3 IMAD.MOV.U32 R3, RZ, RZ, R7 ;  /* 0x000000ffff03b224 */ /* 0x001fc600078e0007 */
        /* <DEDUP_REMOVED lines=8> */
[----:B------:R-:W4:Y:S01]  /*34760*/  LDL R12, [R1+0x1814] ;  /* 0x00181400010c7983 */ /* 0x000f220000100800 */
[----:B--2---:R-:W-:-:S05]  /*34770*/  @!P3 IMAD.MOV.U32 R2, RZ, RZ, R6 ;  /* 0x000000ffff02b224 */ /* 0x004fca00078e0006 */
[----:B------:R0:W2:Y:S04]  /*34780*/  @!P3 LDG.E.U8 R40, desc[UR42][R2.64] ;  /* 0x0000002a0228b981 */ /* 0x0000a8000c1e1100 */
[----:B---3--:R-:W-:Y:S04]  /*34790*/  STL [R1+0x2838], R42 ;  /* 0x0028382a01007387 */ /* 0x008fe80000100800 */
[----:B------:R-:W3:Y:S04]  /*347a0*/  LDL R7, [R1+0x1808] ;  /* 0x0018080001077983 */ /* 0x000ee80000100800 */
[----:B------:R-:W3:Y:S01]  /*347b0*/  LDL R6, [R1+0x180c] ;  /* 0x00180c0001067983 */ /* 0x000ee20000100800 */
[----:B0-----:R-:W-:-:S02]  /*347c0*/  @!P4 IMAD.MOV.U32 R2, RZ, RZ, R14 ;  /* 0x000000ffff02c224 */ /* 0x001fc400078e000e */
[----:B------:R-:W-:-:S05]  /*347d0*/  @!P4 IMAD.MOV.U32 R3, RZ, RZ, R15 ;  /* 0x000000ffff03c224 */ /* 0x000fca00078e000f */
[----:B------:R4:W3:Y:S02]  /*347e0*/  @!P4 LDG.E.U8 R38, desc[UR42][R2.64] ;  /* 0x0000002a0226c981 */ /* 0x0008e4000c1e1100 */
[----:B----4-:R-:W-:Y:S02]  /*347f0*/  @!P5 IMAD.MOV.U32 R2, RZ, RZ, R8 ;  /* 0x000000ffff02d224 */ /* 0x010fe400078e0008 */
[----:B------:R-:W-:-:S05]  /*34800*/  @!P5 IMAD.MOV.U32 R3, RZ, RZ, R9 ;  /* 0x000000ffff03d224 */ /* 0x000fca00078e0009 */
[----:B------:R0:W4:Y:S04]  /*34810*/  @!P5 LDG.E.U8 R36, desc[UR42][R2.64] ;  /* 0x0000002a0224d981 */ /* 0x000128000c1e1100 */
[----:B------:R1:W4:Y:S01]  /*34820*/  @!P3 LDG.E.U8 R32, desc[UR42][R4.64] ;  /* 0x0000002a0420b981 */ /* 0x000322000c1e1100 */
[----:B0-----:R-:W-:Y:S02]  /*34830*/  @!P0 IMAD.MOV.U32 R2, RZ, RZ, R10 ;  /* 0x000000ffff028224 */ /* 0x001fe400078e000a */
[----:B------:R-:W-:-:S05]  /*34840*/  @!P0 IMAD.MOV.U32 R3, RZ, RZ, R11 ;  /* 0x000000ffff038224 */ /* 0x000fca00078e000b */
[----:B------:R0:W4:Y:S01]  /*34850*/  @!P0 LDG.E.U8 R34, desc[UR42][R2.64] ;  /* 0x0000002a02228981 */ /* 0x000122000c1e1100 */
[----:B-1----:R-:W-:Y:S02]  /*34860*/  @!P4 IMAD.MOV.U32 R5, RZ, RZ, R13 ;  /* 0x000000ffff05c224 */ /* 0x002fe400078e000d */
[----:B------:R-:W-:Y:S01]  /*34870*/  @!P4 IMAD.MOV.U32 R4, RZ, RZ, R12 ;  /* 0x000000ffff04c224 */ /* 0x000fe200078e000c */
[----:B0-----:R-:W-:Y:S02]  /*34880*/  PRMT R2, RZ, 0x7610, R2 ;  /* 0x00007610ff027816 */ /* 0x001fe40000000002 */
[----:B------:R-:W-:-:S04]  /*34890*/  PRMT R3, RZ, 0x7610, R3 ;  /* 0x00007610ff037816 */ /* 0x000fc80000000003 */
[----:B------:R0:W4:Y:S04]  /*348a0*/  @!P4 LDG.E.U8 R2, desc[UR42][R4.64] ;  /* 0x0000002a0402c981 */ /* 0x000128000c1e1100 */
[----:B--2---:R-:W-:Y:S04]  /*348b0*/  STL [R1+0x283c], R40 ;  /* 0x00283c2801007387 */ /* 0x004fe80000100800 */
[----:B------:R-:W2:Y:S04]  /*348c0*/  LDL R15, [R1+0x1800] ;  /* 0x00180000010f7983 */ /* 0x000ea80000100800 */
[----:B------:R-:W2:Y:S04]  /*348d0*/  LDL R14, [R1+0x1804] ;  /* 0x00180400010e7983 */ /* 0x000ea80000100800 */
[----:B---3--:R2:W3:Y:S04]  /*348e0*/  @!P5 LDG.E.U8 R3, desc[UR42][R6.64] ;  /* 0x0000002a0603d981 */ /* 0x0084e8000c1e1100 */
[----:B------:R-:W-:Y:S04]  /*348f0*/  STL [R1+0x2840], R38 ;  /* 0x0028402601007387 */ /* 0x000fe80000100800 */
[----:B------:R-:W3:Y:S04]  /*34900*/  LDL R9, [R1+0x17f8] ;  /* 0x0017f80001097983 */ /* 0x000ee80000100800 */
[----:B------:R-:W3:Y:S04]  /*34910*/  LDL R8, [R1+0x17fc] ;  /* 0x0017fc0001087983 */ /* 0x000ee80000100800 */
[----:B----4-:R-:W-:Y:S04]  /*34920*/  STL [R1+0x2854], R36 ;  /* 0x0028542401007387 */ /* 0x010fe80000100800 */
[----:B------:R-:W4:Y:S04]  /*34930*/  LDL R17, [R1+0x17f0] ;  /* 0x0017f00001117983 */ /* 0x000f280000100800 */
[----:B------:R-:W4:Y:S01]  /*34940*/  LDL R16, [R1+0x17f4] ;  /* 0x0017f40001107983 */ /* 0x000f220000100800 */
[----:B0-----:R-:W-:-:S02]  /*34950*/  PRMT R4, RZ, 0x7610, R4 ;  /* 0x00007610ff047816 */ /* 0x001fc40000000004 */
[----:B------:R-:W-:Y:S01]  /*34960*/  PRMT R5, RZ, 0x7610, R5 ;  /* 0x00007610ff057816 */ /* 0x000fe20000000005 */
[----:B------:R-:W-:Y:S04]  /*34970*/  STL [R1+0x2858], R34 ;  /* 0x0028582201007387 */ /* 0x000fe80000100800 */
[----:B------:R-:W4:Y:S04]  /*34980*/  LDL R11, [R1+0x17e8] ;  /* 0x0017e800010b7983 */ /* 0x000f280000100800 */
[----:B------:R-:W4:Y:S04]  /*34990*/  LDL R10, [R1+0x17ec] ;  /* 0x0017ec00010a7983 */ /* 0x000f280000100800 */
[----:B------:R-:W-:Y:S04]  /*349a0*/  STL [R1+0x285c], R32 ;  /* 0x00285c2001007387 */ /* 0x000fe80000100800 */
[----:B------:R-:W4:Y:S04]  /*349b0*/  LDL R21, [R1+0x17e0] ;  /* 0x0017e00001157983 */ /* 0x000f280000100800 */
[----:B------:R-:W4:Y:S04]  /*349c0*/  LDL R13, [R1+0x17e4] ;  /* 0x0017e400010d7983 */ /* 0x000f280000100800 */
[----:B------:R0:W-:Y:S04]  /*349d0*/  STL [R1+0x2860], R2 ;  /* 0x0028600201007387 */ /* 0x0001e80000100800 */
[----:B------:R-:W4:Y:S04]  /*349e0*/  LDL R12, [R1+0x17d8] ;  /* 0x0017d800010c7983 */ /* 0x000f280000100800 */
[----:B0-----:R-:W4:Y:S01]  /*349f0*/  LDL R2, [R1+0x17dc] ;  /* 0x0017dc0001027983 */ /* 0x001f220000100800 */
[----:B--2---:R-:W-:-:S02]  /*34a00*/  @!P0 IMAD.MOV.U32 R7, RZ, RZ, R15 ;  /* 0x000000ffff078224 */ /* 0x004fc400078e000f */
[----:B------:R-:W-:Y:S01]  /*34a10*/  @!P0 IMAD.MOV.U32 R6, RZ, RZ, R14 ;  /* 0x000000ffff068224 */ /* 0x000fe200078e000e */
[----:B---3--:R-:W-:Y:S04]  /*34a20*/  STL [R1+0x2864], R3 ;  /* 0x0028640301007387 */ /* 0x008fe80000100800 */
[----:B------:R-:W2:Y:S04]  /*34a30*/  LDL R20, [R1+0x17d0] ;  /* 0x0017d00001147983 */ /* 0x000ea80000100800 */
[----:B------:R-:W3:Y:S04]  /*34a40*/  LDL R19, [R1+0x17d4] ;  /* 0x0017d40001137983 */ /* 0x000ee80000100800 */
[----:B------:R0:W3:Y:S02]  /*34a50*/  @!P0 LDG.E.U8 R4, desc[UR42][R6.64] ;  /* 0x0000002a06048981 */ /* 0x0000e4000c1e1100 */
[----:B0-----:R-:W-:-:S02]  /*34a60*/  PRMT R6, RZ, 0x7610, R6 ;  /* 0x00007610ff067816 */ /* 0x001fc40000000006 */
[----:B------:R4:W3:Y:S02]  /*34a70*/  @!P3 LDG.E.U8 R5, desc[UR42][R8.64] ;  /* 0x0000002a0805b981 */ /* 0x0008e4000c1e1100 */
[----:B----4-:R-:W-:Y:S02]  /*34a80*/  @!P4 IMAD.MOV.U32 R9, RZ, RZ, R17 ;  /* 0x000000ffff09c224 */ /* 0x010fe400078e0011 */
[----:B------:R-:W-:-:S05]  /*34a90*/  @!P4 IMAD.MOV.U32 R8, RZ, RZ, R16 ;  /* 0x000000ffff08c224 */ /* 0x000fca00078e0010 */
[----:B------:R0:W4:Y:S01]  /*34aa0*/  @!P4 LDG.E.U8 R6, desc[UR42][R8.64] ;  /* 0x0000002a0806c981 */ /* 0x000122000c1e1100 */
[----:B------:R-:W-:Y:S02]  /*34ab0*/  PRMT R7, RZ, 0x7610, R7 ;  /* 0x00007610ff077816 */ /* 0x000fe40000000007 */
[----:B0-----:R-:W-:-:S04]  /*34ac0*/  PRMT R8, RZ, 0x7610, R8 ;  /* 0x00007610ff087816 */ /* 0x001fc80000000008 */
[----:B------:R0:W4:Y:S01]  /*34ad0*/  @!P5 LDG.E.U8 R7, desc[UR42][R10.64] ;  /* 0x0000002a0a07d981 */ /* 0x000122000c1e1100 */
[----:B------:R-:W-:Y:S01]  /*34ae0*/  PRMT R9, RZ, 0x7610, R9 ;  /* 0x00007610ff097816 */ /* 0x000fe20000000009 */
[----:B0-----:R-:W-:Y:S02]  /*34af0*/  @!P0 IMAD.MOV.U32 R10, RZ, RZ, R13 ;  /* 0x000000ffff0a8224 */ /* 0x001fe400078e000d */
[----:B------:R-:W-:Y:S02]  /*34b00*/  @!P0 IMAD.MOV.U32 R11, RZ, RZ, R21 ;  /* 0x000000ffff0b8224 */ /* 0x000fe400078e0015 */
[----:B------:R-:W-:-:S03]  /*34b10*/  @!P3 IMAD.MOV.U32 R13, RZ, RZ, R12 ;  /* 0x000000ffff0db224 */ /* 0x000fc600078e000c */
[----:B------:R0:W4:Y:S01]  /*34b20*/  @!P0 LDG.E.U8 R8, desc[UR42][R10.64] ;  /* 0x0000002a0a088981 */ /* 0x000122000c1e1100 */
[----:B------:R-:W-:Y:S01]  /*34b30*/  @!P3 IMAD.MOV.U32 R12, RZ, RZ, R2 ;  /* 0x000000ffff0cb224 */ /* 0x000fe200078e0002 */
[----:B0-----:R-:W-:-:S04]  /*34b40*/  PRMT R10, RZ, 0x7610, R10 ;  /* 0x00007610ff0a7816 */ /* 0x001fc8000000000a */
[----:B------:R2:W4:Y:S02]  /*34b50*/  @!P3 LDG.E.U8 R9, desc[UR42][R12.64] ;  /* 0x0000002a0c09b981 */ /* 0x000524000c1e1100 */
[----:B--2---:R-:W-:Y:S02]  /*34b60*/  @!P4 IMAD.MOV.U32 R13, RZ, RZ, R20 ;  /* 0x000000ffff0dc224 */ /* 0x004fe400078e0014 */
[----:B---3--:R-:W-:Y:S01]  /*34b70*/  @!P4 IMAD.MOV.U32 R12, RZ, RZ, R19 ;  /* 0x000000ffff0cc224 */ /* 0x008fe200078e0013 */
[----:B------:R-:W-:Y:S04]  /*34b80*/  STL [R1+0x2868], R4 ;  /* 0x0028680401007387 */ /* 0x000fe80000100800 */
[----:B------:R-:W2:Y:S04]  /*34b90*/  LDL R15, [R1+0x17c8] ;  /* 0x0017c800010f7983 */ /* 0x000ea80000100800 */
[----:B------:R-:W2:Y:S04]  /*34ba0*/  LDL R14, [R1+0x17cc] ;  /* 0x0017cc00010e7983 */ /* 0x000ea80000100800 */
[----:B------:R0:W3:Y:S04]  /*34bb0*/  @!P4 LDG.E.U8 R10, desc[UR42][R12.64] ;  /* 0x0000002a0c0ac981 */ /* 0x0000e8000c1e1100 */
[----:B------:R-:W-:Y:S04]  /*34bc0*/  STL [R1+0x286c], R5 ;  /* 0x00286c0501007387 */ /* 0x000fe80000100800 */
[----:B------:R-:W3:Y:S04]  /*34bd0*/  LDL R18, [R1+0x17c0] ;  /* 0x0017c00001127983 */ /* 0x000ee80000100800 */
[----:B------:R-:W3:Y:S04]  /*34be0*/  LDL R17, [R1+0x17c4] ;  /* 0x0017c40001117983 */ /* 0x000ee80000100800 */
[----:B----4-:R1:W-:Y:S04]  /*34bf0*/  STL [R1+0x2870], R6 ;  /* 0x0028700601007387 */ /* 0x0103e80000100800 */
[----:B------:R-:W4:Y:S04]  /*34c00*/  LDL R16, [R1+0x17b8] ;  /* 0x0017b80001107983 */ /* 0x000f280000100800 */
[----:B-1----:R-:W4:Y:S04]  /*34c10*/  LDL R6, [R1+0x17bc] ;  /* 0x0017bc0001067983 */ /* 0x002f280000100800 */
[----:B------:R-:W-:Y:S04]  /*34c20*/  STL [R1+0x2874], R7 ;  /* 0x0028740701007387 */ /* 0x000fe80000100800 */
[----:B------:R-:W4:Y:S04]  /*34c30*/  LDL R5, [R1+0x17b0] ;  /* 0x0017b00001057983 */ /* 0x000f280000100800 */
[----:B------:R-:W4:Y:S01]  /*34c40*/  LDL R4, [R1+0x17b4] ;  /* 0x0017b40001047983 */ /* 0x000f220000100800 */
[----:B------:R-:W-:-:S02]  /*34c50*/  PRMT R11, RZ, 0x7610, R11 ;  /* 0x00007610ff0b7816 */ /* 0x000fc4000000000b */
[----:B0-----:R-:W-:Y:S01]  /*34c60*/  PRMT R12, RZ, 0x7610, R12 ;  /* 0x00007610ff0c7816 */ /* 0x001fe2000000000c */
[----:B------:R0:W-:Y:S04]  /*34c70*/  STL [R1+0x2878], R8 ;  /* 0x0028780801007387 */ /* 0x0001e80000100800 */
[----:B------:R-:W4:Y:S04]  /*34c80*/  LDL R3, [R1+0x17a8] ;  /* 0x0017a80001037983 */ /* 0x000f280000100800 */
[----:B------:R-:W4:Y:S04]  /*34c90*/  LDL R2, [R1+0x17ac] ;  /* 0x0017ac0001027983 */ /* 0x000f280000100800 */
[----:B------:R-:W-:Y:S04]  /*34ca0*/  STL [R1+0x287c], R9 ;  /* 0x00287c0901007387 */ /* 0x000fe80000100800 */
[----:B------:R-:W4:Y:S04]  /*34cb0*/  LDL R21, [R1+0x17a0] ;  /* 0x0017a00001157983 */ /* 0x000f280000100800 */
[----:B------:R-:W4:Y:S01]  /*34cc0*/  LDL R20, [R1+0x17a4] ;  /* 0x0017a40001147983 */ /* 0x000f220000100800 */
[----:B------:R-:W-:-:S03]  /*34cd0*/  PRMT R13, RZ, 0x7610, R13 ;  /* 0x00007610ff0d7816 */ /* 0x000fc6000000000d */
[----:B--2---:R1:W2:Y:S04]  /*34ce0*/  @!P5 LDG.E.U8 R11, desc[UR42][R14.64] ;  /* 0x0000002a0e0bd981 */ /* 0x0042a8000c1e1100 */
[----:B---3--:R3:W-:Y:S04]  /*34cf0*/  STL [R1+0x2880], R10 ;  /* 0x0028800a01007387 */ /* 0x0087e80000100800 */
[----:B0-----:R-:W2:Y:S01]  /*34d00*/  LDL R8, [R1+0x179c] ;  /* 0x00179c0001087983 */ /* 0x001ea20000100800 */
[----:B-1----:R-:W-:Y:S02]  /*34d10*/  @!P0 IMAD.MOV.U32 R15, RZ, RZ, R18 ;  /* 0x000000ffff0f8224 */ /* 0x002fe400078e0012 */
[----:B------:R-:W-:Y:S01]  /*34d20*/  @!P0 IMAD.MOV.U32 R14, RZ, RZ, R17 ;  /* 0x000000ffff0e8224 */ /* 0x000fe200078e0011 */
[----:B---3--:R-:W3:Y:S04]  /*34d30*/  LDL R10, [R1+0x1798] ;  /* 0x00179800010a7983 */ /* 0x008ee80000100800 */
[----:B------:R0:W3:Y:S01]  /*34d40*/  @!P0 LDG.E.U8 R12, desc[UR42][R14.64] ;  /* 0x0000002a0e0c8981 */ /* 0x0000e2000c1e1100 */
[----:B----4-:R-:W-:-:S02]  /*34d50*/  @!P3 IMAD.MOV.U32 R17, RZ, RZ, R16 ;  /* 0x000000ffff11b224 */ /* 0x010fc400078e0010 */
[----:B------:R-:W-:-:S05]  /*34d60*/  @!P3 IMAD.MOV.U32 R16, RZ, RZ, R6 ;  /* 0x000000ffff10b224 */ /* 0x000fca00078e0006 */
[----:B------:R1:W4:Y:S01]  /*34d70*/  @!P3 LDG.E.U8 R13, desc[UR42][R16.64] ;  /* 0x0000002a100db981 */ /* 0x000322000c1e1100 */
[----:B0-----:R-:W-:Y:S02]  /*34d80*/  PRMT R14, RZ, 0x7610, R14 ;  /* 0x00007610ff0e7816 */ /* 0x001fe4000000000e */
[----:B------:R-:W-:Y:S01]  /*34d90*/  PRMT R15, RZ, 0x7610, R15 ;  /* 0x00007610ff0f7816 */ /* 0x000fe2000000000f */
[----:B-1----:R-:W-:Y:S02]  /*34da0*/  @!P4 IMAD.MOV.U32 R16, RZ, RZ, R4 ;  /* 0x000000ffff10c224 */ /* 0x002fe400078e0004 */
[----:B------:R-:W-:Y:S02]  /*34db0*/  @!P4 IMAD.MOV.U32 R17, RZ, RZ, R5 ;  /* 0x000000ffff11c224 */ /* 0x000fe400078e0005 */
[----:B------:R-:W-:Y:S02]  /*34dc0*/  @!P5 IMAD.MOV.U32 R19, RZ, RZ, R3 ;  /* 0x000000ffff13d224 */ /* 0x000fe400078e0003 */
[----:B------:R-:W-:Y:S01]  /*34dd0*/  @!P5 IMAD.MOV.U32 R18, RZ, RZ, R2 ;  /* 0x000000ffff12d224 */ /* 0x000fe200078e0002 */
[----:B------:R0:W4:Y:S04]  /*34de0*/  @!P4 LDG.E.U8 R14, desc[UR42][R16.64] ;  /* 0x0000002a100ec981 */ /* 0x000128000c1e1100 */
[----:B------:R1:W4:Y:S01]  /*34df0*/  @!P5 LDG.E.U8 R15, desc[UR42][R18.64] ;  /* 0x0000002a120fd981 */ /* 0x000322000c1e1100 */
[----:B0-----:R-:W-:Y:S01]  /*34e00*/  PRMT R16, RZ, 0x7610, R16 ;  /* 0x00007610ff107816 */ /* 0x001fe20000000010 */
[----:B-1----:R-:W-:-:S02]  /*34e10*/  @!P0 IMAD.MOV.U32 R18, RZ, RZ, R20 ;  /* 0x000000ffff128224 */ /* 0x002fc400078e0014 */
[----:B------:R-:W-:Y:S01]  /*34e20*/  @!P0 IMAD.MOV.U32 R19, RZ, RZ, R21 ;  /* 0x000000ffff138224 */ /* 0x000fe200078e0015 */
[----:B------:R-:W-:-:S04]  /*34e30*/  PRMT R17, RZ, 0x7610, R17 ;  /* 0x00007610ff117816 */ /* 0x000fc80000000011 */
[----:B------:R0:W4:Y:S04]  /*34e40*/  @!P0 LDG.E.U8 R16, desc[UR42][R18.64] ;  /* 0x0000002a12108981 */ /* 0x000128000c1e1100 */
[----:B--2---:R1:W-:Y:S04]  /*34e50*/  STL [R1+0x2884], R11 ;  /* 0x0028840b01007387 */ /* 0x0043e80000100800 */
[----:B------:R-:W2:Y:S01]  /*34e60*/  LDL R9, [R1+0x1794] ;  /* 0x0017940001097983 */ /* 0x000ea20000100800 */
[----:B------:R-:W-:-:S03]  /*34e70*/  @!P3 IMAD.MOV.U32 R20, RZ, RZ, R8 ;  /* 0x000000ffff14b224 */ /* 0x000fc600078e0008 */
[----:B-1----:R-:W2:Y:S01]  /*34e80*/  LDL R11, [R1+0x1790] ;  /* 0x00179000010b7983 */ /* 0x002ea20000100800 */
[----:B---3--:R-:W-:-:S03]  /*34e90*/  @!P3 IMAD.MOV.U32 R21, RZ, RZ, R10 ;  /* 0x000000ffff15b224 */ /* 0x008fc600078e000a */
[----:B------:R-:W-:Y:S04]  /*34ea0*/  STL [R1+0x2888], R12 ;  /* 0x0028880c01007387 */ /* 0x000fe80000100800 */
[----:B------:R-:W3:Y:S04]  /*34eb0*/  LDL R7, [R1+0x1788] ;  /* 0x0017880001077983 */ /* 0x000ee80000100800 */
[----:B------:R-:W3:Y:S04]  /*34ec0*/  LDL R6, [R1+0x178c] ;  /* 0x00178c0001067983 */ /* 0x000ee80000100800 */
[----:B------:R2:W3:Y:S04]  /*34ed0*/  @!P3 LDG.E.U8 R17, desc[UR42][R20.64] ;  /* 0x0000002a1411b981 */ /* 0x0004e8000c1e1100 */
        /* <DEDUP_REMOVED lines=9> */
[----:B------:R0:W-:Y:S04]  /*34f70*/  STL [R1+0x2898], R16 ;  /* 0x0028981001007387 */ /* 0x0001e80000100800 */
[----:B------:R-:W4:Y:S04]  /*34f80*/  LDL R10, [R1+0x1770] ;  /* 0x00177000010a7983 */ /* 0x000f280000100800 */
[----:B------:R-:W4:Y:S01]  /*34f90*/  LDL R8, [R1+0x1774] ;  /* 0x0017740001087983 */ /* 0x000f220000100800 */
[----:B--2---:R-:W-:-:S02]  /*34fa0*/  @!P4 IMAD.MOV.U32 R20, RZ, RZ, R9 ;  /* 0x000000ffff14c224 */ /* 0x004fc400078e0009 */
[----:B------:R-:W-:-:S05]  /*34fb0*/  @!P4 IMAD.MOV.U32 R21, RZ, RZ, R11 ;  /* 0x000000ffff15c224 */ /* 0x000fca00078e000b */
[----:B------:R1:W2:Y:S01]  /*34fc0*/  @!P4 LDG.E.U8 R18, desc[UR42][R20.64] ;  /* 0x0000002a1412c981 */ /* 0x0002a2000c1e1100 */
[----:B---3--:R-:W-:Y:S02]  /*34fd0*/  @!P5 IMAD.MOV.U32 R23, RZ, RZ, R7 ;  /* 0x000000ffff17d224 */ /* 0x008fe400078e0007 */
[----:B------:R-:W-:Y:S01]  /*34fe0*/  @!P5 IMAD.MOV.U32 R22, RZ, RZ, R6 ;  /* 0x000000ffff16d224 */ /* 0x000fe200078e0006 */
[----:B------:R-:W-:Y:S04]  /*34ff0*/  STL [R1+0x289c], R17 ;  /* 0x00289c1101007387 */ /* 0x000fe80000100800 */
[----:B0-----:R-:W3:Y:S04]  /*35000*/  LDL R16, [R1+0x1768] ;  /* 0x0017680001107983 */ /* 0x001ee80000100800 */
[----:B------:R-:W3:Y:S04]  /*35010*/  LDL R9, [R1+0x176c] ;  /* 0x00176c0001097983 */ /* 0x000ee80000100800 */
[----:B------:R4:W3:Y:S01]  /*35020*/  @!P5 LDG.E.U8 R19, desc[UR42][R22.64] ;  /* 0x0000002a1613d981 */ /* 0x0008e2000c1e1100 */
[----:B-1----:R-:W-:Y:S01]  /*35030*/  PRMT R20, RZ, 0x7610, R20 ;  /* 0x00007610ff147816 */ /* 0x002fe20000000014 */
[----:B----4-:R-:W-:-:S02]  /*35040*/  @!P0 IMAD.MOV.U32 R23, RZ, RZ, R5 ;  /* 0x000000ffff178224 */ /* 0x010fc400078e0005 */
[----:B------:R-:W-:-:S05]  /*35050*/  @!P0 IMAD.MOV.U32 R22, RZ, RZ, R4 ;  /* 0x000000ffff168224 */ /* 0x000fca00078e0004 */
[----:B------:R0:W4:Y:S01]  /*35060*/  @!P0 LDG.E.U8 R20, desc[UR42][R22.64] ;  /* 0x0000002a16148981 */ /* 0x000122000c1e1100 */
[----:B------:R-:W-:Y:S01]  /*35070*/  PRMT R21, RZ, 0x7610, R21 ;  /* 0x00007610ff157816 */ /* 0x000fe20000000015 */
[----:B------:R-:W-:Y:S02]  /*35080*/  @!P3 IMAD.MOV.U32 R25, RZ, RZ, R3 ;  /* 0x000000ffff19b224 */ /* 0x000fe400078e0003 */
[----:B------:R-:W-:Y:S01]  /*35090*/  @!P3 IMAD.MOV.U32 R24, RZ, RZ, R2 ;  /* 0x000000ffff18b224 */ /* 0x000fe200078e0002 */
[----:B0-----:R-:W-:-:S04]  /*350a0*/  PRMT R22, RZ, 0x7610, R22 ;  /* 0x00007610ff167816 */ /* 0x001fc80000000016 */
[----:B------:R0:W4:Y:S01]  /*350b0*/  @!P3 LDG.E.U8 R21, desc[UR42][R24.64] ;  /* 0x0000002a1815b981 */ /* 0x000122000c1e1100 */
[----:B------:R-:W-:Y:S01]  /*350c0*/  PRMT R23, RZ, 0x7610, R23 ;  /* 0x00007610ff177816 */ /* 0x000fe20000000017 */
[----:B0-----:R-:W-:Y:S02]  /*350d0*/  @!P4 IMAD.MOV.U32 R25, RZ, RZ, R10 ;  /* 0x000000ffff19c224 */ /* 0x001fe400078e000a */
[----:B------:R-:W-:-:S05]  /*350e0*/  @!P4 IMAD.MOV.U32 R24, RZ, RZ, R8 ;  /* 0x000000ffff18c224 */ /* 0x000fca00078e0008 */
[----:B------:R0:W4:Y:S04]  /*350f0*/  @!P4 LDG.E.U8 R22, desc[UR42][R24.64] ;  /* 0x0000002a1816c981 */ /* 0x000128000c1e1100 */
[----:B--2---:R-:W-:Y:S04]  /*35100*/  STL [R1+0x28a0], R18 ;  /* 0x0028a01201007387 */ /* 0x004fe80000100800 */
[----:B------:R-:W2:Y:S04]  /*35110*/  LDL R7, [R1+0x1760] ;  /* 0x0017600001077983 */ /* 0x000ea80000100800 */
[----:B------:R-:W2:Y:S01]  /*35120*/  LDL R6, [R1+0x1764] ;  /* 0x0017640001067983 */ /* 0x000ea20000100800 */
[----:B---3--:R-:W-:-:S02]  /*35130*/  @!P5 IMAD.MOV.U32 R27, RZ, RZ, R16 ;  /* 0x000000ffff1bd224 */ /* 0x008fc400078e0010 */
[----:B------:R-:W-:Y:S01]  /*35140*/  @!P5 IMAD.MOV.U32 R26, RZ, RZ, R9 ;  /* 0x000000ffff1ad224 */ /* 0x000fe200078e0009 */
[----:B------:R-:W-:Y:S04]  /*35150*/  STL [R1+0x28a4], R19 ;  /* 0x0028a41301007387 */ /* 0x000fe80000100800 */
[----:B------:R-:W3:Y:S04]  /*35160*/  LDL R15, [R1+0x1758] ;  /* 0x00175800010f7983 */ /* 0x000ee80000100800 */
[----:B------:R-:W3:Y:S04]  /*35170*/  LDL R14, [R1+0x175c] ;  /* 0x00175c00010e7983 */ /* 0x000ee80000100800 */
[----:B------:R2:W3:Y:S04]  /*35180*/  @!P5 LDG.E.U8 R23, desc[UR42][R26.64] ;  /* 0x0000002a1a17d981 */ /* 0x0004e8000c1e1100 */
[----:B------:R-:W3:Y:S04]  /*35190*/  LDL R5, [R1+0x1750] ;  /* 0x0017500001057983 */ /* 0x000ee80000100800 */
[----:B------:R-:W3:Y:S04]  /*351a0*/  LDL R4, [R1+0x1754] ;  /* 0x0017540001047983 */ /* 0x000ee80000100800 */
[----:B----4-:R-:W-:Y:S04]  /*351b0*/  STL [R1+0x28a8], R20 ;  /* 0x0028a81401007387 */ /* 0x010fe80000100800 */
[----:B------:R-:W4:Y:S04]  /*351c0*/  LDL R13, [R1+0x1748] ;  /* 0x00174800010d7983 */ /* 0x000f280000100800 */
[----:B------:R-:W4:Y:S04]  /*351d0*/  LDL R12, [R1+0x174c] ;  /* 0x00174c00010c7983 */ /* 0x000f280000100800 */
[----:B------:R-:W4:Y:S04]  /*351e0*/  LDL R3, [R1+0x1740] ;  /* 0x0017400001037983 */ /* 0x000f280000100800 */
[----:B------:R-:W4:Y:S01]  /*351f0*/  LDL R2, [R1+0x1744] ;  /* 0x0017440001027983 */ /* 0x000f220000100800 */
[----:B0-----:R-:W-:-:S03]  /*35200*/  PRMT R24, RZ, 0x7610, R24 ;  /* 0x00007610ff187816 */ /* 0x001fc60000000018 */
[----:B------:R0:W-:Y:S04]  /*35210*/  STL [R1+0x28ac], R21 ;  /* 0x0028ac1501007387 */ /* 0x0001e80000100800 */
[----:B------:R-:W4:Y:S04]  /*35220*/  LDL R11, [R1+0x1738] ;  /* 0x00173800010b7983 */ /* 0x000f280000100800 */
[----:B------:R-:W4:Y:S04]  /*35230*/  LDL R10, [R1+0x173c] ;  /* 0x00173c00010a7983 */ /* 0x000f280000100800 */
[----:B------:R-:W4:Y:S01]  /*35240*/  LDL R8, [R1+0x1734] ;  /* 0x0017340001087983 */ /* 0x000f220000100800 */
[----:B------:R-:W-:-:S03]  /*35250*/  PRMT R25, RZ, 0x7610, R25 ;  /* 0x00007610ff197816 */ /* 0x000fc60000000019 */
[----:B------:R-:W-:Y:S04]  /*35260*/  STL [R1+0x28b0], R22 ;  /* 0x0028b01601007387 */ /* 0x000fe80000100800 */
[----:B------:R-:W4:Y:S01]  /*35270*/  LDL R9, [R1+0x1730] ;  /* 0x0017300001097983 */ /* 0x000f220000100800 */
[----:B--2---:R-:W-:Y:S02]  /*35280*/  @!P0 IMAD.MOV.U32 R27, RZ, RZ, R7 ;  /* 0x000000ffff1b8224 */ /* 0x004fe400078e0007 */
[----:B------:R-:W-:-:S05]  /*35290*/  @!P0 IMAD.MOV.U32 R26, RZ, RZ, R6 ;  /* 0x000000ffff1a8224 */ /* 0x000fca00078e0006 */
[----:B------:R1:W2:Y:S01]  /*352a0*/  @!P0 LDG.E.U8 R24, desc[UR42][R26.64] ;  /* 0x0000002a1a188981 */ /* 0x0002a2000c1e1100 */
[----:B---3--:R-:W-:Y:S02]  /*352b0*/  @!P3 IMAD.MOV.U32 R29, RZ, RZ, R15 ;  /* 0x000000ffff1db224 */ /* 0x008fe400078e000f */
[----:B------:R-:W-:Y:S01]  /*352c0*/  @!P3 IMAD.MOV.U32 R28, RZ, RZ, R14 ;  /* 0x000000ffff1cb224 */ /* 0x000fe200078e000e */
[----:B------:R-:W-:Y:S04]  /*352d0*/  STL [R1+0x28b4], R23 ;  /* 0x0028b41701007387 */ /* 0x000fe80000100800 */
[----:B------:R-:W3:Y:S04]  /*352e0*/  LDL R7, [R1+0x1728] ;  /* 0x0017280001077983 */ /* 0x000ee80000100800 */
[----:B------:R-:W2:Y:S04]  /*352f0*/  LDL R6, [R1+0x172c] ;  /* 0x00172c0001067983 */ /* 0x000ea80000100800 */
[----:B0-----:R-:W2:Y:S04]  /*35300*/  LDL R21, [R1+0x1710] ;  /* 0x0017100001157983 */ /* 0x001ea80000100800 */
[----:B------:R0:W2:Y:S04]  /*35310*/  @!P3 LDG.E.U8 R25, desc[UR42][R28.64] ;  /* 0x0000002a1c19b981 */ /* 0x0000a8000c1e1100 */
[----:B------:R-:W2:Y:S01]  /*35320*/  LDL R20, [R1+0x1714] ;  /* 0x0017140001147983 */ /* 0x000ea20000100800 */
[----:B-1----:R-:W-:-:S03]  /*35330*/  PRMT R27, RZ, 0x7610, R27 ;  /* 0x00007610ff1b7816 */ /* 0x002fc6000000001b */
[----:B------:R-:W2:Y:S04]  /*35340*/  LDL R19, [R1+0x1708] ;  /* 0x0017080001137983 */ /* 0x000ea80000100800 */
[----:B------:R-:W2:Y:S04]  /*35350*/  LDL R18, [R1+0x170c] ;  /* 0x00170c0001127983 */ /* 0x000ea80000100800 */
[----:B------:R-:W2:Y:S04]  /*35360*/  LDL R17, [R1+0x1700] ;  /* 0x0017000001117983 */ /* 0x000ea80000100800 */
[----:B------:R-:W2:Y:S01]  /*35370*/  LDL R16, [R1+0x1704] ;  /* 0x0017040001107983 */ /* 0x000ea20000100800 */
[----:B----4-:R-:W-:-:S02]  /*35380*/  @!P5 IMAD.MOV.U32 R31, RZ, RZ, R13 ;  /* 0x000000ffff1fd224 */ /* 0x010fc400078e000d */
[----:B0-----:R-:W-:Y:S02]  /*35390*/  @!P4 IMAD.MOV.U32 R28, RZ, RZ, R4 ;  /* 0x000000ffff1cc224 */ /* 0x001fe400078e0004 */
[----:B------:R-:W-:Y:S02]  /*353a0*/  @!P4 IMAD.MOV.U32 R29, RZ, RZ, R5 ;  /* 0x000000ffff1dc224 */ /* 0x000fe400078e0005 */
[----:B------:R-:W-:Y:S01]  /*353b0*/  @!P5 IMAD.MOV.U32 R30, RZ, RZ, R12 ;  /* 0x000000ffff1ed224 */ /* 0x000fe200078e000c */
[----:B------:R-:W4:Y:S04]  /*353c0*/  LDL R5, [R1+0x1720] ;  /* 0x0017200001057983 */ /* 0x000f280000100800 */
[----:B------:R-:W4:Y:S04]  /*353d0*/  LDL R4, [R1+0x1724] ;  /* 0x0017240001047983 */ /* 0x000f280000100800 */
[----:B------:R0:W4:Y:S01]  /*353e0*/  @!P5 LDG.E.U8 R27, desc[UR42][R30.64] ;  /* 0x0000002a1e1bd981 */ /* 0x000122000c1e1100 */
[----:B------:R-:W-:-:S03]  /*353f0*/  PRMT R26, RZ, 0x7610, R26 ;  /* 0x00007610ff1a7816 */ /* 0x000fc6000000001a */
[----:B------:R-:W4:Y:S04]  /*35400*/  LDL R15, [R1+0x16f8] ;  /* 0x0016f800010f7983 */ /* 0x000f280000100800 */
[----:B------:R-:W4:Y:S04]  /*35410*/  LDL R14, [R1+0x16fc] ;  /* 0x0016fc00010e7983 */ /* 0x000f280000100800 */
[----:B------:R-:W4:Y:S04]  /*35420*/  LDL R13, [R1+0x16f0] ;  /* 0x0016f000010d7983 */ /* 0x000f280000100800 */
[----:B------:R1:W4:Y:S04]  /*35430*/  @!P4 LDG.E.U8 R26, desc[UR42][R28.64] ;  /* 0x0000002a1c1ac981 */ /* 0x000328000c1e1100 */
[----:B------:R-:W4:Y:S01]  /*35440*/  LDL R12, [R1+0x16f4] ;  /* 0x0016f400010c7983 */ /* 0x000f220000100800 */
[----:B0-----:R-:W-:-:S02]  /*35450*/  @!P0 IMAD.MOV.U32 R31, RZ, RZ, R3 ;  /* 0x000000ffff1f8224 */ /* 0x001fc400078e0003 */
[----:B------:R-:W-:Y:S01]  /*35460*/  @!P0 IMAD.MOV.U32 R30, RZ, RZ, R2 ;  /* 0x000000ffff1e8224 */ /* 0x000fe200078e0002 */
[----:B------:R-:W4:Y:S04]  /*35470*/  LDL R3, [R1+0x1718] ;  /* 0x0017180001037983 */ /* 0x000f280000100800 */
[----:B------:R-:W4:Y:S01]  /*35480*/  LDL R2, [R1+0x171c] ;  /* 0x00171c0001027983 */ /* 0x000f220000100800 */
[----:B-1----:R-:W-:Y:S02]  /*35490*/  PRMT R28, RZ, 0x7610, R28 ;  /* 0x00007610ff1c7816 */ /* 0x002fe4000000001c */
[----:B------:R-:W-:-:S04]  /*354a0*/  PRMT R29, RZ, 0x7610, R29 ;  /* 0x00007610ff1d7816 */ /* 0x000fc8000000001d */
[----:B------:R0:W4:Y:S02]  /*354b0*/  @!P0 LDG.E.U8 R28, desc[UR42][R30.64] ;  /* 0x0000002a1e1c8981 */ /* 0x000124000c1e1100 */
[----:B0-----:R-:W-:Y:S02]  /*354c0*/  @!P3 IMAD.MOV.U32 R30, RZ, RZ, R10 ;  /* 0x000000ffff1eb224 */ /* 0x001fe400078e000a */
[----:B------:R-:W-:Y:S01]  /*354d0*/  @!P3 IMAD.MOV.U32 R31, RZ, RZ, R11 ;  /* 0x000000ffff1fb224 */ /* 0x000fe200078e000b */
        /* <DEDUP_REMOVED lines=8> */
[----:B---3--:R-:W-:-:S02]  /*35560*/  @!P5 IMAD.MOV.U32 R31, RZ, RZ, R7 ;  /* 0x000000ffff1fd224 */ /* 0x008fc400078e0007 */
[----:B--2---:R-:W-:Y:S01]  /*35570*/  @!P5 IMAD.MOV.U32 R30, RZ, RZ, R6 ;  /* 0x000000ffff1ed224 */ /* 0x004fe200078e0006 */
[----:B------:R-:W2:Y:S04]  /*35580*/  LDL R7, [R1+0x16d8] ;  /* 0x0016d80001077983 */ /* 0x000ea80000100800 */
[----:B------:R-:W3:Y:S04]  /*35590*/  LDL R6, [R1+0x16dc] ;  /* 0x0016dc0001067983 */ /* 0x000ee80000100800 */
[----:B------:R4:W3:Y:S02]  /*355a0*/  @!P5 LDG.E.U8 R35, desc[UR42][R30.64] ;  /* 0x0000002a1e23d981 */ /* 0x0008e4000c1e1100 */
[----:B----4-:R-:W-:-:S02]  /*355b0*/  @!P0 IMAD.MOV.U32 R31, RZ, RZ, R5 ;  /* 0x000000ffff1f8224 */ /* 0x010fc400078e0005 */
        /* <DEDUP_REMOVED lines=31> */
[----:B---3--:R-:W-:-:S05]  /*357b0*/  @!P3 IMAD.MOV.U32 R30, RZ, RZ, R6 ;  /* 0x000000ffff1eb224 */ /* 0x008fca00078e0006 */
[----:B------:R4:W2:Y:S02]  /*357c0*/  @!P3 LDG.E.U8 R53, desc[UR42][R30.64] ;  /* 0x0000002a1e35b981 */ /* 0x0008a4000c1e1100 */
[----:B----4-:R-:W-:Y:S02]  /*357d0*/  @!P4 IMAD.MOV.U32 R31, RZ, RZ, R5 ;  /* 0x000000ffff1fc224 */ /* 0x010fe400078e0005 */
[----:B------:R-:W-:Y:S01]  /*357e0*/  @!P4 IMAD.MOV.U32 R30, RZ, RZ, R4 ;  /* 0x000000ffff1ec224 */ /* 0x000fe200078e0004 */
[----:B------:R-:W-:Y:S04]  /*357f0*/  LDS.U8 R5, [R0+UR4+0x3890] ;  /* 0x0038900400057984 */ /* 0x000fe80008000000 */
[----:B------:R-:W-:Y:S04]  /*35800*/  LDS.U8 R4, [R0+UR4+0x990] ;  /* 0x0009900400047984 */ /* 0x000fe80008000000 */
[----:B------:R0:W3:Y:S02]  /*35810*/  @!P4 LDG.E.U8 R55, desc[UR42][R30.64] ;  /* 0x0000002a1e37c981 */ /* 0x0000e4000c1e1100 */
[----:B0-----:R-:W-:-:S02]  /*35820*/  @!P5 IMAD.MOV.U32 R31, RZ, RZ, R3 ;  /* 0x000000ffff1fd224 */ /* 0x001fc400078e0003 */
[----:B------:R-:W-:Y:S01]  /*35830*/  @!P5 IMAD.MOV.U32 R30, RZ, RZ, R2 ;  /* 0x000000ffff1ed224 */ /* 0x000fe200078e0002 */
[----:B------:R-:W0:Y:S04]  /*35840*/  LDS.U8 R3, [R0+UR4+0x110] ;  /* 0x0001100400037984 */ /* 0x000e280008000000 */
[----:B------:R-:W1:Y:S01]  /*35850*/  LDS.U8 R2, [R0+UR4+0x198] ;  /* 0x0001980400027984 */ /* 0x000e620008000000 */
[----:B------:R-:W4:Y:S03]  /*35860*/  S2R R38, SR_TID.X ;  /* 0x0000000000267919 */ /* 0x000f260000002100 */
[----:B------:R0:W2:Y:S04]  /*35870*/  @!P5 LDG.E.U8 R54, desc[UR42][R30.64] ;  /* 0x0000002a1e36d981 */ /* 0x0000a8000c1e1100 */
[----:B0-----:R-:W-:Y:S04]  /*35880*/  LDS.U8 R30, [R0+UR4] ;  /* 0x00000004001e7984 */ /* 0x001fe80008000000 */
[----:B------:R-:W-:Y:S04]  /*35890*/  LDS.U8 R31, [R0+UR4+0x88] ;  /* 0x00008804001f7984 */ /* 0x000fe80008000000 */
[----:B------:R-:W-:Y:S04]  /*358a0*/  STL [R1+0x930], R3 ;  /* 0x0009300301007387 */ /* 0x000fe80000100800 */
[----:B-1----:R-:W-:Y:S04]  /*358b0*/  STL [R1+0x92c], R2 ;  /* 0x00092c0201007387 */ /* 0x002fe80000100800 */
[----:B------:R-:W0:Y:S04]  /*358c0*/  LDS.U8 R3, [R0+UR4+0x118] ;  /* 0x0001180400037984 */ /* 0x000e280008000000 */
[----:B------:R-:W1:Y:S04]  /*358d0*/  LDS.U8 R2, [R0+UR4+0x190] ;  /* 0x0001900400027984 */ /* 0x000e680008000000 */
[----:B0-----:R-:W-:Y:S04]  /*358e0*/  STL [R1+0x938], R3 ;  /* 0x0009380301007387 */ /* 0x001fe80000100800 */
        /* <DEDUP_REMOVED lines=8> */
[----:B------:R-:W0:Y:S04]  /*35970*/  LDS.U8 R2, [R0+UR4+0x1088] ;  /* 0x0010880400027984 */ /* 0x000e280008000000 */
[----:B------:R-:W-:Y:S04]  /*35980*/  STL [R1+0x944], R4 ;  /* 0x0009440401007387 */ /* 0x000fe80000100800 */
[----:B------:R-:W4:Y:S04]  /*35990*/  LDS.U8 R4, [R0+UR4+0x1110] ;  /* 0x0011100400047984 */ /* 0x000f280008000000 */
[----:B-1----:R-:W-:Y:S04]  /*359a0*/  STL [R1+0xa34], R3 ;  /* 0x000a340301007387 */ /* 0x002fe80000100800 */
[----:B------:R-:W1:Y:S04]  /*359b0*/  LDS.U8 R3, [R0+UR4+0x1198] ;  /* 0x0011980400037984 */ /* 0x000e680008000000 */
[----:B0-----:R-:W-:Y:S04]  /*359c0*/  STL [R1+0xa30], R2 ;  /* 0x000a300201007387 */ /* 0x001fe80000100800 */
[----:B------:R-:W0:Y:S04]  /*359d0*/  LDS.U8 R2, [R0+UR4+0x1008] ;  /* 0x0010080400027984 */ /* 0x000e280008000000 */
[----:B----4-:R-:W-:Y:S04]  /*359e0*/  STL [R1+0xb34], R4 ;  /* 0x000b340401007387 */ /* 0x010fe80000100800 */
        /* <DEDUP_REMOVED lines=207> */
[----:B0-----:R0:W-:Y:S04]  /*366e0*/  STL [R1+0x2768], R2 ;  /* 0x0027680201007387 */ /* 0x0011e80000100800 */
[----:B----4-:R-:W-:Y:S04]  /*366f0*/  STL [R1+0x2764], R4 ;  /* 0x0027640401007387 */ /* 0x010fe80000100800 */
[----:B------:R-:W4:Y:S04]  /*36700*/  LDS.U8 R4, [R0+UR4+0x3908] ;  /* 0x0039080400047984 */ /* 0x000f280008000000 */
[----:B-1----:R-:W-:Y:S04]  /*36710*/  STL [R1+0x2670], R3 ;  /* 0x0026700301007387 */ /* 0x002fe80000100800 */
[----:B------:R-:W1:Y:S04]  /*36720*/  LDS.U8 R3, [R0+UR4+0x3980] ;  /* 0x0039800400037984 */ /* 0x000e680008000000 */
[----:B------:R-:W-:Y:S01]  /*36730*/  STL [R1+0x266c], R5 ;  /* 0x00266c0501007387 */ /* 0x000fe20000100800 */
[----:B0-----:R-:W-:-:S05]  /*36740*/  LOP3.LUT R2, R0, 0x20, RZ, 0x3c, !PT ;  /* 0x0000002000027812 */ /* 0x001fca00078e3cff */
[----:B------:R-:W0:Y:S04]  /*36750*/  LDS.U8 R5, [R2+UR4] ;  /* 0x0000000402057984 */ /* 0x000e280008000000 */
        /* <DEDUP_REMOVED lines=248> */
[----:B-1----:R1:W-:Y:S04]  /*376e0*/  STL [R1+0x27a8], R3 ;  /* 0x0027a80301007387 */ /* 0x0023e80000100800 */
[----:B0-----:R-:W-:Y:S04]  /*376f0*/  STL [R1+0x27a4], R5 ;  /* 0x0027a40501007387 */ /* 0x001fe80000100800 */
[----:B------:R-:W0:Y:S04]  /*37700*/  LDS.U8 R5, [R2+UR4+0x3890] ;  /* 0x0038900402057984 */ /* 0x000e280008000000 */
[----:B----4-:R-:W-:Y:S04]  /*37710*/  STL [R1+0x26b0], R4 ;  /* 0x0026b00401007387 */ /* 0x010fe80000100800 */
[----:B------:R-:W4:Y:S01]  /*37720*/  LDS.U8 R4, [R2+UR4+0x3908] ;  /* 0x0039080402047984 */ /* 0x000f220008000000 */
[----:B-1----:R-:W-:-:S03]  /*37730*/  LOP3.LUT R3, R0, 0x40, RZ, 0x3c, !PT ;  /* 0x0000004000037812 */ /* 0x002fc600078e3cff */
[----:B------:R-:W1:Y:S04]  /*37740*/  LDS.U8 R2, [R2+UR4+0x3980] ;  /* 0x0039800402027984 */ /* 0x000e680008000000 */
[----:B------:R-:W-:Y:S04]  /*37750*/  LDS.U8 R6, [R3+UR4+0x3890] ;  /* 0x0038900403067984 */ /* 0x000fe80008000000 */
[----:B0-----:R-:W-:Y:S04]  /*37760*/  STL [R1+0x26ac], R5 ;  /* 0x0026ac0501007387 */ /* 0x001fe80000100800 */
        /* <DEDUP_REMOVED lines=249> */
[----:B-1----:R1:W-:Y:S02]  /*38700*/  STL [R1+0x27e8], R2 ;  /* 0x0027e80201007387 */ /* 0x0023e40000100800 */
[----:B-1----:R-:W-:-:S02]  /*38710*/  LOP3.LUT R2, R0, 0x60, RZ, 0x3c, !PT ;  /* 0x0000006000027812 */ /* 0x002fc400078e3cff */
[----:B0-----:R-:W-:Y:S04]  /*38720*/  STL [R1+0x27e4], R5 ;  /* 0x0027e40501007387 */ /* 0x001fe80000100800 */
[----:B------:R-:W0:Y:S04]  /*38730*/  LDS.U8 R5, [R3+UR4+0x3908] ;  /* 0x0039080403057984 */ /* 0x000e280008000000 */
[----:B----4-:R-:W-:Y:S04]  /*38740*/  STL [R1+0x26f0], R4 ;  /* 0x0026f00401007387 */ /* 0x010fe80000100800 */
[----:B------:R-:W1:Y:S04]  /*38750*/  LDS.U8 R4, [R3+UR4+0x3980] ;  /* 0x0039800403047984 */ /* 0x000e680008000000 */
[----:B------:R-:W4:Y:S04]  /*38760*/  LDS.U8 R3, [R2+UR4] ;  /* 0x0000000402037984 */ /* 0x000f280008000000 */
[----:B------:R-:W-:Y:S04]  /*38770*/  STL [R1+0x26ec], R6 ;  /* 0x0026ec0601007387 */ /* 0x000fe80000100800 */
[----:B0-----:R-:W-:Y:S04]  /*38780*/  STL [R1+0x27f0], R5 ;  /* 0x0027f00501007387 */ /* 0x001fe80000100800 */
[----:B------:R-:W0:Y:S04]  /*38790*/  LDS.U8 R5, [R2+UR4+0x88] ;  /* 0x0000880402057984 */ /* 0x000e280008000000 */
[----:B-1----:R-:W-:Y:S04]  /*387a0*/  STL [R1+0x27ec], R4 ;  /* 0x0027ec0401007387 */ /* 0x002fe80000100800 */
[----:B------:R-:W1:Y:S04]  /*387b0*/  LDS.U8 R4, [R2+UR4+0x110] ;  /* 0x0001100402047984 */ /* 0x000e680008000000 */
[----:B----4-:R-:W-:Y:S04]  /*387c0*/  STL [R1+0x8d0], R3 ;  /* 0x0008d00301007387 */ /* 0x010fe80000100800 */
[----:B------:R-:W4:Y:S04]  /*387d0*/  LDS.U8 R3, [R2+UR4+0x198] ;  /* 0x0001980402037984 */ /* 0x000f280008000000 */
        /* <DEDUP_REMOVED lines=205> */
[----:B------:R-:W2:Y:S04]  /*394b0*/  LDL.LU R36, [R1+0x4c8] ;  /* 0x0004c80001247983 */ /* 0x000ea80000300800 */
[----:B------:R-:W-:Y:S04]  /*394c0*/  LDS.U8 R5, [R2+UR4+0x2818] ;  /* 0x0028180402057984 */ /* 0x000fe80008000000 */
[----:B-1----:R-:W-:Y:S04]  /*394d0*/  STL [R1+0xd34], R4 ;  /* 0x000d340401007387 */ /* 0x002fe80000100800 */
[----:B------:R-:W2:Y:S04]  /*394e0*/  LDL.LU R40, [R1+0x4c4] ;  /* 0x0004c40001287983 */ /* 0x000ea80000300800 */
[----:B----4-:R-:W-:Y:S04]  /*394f0*/  STL [R1+0xd30], R3 ;  /* 0x000d300301007387 */ /* 0x010fe80000100800 */
[----:B------:R-:W0:Y:S04]  /*39500*/  LDS.U8 R4, [R2+UR4+0x2900] ;  /* 0x0029000402047984 */ /* 0x000e280008000000 */
[----:B------:R-:W1:Y:S04]  /*39510*/  LDS.U8 R3, [R2+UR4+0x2988] ;  /* 0x0029880402037984 */ /* 0x000e680008000000 */
[----:B------:R-:W4:Y:S04]  /*39520*/  LDL.LU R42, [R1+0x4c0] ;  /* 0x0004c000012a7983 */ /* 0x000f280000300800 */
[----:B------:R-:W2:Y:S04]  /*39530*/  LDL.LU R44, [R1+0x3e8] ;  /* 0x0003e800012c7983 */ /* 0x000ea80000300800 */
[----:B------:R-:W2:Y:S04]  /*39540*/  LDL.LU R46, [R1+0x3d4] ;  /* 0x0003d400012e7983 */ /* 0x000ea80000300800 */
[----:B------:R-:W2:Y:S04]  /*39550*/  LDL.LU R48, [R1+0x3d0] ;  /* 0x0003d00001307983 */ /* 0x000ea80000300800 */
[----:B------:R-:W2:Y:S04]  /*39560*/  LDL.LU R50, [R1+0x3cc] ;  /* 0x0003cc0001327983 */ /* 0x000ea80000300800 */
[----:B0-----:R-:W-:Y:S04]  /*39570*/  STL [R1+0x2628], R4 ;  /* 0x0026280401007387 */ /* 0x001fe80000100800 */
[----:B------:R-:W0:Y:S04]  /*39580*/  LDS.U8 R4, [R2+UR4+0x2890] ;  /* 0x0028900402047984 */ /* 0x000e280008000000 */
[----:B-1----:R-:W-:Y:S04]  /*39590*/  STL [R1+0x2624], R3 ;  /* 0x0026240301007387 */ /* 0x002fe80000100800 */
[----:B------:R-:W1:Y:S04]  /*395a0*/  LDS.U8 R3, [R2+UR4+0x2908] ;  /* 0x0029080402037984 */ /* 0x000e680008000000 */
[----:B------:R-:W-:Y:S04]  /*395b0*/  STL [R1+0xd3c], R5 ;  /* 0x000d3c0501007387 */ /* 0x000fe80000100800 */
[----:B------:R-:W3:Y:S04]  /*395c0*/  LDS.U8 R5, [R2+UR4+0x2980] ;  /* 0x0029800402057984 */ /* 0x000ee80008000000 */
[----:B0-----:R-:W-:Y:S04]  /*395d0*/  STL [R1+0xd38], R4 ;  /* 0x000d380401007387 */ /* 0x001fe80000100800 */
[----:B------:R-:W0:Y:S04]  /*395e0*/  LDS.U8 R4, [R2+UR4+0x3010] ;  /* 0x0030100402047984 */ /* 0x000e280008000000 */
[----:B-1----:R-:W-:Y:S04]  /*395f0*/  STL [R1+0x2630], R3 ;  /* 0x0026300301007387 */ /* 0x002fe80000100800 */
[----:B------:R-:W1:Y:S04]  /*39600*/  LDS.U8 R3, [R2+UR4+0x3098] ;  /* 0x0030980402037984 */ /* 0x000e680008000000 */
[----:B---3--:R-:W-:Y:S04]  /*39610*/  STL [R1+0x262c], R5 ;  /* 0x00262c0501007387 */ /* 0x008fe80000100800 */
        /* <DEDUP_REMOVED lines=20> */
[----:B-1----:R-:W-:Y:S04]  /*39760*/  STL [R1+0x2828], R3 ;  /* 0x0028280301007387 */ /* 0x002fe80000100800 */
[----:B------:R-:W0:Y:S04]  /*39770*/  LDS.U8 R3, [R2+UR4+0x3818] ;  /* 0x0038180402037984 */ /* 0x000e280008000000 */
[----:B------:R-:W1:Y:S04]  /*39780*/  LDS.U8 R4, [R2+UR4+0x3890] ;  /* 0x0038900402047984 */ /* 0x000e680008000000 */
[----:B---3--:R-:W-:Y:S04]  /*39790*/  STL [R1+0x2824], R5 ;  /* 0x0028240501007387 */ /* 0x008fe80000100800 */
[----:B0-----:R-:W-:Y:S04]  /*397a0*/  STL [R1+0x2730], R3 ;  /* 0x0027300301007387 */ /* 0x001fe80000100800 */
[----:B------:R-:W0:Y:S04]  /*397b0*/  LDS.U8 R3, [R2+UR4+0x3908] ;  /* 0x0039080402037984 */ /* 0x000e280008000000 */
[----:B------:R-:W3:Y:S04]  /*397c0*/  LDS.U8 R2, [R2+UR4+0x3980] ;  /* 0x0039800402027984 */ /* 0x000ee80008000000 */
[----:B-1----:R1:W-:Y:S01]  /*397d0*/  STL [R1+0x272c], R4 ;  /* 0x00272c0401007387 */ /* 0x0023e20000100800 */
[----:B------:R-:W-:Y:S01]  /*397e0*/  LOP3.LUT R38, R38, 0x1f, RZ, 0xc0, !PT ;  /* 0x0000001f26267812 */ /* 0x000fe200078ec0ff */
[----:B------:R-:W-:Y:S06]  /*397f0*/  BAR.SYNC.DEFER_BLOCKING 0x0 ;  /* 0x0000000000007b1d */ /* 0x000fec0000010000 */
[----:B0-----:R0:W-:Y:S04]  /*39800*/  STL [R1+0x2830], R3 ;  /* 0x0028300301007387 */ /* 0x0011e80000100800 */
[----:B---3--:R3:W-:Y:S04]  /*39810*/  STL [R1+0x282c], R2 ;  /* 0x00282c0201007387 */ /* 0x0087e80000100800 */
        /* <DEDUP_REMOVED lines=19> */
[----:B-1----:R-:W4:Y:S04]  /*39950*/  LDL.LU R4, [R1+0x27c] ;  /* 0x00027c0001047983 */ /* 0x002f280000300800 */
[----:B0-----:R-:W4:Y:S04]  /*39960*/  LDL.LU R3, [R1+0x278] ;  /* 0x0002780001037983 */ /* 0x001f280000300800 */
[----:B---3--:R-:W3:Y:S04]  /*39970*/  LDL.LU R2, [R1+0x264] ;  /* 0x0002640001027983 */ /* 0x008ee80000300800 */
[----:B------:R-:W3:Y:S04]  /*39980*/  LDL.LU R32, [R1+0x260] ;  /* 0x0002600001207983 */ /* 0x000ee80000300800 */
[----:B--2---:R0:W-:Y:S04]  /*39990*/  STS.U8 [R38+UR4], R36 ;  /* 0x0000002426007988 */ /* 0x0041e80008000004 */
        /* <DEDUP_REMOVED lines=11> */
[----:B------:R0:W-:Y:S04]  /*39a50*/  STS.U8 [R38+UR4+0x160], R50 ;  /* 0x0001603226007988 */ /* 0x0001e80008000004 */
[----:B------:R-:W2:Y:S04]  /*39a60*/  LDL.LU R48, [R1+0x21c] ;  /* 0x00021c0001307983 */ /* 0x000ea80000300800 */
[----:B0-----:R-:W2:Y:S04]  /*39a70*/  LDL.LU R50, [R1+0x218] ;  /* 0x0002180001327983 */ /* 0x001ea80000300800 */
[----:B------:R0:W-:Y:S04]  /*39a80*/  STS.U8 [R38+UR4+0x140], R23 ;  /* 0x0001401726007988 */ /* 0x0001e80008000004 */
        /* <DEDUP_REMOVED lines=40> */
[----:B--2---:R2:W-:Y:S04]  /*39d10*/  STS.U8 [R38+UR4+0x720], R34 ;  /* 0x0007202226007988 */ /* 0x0045e80008000004 */
[----:B0-----:R-:W3:Y:S04]  /*39d20*/  LDL.LU R5, [R1+0x15c] ;  /* 0x00015c0001057983 */ /* 0x001ee80000300800 */
[----:B-1----:R-:W3:Y:S04]  /*39d30*/  LDL.LU R4, [R1+0x158] ;  /* 0x0001580001047983 */ /* 0x002ee80000300800 */
[----:B------:R-:W3:Y:S04]  /*39d40*/  LDL.LU R3, [R1+0x154] ;  /* 0x0001540001037983 */ /* 0x000ee80000300800 */
[----:B------:R-:W3:Y:S04]  /*39d50*/  LDL.LU R2, [R1+0x150] ;  /* 0x0001500001027983 */ /* 0x000ee80000300800 */
[----:B------:R-:W3:Y:S04]  /*39d60*/  LDL.LU R32, [R1+0x13c] ;  /* 0x00013c0001207983 */ /* 0x000ee80000300800 */
[----:B------:R0:W-:Y:S04]  /*39d70*/  STS.U8 [R38+UR4+0x700], R36 ;  /* 0x0007002426007988 */ /* 0x0001e80008000004 */
[----:B--2---:R-:W2:Y:S04]  /*39d80*/  LDL.LU R34, [R1+0x138] ;  /* 0x0001380001227983 */ /* 0x004ea80000300800 */
        /* <DEDUP_REMOVED lines=12> */
[----:B0-----:R-:W4:Y:S04]  /*39e50*/  LDL.LU R50, [R1+0xfc] ;  /* 0x0000fc0001327983 */ /* 0x001f280000300800 */
        /* <DEDUP_REMOVED lines=12> */
[----:B------:R1:W-:Y:S04]  /*39f20*/  STS.U8 [R38+UR4+0xb40], R16 ;  /* 0x000b401026007988 */ /* 0x0003e80008000004 */
[----:B------:R0:W-:Y:S04]  /*39f30*/  STS.U8 [R38+UR4+0xb20], R15 ;  /* 0x000b200f26007988 */ /* 0x0001e80008000004 */
[----:B------:R-:W4:Y:S04]  /*39f40*/  LDL.LU R18, [R1+0xd4] ;  /* 0x0000d40001127983 */ /* 0x000f280000300800 */
[----:B------:R0:W-:Y:S04]  /*39f50*/  STS.U8 [R38+UR4+0xb00], R14 ;  /* 0x000b000e26007988 */ /* 0x0001e80008000004 */
[----:B------:R1:W-:Y:S04]  /*39f60*/  STS.U8 [R38+UR4+0xc00], R13 ;  /* 0x000c000d26007988 */ /* 0x0003e80008000004 */
[----:B---3--:R3:W-:Y:S04]  /*39f70*/  STS.U8 [R38+UR4+0xc20], R12 ;  /* 0x000c200c26007988 */ /* 0x0087e80008000004 */
[----:B0-----:R-:W4:Y:S04]  /*39f80*/  LDL.LU R17, [R1+0xd0] ;  /* 0x0000d00001117983 */ /* 0x001f280000300800 */
[----:B-1----:R-:W4:Y:S04]  /*39f90*/  LDL.LU R16, [R1+0xbc] ;  /* 0x0000bc0001107983 */ /* 0x002f280000300800 */
[----:B------:R-:W4:Y:S04]  /*39fa0*/  LDL.LU R15, [R1+0xb8] ;  /* 0x0000b800010f7983 */ /* 0x000f280000300800 */
[----:B------:R-:W4:Y:S04]  /*39fb0*/  LDL.LU R14, [R1+0xb4] ;  /* 0x0000b400010e7983 */ /* 0x000f280000300800 */
[----:B------:R0:W-:Y:S04]  /*39fc0*/  STS.U8 [R38+UR4+0xc40], R11 ;  /* 0x000c400b26007988 */ /* 0x0001e80008000004 */
[----:B------:R1:W-:Y:S04]  /*39fd0*/  STS.U8 [R38+UR4+0xc60], R10 ;  /* 0x000c600a26007988 */ /* 0x0003e80008000004 */
[----:B------:R-:W4:Y:S04]  /*39fe0*/  LDL.LU R13, [R1+0xb0] ;  /* 0x0000b000010d7983 */ /* 0x000f280000300800 */
[----:B------:R0:W-:Y:S04]  /*39ff0*/  STS.U8 [R38+UR4+0xd20], R9 ;  /* 0x000d200926007988 */ /* 0x0001e80008000004 */
[----:B---3--:R-:W3:Y:S04]  /*3a000*/  LDL.LU R12, [R1+0x9c] ;  /* 0x00009c00010c7983 */ /* 0x008ee80000300800 */
[----:B------:R0:W-:Y:S04]  /*3a010*/  STS.U8 [R38+UR4+0xd00], R8 ;  /* 0x000d000826007988 */ /* 0x0001e80008000004 */
[----:B------:R1:W-:Y:S04]  /*3a020*/  STS.U8 [R38+UR4+0xd60], R7 ;  /* 0x000d600726007988 */ /* 0x0003e80008000004 */
[----:B------:R1:W-:Y:S04]  /*3a030*/  STS.U8 [R38+UR4+0xd40], R6 ;  /* 0x000d400626007988 */ /* 0x0003e80008000004 */
[----:B0-----:R-:W3:Y:S04]  /*3a040*/  LDL.LU R11, [R1+0x98] ;  /* 0x00009800010b7983 */ /* 0x001ee80000300800 */
[----:B-1----:R-:W3:Y:S04]  /*3a050*/  LDL.LU R10, [R1+0x94] ;  /* 0x00009400010a7983 */ /* 0x002ee80000300800 */
[----:B------:R-:W3:Y:S04]  /*3a060*/  LDL.LU R9, [R1+0x90] ;  /* 0x0000900001097983 */ /* 0x000ee80000300800 */
[----:B------:R-:W3:Y:S04]  /*3a070*/  LDL.LU R8, [R1+0x7c] ;  /* 0x00007c0001087983 */ /* 0x000ee80000300800 */
[----:B------:R0:W-:Y:S04]  /*3a080*/  STS.U8 [R38+UR4+0xe40], R5 ;  /* 0x000e400526007988 */ /* 0x0001e80008000004 */
[----:B------:R1:W-:Y:S04]  /*3a090*/  STS.U8 [R38+UR4+0xe60], R4 ;  /* 0x000e600426007988 */ /* 0x0003e80008000004 */
[----:B------:R-:W3:Y:S04]  /*3a0a0*/  LDL.LU R7, [R1+0x78] ;  /* 0x0000780001077983 */ /* 0x000ee80000300800 */
[----:B------:R0:W-:Y:S04]  /*3a0b0*/  STS.U8 [R38+UR4+0xe00], R3 ;  /* 0x000e000326007988 */ /* 0x0001e80008000004 */
[----:B------:R-:W3:Y:S04]  /*3a0c0*/  LDL.LU R6, [R1+0x74] ;  /* 0x0000740001067983 */ /* 0x000ee80000300800 */
[----:B------:R0:W-:Y:S04]  /*3a0d0*/  STS.U8 [R38+UR4+0xe20], R2 ;  /* 0x000e200226007988 */ /* 0x0001e80008000004 */
[----:B------:R1:W-:Y:S04]  /*3a0e0*/  STS.U8 [R38+UR4+0xf60], R32 ;  /* 0x000f602026007988 */ /* 0x0003e80008000004 */
[----:B--2---:R2:W-:Y:S04]  /*3a0f0*/  STS.U8 [R38+UR4+0xf40], R34 ;  /* 0x000f402226007988 */ /* 0x0045e80008000004 */
[----:B0-----:R-:W3:Y:S04]  /*3a100*/  LDL.LU R5, [R1+0x70] ;  /* 0x0000700001057983 */ /* 0x001ee80000300800 */
[----:B-1----:R-:W3:Y:S04]  /*3a110*/  LDL.LU R4, [R1+0x5c] ;  /* 0x00005c0001047983 */ /* 0x002ee80000300800 */
[----:B------:R-:W3:Y:S04]  /*3a120*/  LDL.LU R3, [R1+0x58] ;  /* 0x0000580001037983 */ /* 0x000ee80000300800 */
[----:B------:R-:W3:Y:S04]  /*3a130*/  LDL.LU R2, [R1+0x54] ;  /* 0x0000540001027983 */ /* 0x000ee80000300800 */
[----:B------:R0:W-:Y:S04]  /*3a140*/  STS.U8 [R38+UR4+0xf20], R36 ;  /* 0x000f202426007988 */ /* 0x0001e80008000004 */
[----:B------:R-:W-:Y:S04]  /*3a150*/  STS.U8 [R38+UR4+0xf00], R40 ;  /* 0x000f002826007988 */ /* 0x000fe80008000004 */
[----:B------:R-:W3:Y:S04]  /*3a160*/  LDL.LU R32, [R1+0x50] ;  /* 0x0000500001207983 */ /* 0x000ee80000300800 */
[----:B----4-:R-:W-:Y:S04]  /*3a170*/  STS.U8 [R38+UR4+0x1000], R42 ;  /* 0x0010002a26007988 */ /* 0x010fe80008000004 */
[----:B--2---:R-:W2:Y:S04]  /*3a180*/  LDL.LU R34, [R1+0x3c] ;  /* 0x00003c0001227983 */ /* 0x004ea80000300800 */
[----:B------:R1:W-:Y:S04]  /*3a190*/  STS.U8 [R38+UR4+0x1020], R44 ;  /* 0x0010202c26007988 */ /* 0x0003e80008000004 */
[----:B------:R4:W-:Y:S04]  /*3a1a0*/  STS.U8 [R38+UR4+0x1040], R46 ;  /* 0x0010402e26007988 */ /* 0x0009e80008000004 */
[----:B------:R4:W-:Y:S04]  /*3a1b0*/  STS.U8 [R38+UR4+0x1060], R48 ;  /* 0x0010603026007988 */ /* 0x0009e80008000004 */
[----:B0-----:R-:W2:Y:S04]  /*3a1c0*/  LDL.LU R36, [R1+0x38] ;  /* 0x0000380001247983 */ /* 0x001ea80000300800 */
[----:B-1----:R-:W2:Y:S04]  /*3a1d0*/  LDL.LU R44, [R1+0x34] ;  /* 0x00003400012c7983 */ /* 0x002ea80000300800 */
[----:B----4-:R-:W4:Y:S04]  /*3a1e0*/  LDL.LU R46, [R1+0x30] ;  /* 0x00003000012e7983 */ /* 0x010f280000300800 */
[----:B------:R0:W-:Y:S04]  /*3a1f0*/  STS.U8 [R38+UR4+0x1120], R50 ;  /* 0x0011203226007988 */ /* 0x0001e80008000004 */
[----:B------:R-:W4:Y:S04]  /*3a200*/  LDL.LU R48, [R1+0x1c] ;  /* 0x00001c0001307983 */ /* 0x000f280000300800 */
[----:B0-----:R-:W4:Y:S04]  /*3a210*/  LDL.LU R50, [R1+0x18] ;  /* 0x0000180001327983 */ /* 0x001f280000300800 */
[----:B------:R-:W4:Y:S04]  /*3a220*/  LDL.LU R40, [R1+0x14] ;  /* 0x0000140001287983 */ /* 0x000f280000300800 */
        /* <DEDUP_REMOVED lines=22> */
[----:B------:R-:W4:Y:S04]  /*3a390*/  LDL.LU R13, [R1+0x288c] ;  /* 0x00288c00010d7983 */ /* 0x000f280000300800 */
[----:B---3--:R0:W-:Y:S04]  /*3a3a0*/  STS.U8 [R38+UR4+0x1400], R12 ;  /* 0x0014000c26007988 */ /* 0x0081e80008000004 */
[----:B------:R1:W-:Y:S04]  /*3a3b0*/  STS.U8 [R38+UR4+0x1420], R11 ;  /* 0x0014200b26007988 */ /* 0x0003e80008000004 */
[----:B------:R3:W-:Y:S04]  /*3a3c0*/  STS.U8 [R38+UR4+0x1440], R10 ;  /* 0x0014400a26007988 */ /* 0x0007e80008000004 */
[----:B------:R0:W-:Y:S04]  /*3a3d0*/  STS.U8 [R38+UR4+0x1460], R9 ;  /* 0x0014600926007988 */ /* 0x0001e80008000004 */
[----:B------:R1:W-:Y:S04]  /*3a3e0*/  STS.U8 [R38+UR4+0x1520], R8 ;  /* 0x0015200826007988 */ /* 0x0003e80008000004 */
[----:B------:R3:W-:Y:S04]  /*3a3f0*/  STS.U8 [R38+UR4+0x1500], R7 ;  /* 0x0015000726007988 */ /* 0x0007e80008000004 */
[----:B0-----:R-:W4:Y:S04]  /*3a400*/  LDL.LU R12, [R1+0x2888] ;  /* 0x00288800010c7983 */ /* 0x001f280000300800 */
[----:B-1----:R-:W4:Y:S04]  /*3a410*/  LDL.LU R11, [R1+0x2884] ;  /* 0x00288400010b7983 */ /* 0x002f280000300800 */
[----:B---3--:R-:W3:Y:S04]  /*3a420*/  LDL.LU R10, [R1+0x2880] ;  /* 0x00288000010a7983 */ /* 0x008ee80000300800 */
[----:B------:R-:W3:Y:S04]  /*3a430*/  LDL.LU R9, [R1+0x287c] ;  /* 0x00287c0001097983 */ /* 0x000ee80000300800 */
[----:B------:R-:W3:Y:S04]  /*3a440*/  LDL.LU R8, [R1+0x2878] ;  /* 0x0028780001087983 */ /* 0x000ee80000300800 */
[----:B------:R-:W3:Y:S04]  /*3a450*/  LDL.LU R7, [R1+0x2874] ;  /* 0x0028740001077983 */ /* 0x000ee80000300800 */
        /* <DEDUP_REMOVED lines=11> */
[----:B------:R-:W3:Y:S04]  /*3a510*/  LDL.LU R32, [R1+0x285c] ;  /* 0x00285c0001207983 */ /* 0x000ee80000300800 */
[----:B--2---:R0:W-:Y:S04]  /*3a520*/  STS.U8 [R38+UR4+0x1760], R34 ;  /* 0x0017602226007988 */ /* 0x0041e80008000004 */
[----:B------:R1:W-:Y:S04]  /*3a530*/  STS.U8 [R38+UR4+0x1740], R36 ;  /* 0x0017402426007988 */ /* 0x0003e80008000004 */
[----:B------:R2:W-:Y:S04]  /*3a540*/  STS.U8 [R38+UR4+0x1720], R44 ;  /* 0x0017202c26007988 */ /* 0x0005e80008000004 */
[----:B----4-:R4:W-:Y:S04]  /*3a550*/  STS.U8 [R38+UR4+0x1700], R46 ;  /* 0x0017002e26007988 */ /* 0x0109e80008000004 */
[----:B------:R2:W-:Y:S04]  /*3a560*/  STS.U8 [R38+UR4+0x1800], R48 ;  /* 0x0018003026007988 */ /* 0x0005e80008000004 */
[----:B0-----:R-:W3:Y:S04]  /*3a570*/  LDL.LU R34, [R1+0x2858] ;  /* 0x0028580001227983 */ /* 0x001ee80000300800 */
[----:B-1----:R-:W3:Y:S04]  /*3a580*/  LDL.LU R36, [R1+0x2854] ;  /* 0x0028540001247983 */ /* 0x002ee80000300800 */
[----:B--2---:R-:W2:Y:S04]  /*3a590*/  LDL.LU R44, [R1+0x2850] ;  /* 0x00285000012c7983 */ /* 0x004ea80000300800 */
[----:B----4-:R-:W4:Y:S04]  /*3a5a0*/  LDL.LU R46, [R1+0x284c] ;  /* 0x00284c00012e7983 */ /* 0x010f280000300800 */
[----:B------:R-:W2:Y:S04]  /*3a5b0*/  LDL.LU R48, [R1+0x2848] ;  /* 0x0028480001307983 */ /* 0x000ea80000300800 */
[----:B------:R0:W-:Y:S04]  /*3a5c0*/  STS.U8 [R38+UR4+0x1820], R50 ;  /* 0x0018203226007988 */ /* 0x0001e80008000004 */
[----:B0-----:R-:W2:Y:S04]  /*3a5d0*/  LDL.LU R50, [R1+0x2844] ;  /* 0x0028440001327983 */ /* 0x001ea80000300800 */
[----:B------:R0:W-:Y:S04]  /*3a5e0*/  STS.U8 [R38+UR4+0x1840], R40 ;  /* 0x0018402826007988 */ /* 0x0001e80008000004 */
[----:B------:R1:W-:Y:S04]  /*3a5f0*/  STS.U8 [R38+UR4+0x1860], R42 ;  /* 0x0018602a26007988 */ /* 0x0003e80008000004 */
[----:B0-----:R-:W3:Y:S04]  /*3a600*/  LDL.LU R40, [R1+0x3c0] ;  /* 0x0003c00001287983 */ /* 0x001ee80000300800 */
[----:B-1----:R-:W3:Y:S04]  /*3a610*/  LDL.LU R42, [R1+0x3bc] ;  /* 0x0003bc00012a7983 */ /* 0x002ee80000300800 */
[----:B--2---:R0:W-:Y:S04]  /*3a620*/  STS.U8 [R38+UR4+0x1920], R50 ;  /* 0x0019203226007988 */ /* 0x0041e80008000004 */
[----:B------:R1:W-:Y:S04]  /*3a630*/  STS.U8 [R38+UR4+0x1900], R48 ;  /* 0x0019003026007988 */ /* 0x0003e80008000004 */
[----:B----4-:R-:W-:Y:S04]  /*3a640*/  STS.U8 [R38+UR4+0x1960], R46 ;  /* 0x0019602e26007988 */ /* 0x010fe80008000004 */
[----:B------:R2:W-:Y:S04]  /*3a650*/  STS.U8 [R38+UR4+0x1940], R44 ;  /* 0x0019402c26007988 */ /* 0x0005e80008000004 */
[----:B---3--:R3:W-:Y:S04]  /*3a660*/  STS.U8 [R38+UR4+0x1a40], R34 ;  /* 0x001a402226007988 */ /* 0x0087e80008000004 */
[----:B------:R4:W-:Y:S04]  /*3a670*/  STS.U8 [R38+UR4+0x1a60], R32 ;  /* 0x001a602026007988 */ /* 0x0009e80008000004 */
[----:B0-----:R-:W4:Y:S04]  /*3a680*/  LDL.LU R50, [R1+0x3c4] ;  /* 0x0003c40001327983 */ /* 0x001f280000300800 */
[----:B-1----:R-:W4:Y:S04]  /*3a690*/  LDL.LU R48, [R1+0x3d8] ;  /* 0x0003d80001307983 */ /* 0x002f280000300800 */
[----:B--2---:R-:W2:Y:S04]  /*3a6a0*/  LDL.LU R44, [R1+0x3dc] ;  /* 0x0003dc00012c7983 */ /* 0x004ea80000300800 */
[----:B---3--:R-:W3:Y:S04]  /*3a6b0*/  LDL.LU R34, [R1+0x3e0] ;  /* 0x0003e00001227983 */ /* 0x008ee80000300800 */
[----:B----4-:R-:W4:Y:S01]  /*3a6c0*/  LDL.LU R32, [R1+0x3e4] ;  /* 0x0003e40001207983 */ /* 0x010f220000300800 */
[----:B------:R-:W0:Y:S03]  /*3a6d0*/  S2R R46, SR_TID.X ;  /* 0x00000000002e7919 */ /* 0x000e260000002100 */
[----:B------:R1:W-:Y:S04]  /*3a6e0*/  STS.U8 [R38+UR4+0x1a00], R2 ;  /* 0x001a000226007988 */ /* 0x0003e80008000004 */
[----:B-1----:R-:W2:Y:S01]  /*3a6f0*/  LDL.LU R38, [R1+0x2840] ;  /* 0x0028400001267983 */ /* 0x002ea20000300800 */
[----:B0-----:R-:W-:-:S05]  /*3a700*/  LOP3.LUT R2, R46, 0x1f, RZ, 0xc0, !PT ;  /* 0x0000001f2e027812 */ /* 0x001fca00078ec0ff */
        /* <DEDUP_REMOVED lines=16> */
[----:B------:R-:W-:Y:S01]  /*3a810*/  STS.U8 [R2+UR4+0x1e20], R43 ;  /* 0x001e202b02007988 */ /* 0x000fe20008000004 */
[----:B------:R-:W-:-:S03]  /*3a820*/  LOP3.LUT R46, R2, 0x10, RZ, 0x3c, !PT ;  /* 0x00000010022e7812 */ /* 0x000fc600078e3cff */
[----:B------:R-:W-:Y:S04]  /*3a830*/  STS.U8 [R2+UR4+0x1f60], R52 ;  /* 0x001f603402007988 */ /* 0x000fe80008000004 */
[----:B------:R-:W-:Y:S04]  /*3a840*/  STS.U8 [R2+UR4+0x1f40], R53 ;  /* 0x001f403502007988 */ /* 0x000fe80008000004 */
[----:B------:R-:W-:Y:S04]  /*3a850*/  STS.U8 [R2+UR4+0x1f20], R55 ;  /* 0x001f203702007988 */ /* 0x000fe80008000004 */
[----:B------:R-:W-:Y:S04]  /*3a860*/  STS.U8 [R2+UR4+0x1f00], R54 ;  /* 0x001f003602007988 */ /* 0x000fe80008000004 */
[----:B----4-:R-:W-:Y:S04]  /*3a870*/  STS.U8 [R46+UR4+0x80], R32 ;  /* 0x000080202e007988 */ /* 0x010fe80008000004 */
[----:B---3--:R-:W-:Y:S04]  /*3a880*/  STS.U8 [R46+UR4+0xa0], R34 ;  /* 0x0000a0222e007988 */ /* 0x008fe80008000004 */
[----:B--2---:R-:W-:Y:S04]  /*3a890*/  STS.U8 [R46+UR4+0xc0], R44 ;  /* 0x0000c02c2e007988 */ /* 0x004fe80008000004 */
[----:B------:R0:W-:Y:S04]  /*3a8a0*/  STS.U8 [R46+UR4+0xe0], R48 ;  /* 0x0000e0302e007988 */ /* 0x0001e80008000004 */
[----:B0-----:R-:W2:Y:S04]  /*3a8b0*/  LDL.LU R48, [R1+0x3b8] ;  /* 0x0003b80001307983 */ /* 0x001ea80000300800 */
[----:B------:R0:W-:Y:S04]  /*3a8c0*/  STS.U8 [R46+UR4+0x1a0], R50 ;  /* 0x0001a0322e007988 */ /* 0x0001e80008000004 */
[----:B0-----:R-:W3:Y:S04]  /*3a8d0*/  LDL.LU R50, [R1+0x3a4] ;  /* 0x0003a40001327983 */ /* 0x001ee80000300800 */
        /* <DEDUP_REMOVED lines=30> */
[----:B0-----:R-:W2:Y:S04]  /*3aac0*/  LDL.LU R48, [R1+0x20c] ;  /* 0x00020c0001307983 */ /* 0x001ea80000300800 */
[----:B---3--:R0:W-:Y:S04]  /*3aad0*/  STS.U8 [R46+UR4+0x2c0], R50 ;  /* 0x0002c0322e007988 */ /* 0x0081e80008000004 */
        /* <DEDUP_REMOVED lines=25> */
[----:B0-----:R-:W3:Y:S04]  /*3ac70*/  LDL.LU R50, [R1+0x208] ;  /* 0x0002080001327983 */ /* 0x001ee80000300800 */
        /* <DEDUP_REMOVED lines=30> */
[----:B0-----:R-:W2:Y:S04]  /*3ae60*/  LDL.LU R48, [R1+0x108] ;  /* 0x0001080001307983 */ /* 0x001ea80000300800 */
[----:B---3--:R0:W-:Y:S04]  /*3ae70*/  STS.U8 [R46+UR4+0x980], R50 ;  /* 0x000980322e007988 */ /* 0x0081e80008000004 */
[----:B0-----:R-:W3:Y:S04]  /*3ae80*/  LDL.LU R50, [R1+0x104] ;  /* 0x0001040001327983 */ /* 0x001ee80000300800 */
[----:B----4-:R0:W-:Y:S04]  /*3ae90*/  STS.U8 [R46+UR4+0x9e0], R40 ;  /* 0x0009e0282e007988 */ /* 0x0101e80008000004 */
[----:B------:R1:W-:Y:S04]  /*3aea0*/  STS.U8 [R46+UR4+0x9c0], R42 ;  /* 0x0009c02a2e007988 */ /* 0x0003e80008000004 */
[----:B------:R-:W-:Y:S04]  /*3aeb0*/  STS.U8 [R46+UR4+0xac0], R54 ;  /* 0x000ac0362e007988 */ /* 0x000fe80008000004 */
[----:B------:R-:W-:Y:S04]  /*3aec0*/  STS.U8 [R46+UR4+0xae0], R55 ;  /* 0x000ae0372e007988 */ /* 0x000fe80008000004 */
[----:B------:R-:W-:Y:S04]  /*3aed0*/  STS.U8 [R46+UR4+0xa80], R53 ;  /* 0x000a80352e007988 */ /* 0x000fe80008000004 */
[----:B------:R-:W-:Y:S04]  /*3aee0*/  STS.U8 [R46+UR4+0xaa0], R52 ;  /* 0x000aa0342e007988 */ /* 0x000fe80008000004 */
[----:B0-----:R-:W4:Y:S04]  /*3aef0*/  LDL.LU R40, [R1+0x100] ;  /* 0x0001000001287983 */ /* 0x001f280000300800 */
[----:B-1----:R-:W4:Y:S04]  /*3af00*/  LDL.LU R42, [R1+0xec] ;  /* 0x0000ec00012a7983 */ /* 0x002f280000300800 */
        /* <DEDUP_REMOVED lines=21> */
[----:B--2---:R0:W-:Y:S04]  /*3b060*/  STS.U8 [R46+UR4+0x10a0], R48 ;  /* 0x0010a0302e007988 */ /* 0x0041e80008000004 */
[----:B0-----:R-:W2:Y:S04]  /*3b070*/  LDL.LU R48, [R1+0xe8] ;  /* 0x0000e80001307983 */ /* 0x001ea80000300800 */
[----:B---3--:R0:W-:Y:S04]  /*3b080*/  STS.U8 [R46+UR4+0x10c0], R50 ;  /* 0x0010c0322e007988 */ /* 0x0081e80008000004 */
[----:B0-----:R-:W3:Y:S04]  /*3b090*/  LDL.LU R50, [R1+0xe4] ;  /* 0x0000e40001327983 */ /* 0x001ee80000300800 */
[----:B----4-:R0:W-:Y:S04]  /*3b0a0*/  STS.U8 [R46+UR4+0x10e0], R40 ;  /* 0x0010e0282e007988 */ /* 0x0101e80008000004 */
        /* <DEDUP_REMOVED lines=31> */
[----:B0-----:R-:W3:Y:S04]  /*3b2a0*/  LDL.LU R50, [R1] ;  /* 0x0000000001327983 */ /* 0x001ee80000300800 */
        /* <DEDUP_REMOVED lines=29> */
[----:B0-----:R-:W4:Y:S04]  /*3b480*/  LDL.LU R32, [R1+0x4d4] ;  /* 0x0004d40001207983 */ /* 0x001f280000300800 */
[----:B-1----:R-:W4:Y:S04]  /*3b490*/  LDL.LU R34, [R1+0x4d0] ;  /* 0x0004d00001227983 */ /* 0x002f280000300800 */
[----:B------:R-:W4:Y:S04]  /*3b4a0*/  LDL.LU R44, [R1+0x4cc] ;  /* 0x0004cc00012c7983 */ /* 0x000f280000300800 */
[----:B--2---:R0:W-:Y:S04]  /*3b4b0*/  STS.U8 [R46+UR4+0x18c0], R48 ;  /* 0x0018c0302e007988 */ /* 0x0041e80008000004 */
[----:B0-----:R-:W2:Y:S04]  /*3b4c0*/  LDL.LU R48, [R1+0x4d8] ;  /* 0x0004d80001307983 */ /* 0x001ea80000300800 */
[----:B---3--:R0:W-:Y:S02]  /*3b4d0*/  STS.U8 [R46+UR4+0x18e0], R50 ;  /* 0x0018e0322e007988 */ /* 0x0081e40008000004 */
[----:B0-----:R-:W0:Y:S02]  /*3b4e0*/  S2R R50, SR_TID.X ;  /* 0x0000000000327919 */ /* 0x001e240000002100 */
        /* <DEDUP_REMOVED lines=27> */
[C---:B0-----:R-:W-:Y:S01]  /*3b6a0*/  LOP3.LUT R16, R50.reuse, 0x7, RZ, 0xc0, !PT ;  /* 0x0000000732107812 */ /* 0x041fe200078ec0ff */
[----:B------:R-:W-:-:S04]  /*3b6b0*/  IMAD.SHL.U32 R17, R50, 0x2, RZ ;  /* 0x0000000232117824 */ /* 0x000fc800078e00ff */
[----:B------:R-:W-:-:S05]  /*3b6c0*/  IMAD R16, R16, 0x90, RZ ;  /* 0x0000009010107824 */ /* 0x000fca00078e02ff */
[----:B------:R-:W-:Y:S01]  /*3b6d0*/  LOP3.LUT R16, R16, 0x30, R17, 0x78, !PT ;  /* 0x0000003010107812 */ /* 0x000fe200078e7811 */
[----:B------:R-:W-:Y:S01]  /*3b6e0*/  IMAD R3, R31, 0x100, R30 ;  /* 0x000001001f037824 */ /* 0x000fe200078e021e */
[----:B--2---:R-:W-:Y:S01]  /*3b6f0*/  STS.U8 [R46+UR4+0x1f80], R48 ;  /* 0x001f80302e007988 */ /* 0x004fe20008000004 */
[----:B------:R-:W-:Y:S06]  /*3b700*/  BAR.SYNC.DEFER_BLOCKING 0x0 ;  /* 0x0000000000007b1d */ /* 0x000fec0000010000 */
[----:B------:R-:W0:Y:S04]  /*3b710*/  LDSM.16.M88.4 R4, [R16+UR4] ;  /* 0x000000041004783b */ /* 0x000e280008000200 */
[----:B------:R-:W-:Y:S04]  /*3b720*/  LDSM.16.M88.4 R8, [R16+UR4+0x800] ;  /* 0x000800041008783b */ /* 0x000fe80008000200 */
[----:B------:R-:W-:Y:S04]  /*3b730*/  LDSM.16.M88.4 R12, [R16+UR4+0xc00] ;  /* 0x000c0004100c783b */ /* 0x000fe80008000200 */
[----:B------:R-:W-:Y:S04]  /*3b740*/  LDSM.16.M88.4 R28, [R16+UR4+0x1400] ;  /* 0x00140004101c783b */ /* 0x000fe80008000200 */
[----:B0-----:R-:W-:Y:S01]  /*3b750*/  STL.64 [R1+0x4c0], R4 ;  /* 0x0004c00401007387 */ /* 0x001fe20000100a00 */
[----:B------:R-:W-:-:S03]  /*3b760*/  IMAD.MOV.U32 R23, RZ, RZ, R4 ;  /* 0x000000ffff177224 */ /* 0x000fc600078e0004 */
[----:B------:R-:W-:Y:S01]  /*3b770*/  STL.64 [R1+0x4c8], R6 ;  /* 0x0004c80601007387 */ /* 0x000fe20000100a00 */
[----:B------:R-:W-:-:S03]  /*3b780*/  IMAD.MOV.U32 R22, RZ, RZ, R5 ;  /* 0x000000ffff167224 */ /* 0x000fc600078e0005 */
[----:B------:R-:W0:Y:S04]  /*3b790*/  LDSM.16.M88.4 R4, [R16+UR4+0x400] ;  /* 0x000400041004783b */ /* 0x000e280008000200 */
[----:B0-----:R-:W-:Y:S04]  /*3b7a0*/  STL.64 [R1+0x4f0], R4 ;  /* 0x0004f00401007387 */ /* 0x001fe80000100a00 */
[----:B------:R0:W-:Y:S04]  /*3b7b0*/  STL.64 [R1+0x4f8], R6 ;  /* 0x0004f80601007387 */ /* 0x0001e80000100a00 */
[----:B------:R1:W-:Y:S04]  /*3b7c0*/  STL.64 [R1+0x510], R8 ;  /* 0x0005100801007387 */ /* 0x0003e80000100a00 */
[----:B------:R-:W-:Y:S04]  /*3b7d0*/  STL.64 [R1+0x518], R10 ;  /* 0x0005180a01007387 */ /* 0x000fe80000100a00 */
[----:B------:R-:W-:Y:S04]  /*3b7e0*/  STL.64 [R1+0x530], R12 ;  /* 0x0005300c01007387 */ /* 0x000fe80000100a00 */
[----:B------:R-:W-:Y:S01]  /*3b7f0*/  STL.64 [R1+0x538], R14 ;  /* 0x0005380e01007387 */ /* 0x000fe20000100a00 */
[----:B0-----:R-:W-:-:S02]  /*3b800*/  IMAD.MOV.U32 R6, RZ, RZ, R8 ;  /* 0x000000ffff067224 */ /* 0x001fc400078e0008 */
[----:B------:R-:W-:Y:S02]  /*3b810*/  IMAD.MOV.U32 R7, RZ, RZ, R9 ;  /* 0x000000ffff077224 */ /* 0x000fe400078e0009 */
[----:B-1----:R-:W-:Y:S02]  /*3b820*/  IMAD.MOV.U32 R8, RZ, RZ, R12 ;  /* 0x000000ffff087224 */ /* 0x002fe400078e000c */
[----:B------:R-:W-:Y:S02]  /*3b830*/  IMAD.MOV.U32 R9, RZ, RZ, R13 ;  /* 0x000000ffff097224 */ /* 0x000fe400078e000d */
[----:B------:R-:W0:Y:S04]  /*3b840*/  LDSM.16.M88.4 R12, [R16+UR4+0x1000] ;  /* 0x00100004100c783b */ /* 0x000e280008000200 */
[----:B0-----:R0:W-:Y:S04]  /*3b850*/  STL.64 [R1+0x4d0], R12 ;  /* 0x0004d00c01007387 */ /* 0x0011e80000100a00 */
[----:B------:R-:W-:Y:S01]  /*3b860*/  STL.64 [R1+0x4d8], R14 ;  /* 0x0004d80e01007387 */ /* 0x000fe20000100a00 */
[----:B------:R-:W-:-:S02]  /*3b870*/  IMAD.MOV.U32 R10, RZ, RZ, R12 ;  /* 0x000000ffff0a7224 */ /* 0x000fc400078e000c */
[----:B------:R-:W-:Y:S01]  /*3b880*/  IMAD.MOV.U32 R11, RZ, RZ, R13 ;  /* 0x000000ffff0b7224 */ /* 0x000fe200078e000d */
[----:B------:R-:W-:Y:S04]  /*3b890*/  STL.64 [R1+0x4e0], R28 ;  /* 0x0004e01c01007387 */ /* 0x000fe80000100a00 */
[----:B------:R-:W-:Y:S01]  /*3b8a0*/  STL.64 [R1+0x4e8], R30 ;  /* 0x0004e81e01007387 */ /* 0x000fe20000100a00 */
[----:B0-----:R-:W-:Y:S02]  /*3b8b0*/  IMAD.MOV.U32 R12, RZ, RZ, R28 ;  /* 0x000000ffff0c7224 */ /* 0x001fe400078e001c */
[----:B------:R-:W-:Y:S02]  /*3b8c0*/  IMAD.MOV.U32 R13, RZ, RZ, R29 ;  /* 0x000000ffff0d7224 */ /* 0x000fe400078e001d */
[----:B------:R-:W0:Y:S01]  /*3b8d0*/  LDSM.16.M88.4 R28, [R16+UR4+0x1800] ;  /* 0x00180004101c783b */ /* 0x000e220008000200 */
[C---:B------:R-:W-:Y:S01]  /*3b8e0*/  LOP3.LUT R20, R50.reuse, 0x7, RZ, 0xc0, !PT ;  /* 0x0000000732147812 */ /* 0x040fe200078ec0ff */
[----:B------:R-:W-:-:S04]  /*3b8f0*/  IMAD.SHL.U32 R21, R50, 0x2, RZ ;  /* 0x0000000232157824 */ /* 0x000fc800078e00ff */
[----:B------:R-:W-:Y:S01]  /*3b900*/  IMAD R20, R20, 0x90, RZ ;  /* 0x0000009014147824 */ /* 0x000fe200078e02ff */
[----:B0-----:R-:W-:Y:S01]  /*3b910*/  STL.64 [R1+0x500], R28 ;  /* 0x0005001c01007387 */ /* 0x001fe20000100a00 */
[----:B------:R-:W-:-:S03]  /*3b920*/  IMAD.MOV.U32 R14, RZ, RZ, R28 ;  /* 0x000000ffff0e7224 */ /* 0x000fc600078e001c */
[----:B------:R-:W-:Y:S01]  /*3b930*/  STL.64 [R1+0x508], R30 ;  /* 0x0005081e01007387 */ /* 0x000fe20000100a00 */
[----:B------:R-:W-:-:S03]  /*3b940*/  IMAD.MOV.U32 R15, RZ, RZ, R29 ;  /* 0x000000ffff0f7224 */ /* 0x000fc600078e001d */
[----:B------:R-:W0:Y:S01]  /*3b950*/  LDSM.16.M88.4 R28, [R16+UR4+0x1c00] ;  /* 0x001c0004101c783b */ /* 0x000e220008000200 */
[----:B------:R-:W-:-:S04]  /*3b960*/  LOP3.LUT R20, R20, 0x30, R21, 0x78, !PT ;  /* 0x0000003014147812 */ /* 0x000fc800078e7815 */
[----:B------:R-:W-:-:S05]  /*3b970*/  LOP3.LUT R20, R20, 0x40, RZ, 0x3c, !PT ;  /* 0x0000004014147812 */ /* 0x000fca00078e3cff */
[----:B------:R-:W-:Y:S04]  /*3b980*/  LDSM.16.M88.4 R36, [R20+UR4+0x400] ;  /* 0x000400041424783b */ /* 0x000fe80008000200 */
[----:B------:R-:W-:Y:S04]  /*3b990*/  LDSM.16.M88.4 R32, [R20+UR4+0x800] ;  /* 0x000800041420783b */ /* 0x000fe80008000200 */
[----:B0-----:R-:W-:Y:S01]  /*3b9a0*/  STL.64 [R1+0x520], R28 ;  /* 0x0005201c01007387 */ /* 0x001fe20000100a00 */
[----:B------:R-:W-:-:S03]  /*3b9b0*/  IMAD.MOV.U32 R16, RZ, RZ, R28 ;  /* 0x000000ffff107224 */ /* 0x000fc600078e001c */
[----:B------:R-:W-:Y:S01]  /*3b9c0*/  STL.64 [R1+0x528], R30 ;  /* 0x0005281e01007387 */ /* 0x000fe20000100a00 */
[----:B------:R-:W-:-:S03]  /*3b9d0*/  IMAD.MOV.U32 R17, RZ, RZ, R29 ;  /* 0x000000ffff117224 */ /* 0x000fc600078e001d */
[----:B------:R-:W0:Y:S01]  /*3b9e0*/  LDSM.16.M88.4 R28, [R20+UR4] ;  /* 0x00000004141c783b */ /* 0x000e220008000200 */
[----:B------:R-:W-:-:S03]  /*3b9f0*/  IMAD R2, R61, 0x100, R60 ;  /* 0x000001003d027824 */ /* 0x000fc600078e023c */
[----:B0-----:R-:W-:Y:S04]  /*3ba00*/  STL.64 [R1+0x670], R28 ;  /* 0x0006701c01007387 */ /* 0x001fe80000100a00 */
[----:B------:R-:W-:Y:S04]  /*3ba10*/  STL.64 [R1+0x678], R30 ;  /* 0x0006781e01007387 */ /* 0x000fe80000100a00 */
[----:B------:R-:W0:Y:S04]  /*3ba20*/  LDSM.16.M88.4 R28, [R20+UR4+0xc00] ;  /* 0x000c0004141c783b */ /* 0x000e280008000200 */
[----:B------:R-:W-:Y:S04]  /*3ba30*/  STL.64 [R1+0x680], R36 ;  /* 0x0006802401007387 */ /* 0x000fe80000100a00 */
[----:B------:R-:W-:Y:S04]  /*3ba40*/  STL.64 [R1+0x688], R38 ;  /* 0x0006882601007387 */ /* 0x000fe80000100a00 */
[----:B------:R-:W-:Y:S04]  /*3ba50*/  STL.64 [R1+0x690], R32 ;  /* 0x0006902001007387 */ /* 0x000fe80000100a00 */
[----:B------:R-:W-:Y:S04]  /*3ba60*/  STL.64 [R1+0x698], R34 ;  /* 0x0006982201007387 */ /* 0x000fe80000100a00 */
[----:B------:R-:W1:Y:S01]  /*3ba70*/  LDSM.16.M88.4 R36, [R20+UR4+0x1000] ;  /* 0x001000041424783b */ /* 0x000e620008000200 */
[----:B------:R-:W-:-:S02]  /*3ba80*/  F2FP.F16.E5M2.UNPACK_B R24, R3 ;  /* 0x00000003ff18723e */ /* 0x000fc400020004ff */
[----:B------:R-:W-:Y:S01]  /*3ba90*/  F2FP.F16.E5M2.UNPACK_B R27, R2 ;  /* 0x00000002ff1b723e */ /* 0x000fe200020004ff */
[----:B------:R-:W2:Y:S01]  /*3baa0*/  LDSM.16.M88.4 R32, [R20+UR4+0x1400] ;  /* 0x001400041420783b */ /* 0x000ea20008000200 */
[----:B------:R-:W-:Y:S02]  /*3bab0*/  F2FP.F16.E5M2.UNPACK_B R2, R23 ;  /* 0x00000017ff02723e */ /* 0x000fe400020004ff */
[----:B------:R-:W-:Y:S01]  /*3bac0*/  F2FP.F16.E5M2.UNPACK_B R3, R22 ;  /* 0x00000016ff03723e */ /* 0x000fe200020004ff */
[----:B0-----:R-:W-:Y:S04]  /*3bad0*/  STL.64 [R1+0x6a0], R28 ;  /* 0x0006a01c01007387 */ /* 0x001fe80000100a00 */
[----:B------:R-:W-:Y:S04]  /*3bae0*/  STL.64 [R1+0x6a8], R30 ;  /* 0x0006a81e01007387 */ /* 0x000fe80000100a00 */
[----:B------:R-:W-:Y:S04]  /*3baf0*/  LDSM.16.M88.4 R28, [R20+UR4+0x1800] ;  /* 0x00180004141c783b */ /* 0x000fe80008000200 */
[----:B------:R-:W0:Y:S04]  /*3bb00*/  LDSM.16.M88.4 R20, [R20+UR4+0x1c00] ;  /* 0x001c00041414783b */ /* 0x000e280008000200 */
[----:B-1----:R-:W-:Y:S04]  /*3bb10*/  STL.64 [R1+0x6b0], R36 ;  /* 0x0006b02401007387 */ /* 0x002fe80000100a00 */
[----:B------:R-:W-:Y:S04]  /*3bb20*/  STL.64 [R1+0x6b8], R38 ;  /* 0x0006b82601007387 */ /* 0x000fe80000100a00 */
[----:B--2---:R-:W-:Y:S04]  /*3bb30*/  STL.64 [R1+0x6c0], R32 ;  /* 0x0006c02001007387 */ /* 0x004fe80000100a00 */
[----:B------:R-:W-:Y:S01]  /*3bb40*/  STL.64 [R1+0x6c8], R34 ;  /* 0x0006c82201007387 */ /* 0x000fe20000100a00 */
[----:B------:R-:W-:-:S02]  /*3bb50*/  IMAD.MOV.U32 R19, RZ, RZ, R4 ;  /* 0x000000ffff137224 */ /* 0x000fc400078e0004 */
[----:B------:R-:W-:Y:S02]  /*3bb60*/  IMAD.MOV.U32 R18, RZ, RZ, R5 ;  /* 0x000000ffff127224 */ /* 0x000fe400078e0005 */
[----:B------:R-:W-:Y:S02]  /*3bb70*/  IMAD R4, R57, 0x100, R56 ;  /* 0x0000010039047824 */ /* 0x000fe400078e0238 */
[----:B------:R-:W-:-:S03]  /*3bb80*/  IMAD R5, R59, 0x100, R58 ;  /* 0x000001003b057824 */ /* 0x000fc600078e023a */
[----:B------:R-:W-:Y:S02]  /*3bb90*/  F2FP.F16.E5M2.UNPACK_B R25, R4 ;  /* 0x00000004ff19723e */ /* 0x000fe400020004ff */
[----:B------:R-:W-:Y:S01]  /*3bba0*/  F2FP.F16.E5M2.UNPACK_B R26, R5 ;  /* 0x00000005ff1a723e */ /* 0x000fe200020004ff */
[----:B0-----:R0:W-:Y:S04]  /*3bbb0*/  STL.64 [R1+0x6e0], R20 ;  /* 0x0006e01401007387 */ /* 0x0011e80000100a00 */
[----:B------:R-:W-:Y:S04]  /*3bbc0*/  STL.64 [R1+0x6d0], R28 ;  /* 0x0006d01c01007387 */ /* 0x000fe80000100a00 */
[----:B------:R-:W-:Y:S04]  /*3bbd0*/  STL.64 [R1+0x6d8], R30 ;  /* 0x0006d81e01007387 */ /* 0x000fe80000100a00 */
[----:B------:R1:W-:Y:S04]  /*3bbe0*/  STL.64 [R1+0x6e8], R22 ;  /* 0x0006e81601007387 */ /* 0x0003e80000100a00 */
[----:B0-----:R-:W2:Y:S04]  /*3bbf0*/  LDL.LU.64 R20, [R1+0x350] ;  /* 0x0003500001147983 */ /* 0x001ea80000300a00 */
[----:B-1----:R-:W2:Y:S04]  /*3bc00*/  LDL.LU.64 R22, [R1+0x358] ;  /* 0x0003580001167983 */ /* 0x002ea80000300a00 */
[----:B------:R-:W3:Y:S04]  /*3bc10*/  LDL.LU.64 R36, [R1+0x340] ;  /* 0x0003400001247983 */ /* 0x000ee80000300a00 */
[----:B------:R-:W3:Y:S01]  /*3bc20*/  LDL.LU.64 R38, [R1+0x348] ;  /* 0x0003480001267983 */ /* 0x000ee20000300a00 */
[----:B------:R-:W-:-:S02]  /*3bc30*/  F2FP.F16.E5M2.UNPACK_B R4, R19 ;  /* 0x00000013ff04723e */ /* 0x000fc400020004ff */
[----:B------:R-:W-:Y:S01]  /*3bc40*/  F2FP.F16.E5M2.UNPACK_B R5, R18 ;  /* 0x00000012ff05723e */ /* 0x000fe200020004ff */
[----:B------:R-:W4:Y:S04]  /*3bc50*/  LDL.LU.64 R32, [R1+0x330] ;  /* 0x0003300001207983 */ /* 0x000f280000300a00 */
[----:B------:R-:W4:Y:S04]  /*3bc60*/  LDL.LU.64 R34, [R1+0x338] ;  /* 0x0003380001227983 */ /* 0x000f280000300a00 */
[----:B------:R-:W4:Y:S04]  /*3bc70*/  LDL.LU.64 R28, [R1+0x360] ;  /* 0x00036000011c7983 */ /* 0x000f280000300a00 */
[----:B------:R-:W4:Y:S04]  /*3bc80*/  LDL.LU.64 R30, [R1+0x368] ;  /* 0x00036800011e7983 */ /* 0x000f280000300a00 */
[----:B------:R-:W4:Y:S04]  /*3bc90*/  LDL.LU.64 R40, [R1+0x3f0] ;  /* 0x0003f00001287983 */ /* 0x000f280000300a00 */
[----:B------:R-:W4:Y:S01]  /*3bca0*/  LDL.LU.64 R42, [R1+0x3f8] ;  /* 0x0003f800012a7983 */ /* 0x000f220000300a00 */
[----:B------:R-:W-:-:S02]  /*3bcb0*/  F2FP.F16.E5M2.UNPACK_B R6, R6 ;  /* 0x00000006ff06723e */ /* 0x000fc400020004ff */
[----:B------:R-:W-:Y:S01]  /*3bcc0*/  F2FP.F16.E5M2.UNPACK_B R7, R7 ;  /* 0x00000007ff07723e */ /* 0x000fe200020004ff */
[----:B------:R-:W-:Y:S01]  /*3bcd0*/  STL [R1+0x2868], R0 ;  /* 0x0028680001007387 */ /* 0x000fe20000100800 */
[----:B------:R-:W-:Y:S01]  /*3bce0*/  F2FP.F16.E5M2.UNPACK_B R8, R8 ;  /* 0x00000008ff08723e */ /* 0x000fe200020004ff */
[C---:B--2---:R-:W-:Y:S08]  /*3bcf0*/  HMMA.16816.F32 R20, R24.reuse, R2, R20 ;  /* 0x000000021814723c */ /* 0x044ff00000001814 */
[----:B---3--:R-:W-:Y:S01]  /*3bd00*/  HMMA.16816.F32 R36, R24, R4, R36 ;  /* 0x000000041824723c */ /* 0x008fe20000001824 */
[----:B------:R-:W-:-:S02]  /*3bd10*/  F2FP.F16.E5M2.UNPACK_B R9, R9 ;  /* 0x00000009ff09723e */ /* 0x000fc400020004ff */
[----:B------:R-:W-:Y:S02]  /*3bd20*/  F2FP.F16.E5M2.UNPACK_B R10, R10 ;  /* 0x0000000aff0a723e */ /* 0x000fe400020004ff */
[----:B------:R-:W-:-:S03]  /*3bd30*/  F2FP.F16.E5M2.UNPACK_B R11, R11 ;  /* 0x0000000bff0b723e */ /* 0x000fc600020004ff */
[C---:B----4-:R-:W-:Y:S03]  /*3bd40*/  HMMA.16816.F32 R32, R24.reuse, R6, R32 ;  /* 0x000000061820723c */ /* 0x050fe60000001820 */
[----:B------:R-:W-:Y:S04]  /*3bd50*/  STL [R1+0x34d4], R20 ;  /* 0x0034d41401007387 */ /* 0x000fe80000100800 */
[----:B------:R-:W-:Y:S04]  /*3bd60*/  STL [R1+0x34d0], R21 ;  /* 0x0034d01501007387 */ /* 0x000fe80000100800 */
[----:B------:R-:W-:Y:S04]  /*3bd70*/  STL [R1+0x34cc], R22 ;  /* 0x0034cc1601007387 */ /* 0x000fe80000100800 */
[----:B------:R-:W-:Y:S04]  /*3bd80*/  STL [R1+0x34c8], R23 ;  /* 0x0034c81701007387 */ /* 0x000fe80000100800 */
[----:B------:R-:W-:Y:S04]  /*3bd90*/  STL.64 [R1+0x34e0], R38 ;  /* 0x0034e02601007387 */ /* 0x000fe80000100a00 */
[----:B------:R0:W-:Y:S04]  /*3bda0*/  STL.64 [R1+0x34d8], R36 ;  /* 0x0034d82401007387 */ /* 0x0001e80000100a00 */
[----:B0-----:R-:W2:Y:S04]  /*3bdb0*/  LDL.LU.64 R36, [R1+0x410] ;  /* 0x0004100001247983 */ /* 0x001ea80000300a00 */
[----:B------:R-:W2:Y:S01]  /*3bdc0*/  LDL.LU.64 R38, [R1+0x418] ;  /* 0x0004180001267983 */ /* 0x000ea20000300a00 */
[----:B------:R-:W-:Y:S01]  /*3bdd0*/  HMMA.16816.F32 R28, R24, R8, R28 ;  /* 0x00000008181c723c */ /* 0x000fe2000000181c */
[----:B------:R-:W-:-:S02]  /*3bde0*/  F2FP.F16.E5M2.UNPACK_B R12, R12 ;  /* 0x0000000cff0c723e */ /* 0x000fc400020004ff */
[----:B------:R-:W-:Y:S01]  /*3bdf0*/  F2FP.F16.E5M2.UNPACK_B R13, R13 ;  /* 0x0000000dff0d723e */ /* 0x000fe200020004ff */
[----:B------:R-:W-:Y:S04]  /*3be00*/  STL.64 [R1+0x35a0], R6 ;  /* 0x0035a00601007387 */ /* 0x000fe80000100a00 */
[C---:B------:R-:W-:Y:S01]  /*3be10*/  HMMA.16816.F32 R56, R24.reuse, R10, R40 ;  /* 0x0000000a1838723c */ /* 0x040fe20000001828 */
[----:B------:R2:W-:Y:S04]  /*3be20*/  STL.64 [R1+0x3598], R4 ;  /* 0x0035980401007387 */ /* 0x0005e80000100a00 */
[----:B------:R-:W-:Y:S04]  /*3be30*/  STL [R1+0x34c4], R32 ;  /* 0x0034c42001007387 */ /* 0x000fe80000100800 */
[----:B------:R-:W-:Y:S04]  /*3be40*/  STL [R1+0x34c0], R33 ;  /* 0x0034c02101007387 */ /* 0x000fe80000100800 */
[----:B------:R-:W-:Y:S04]  /*3be50*/  STL [R1+0x34bc], R34 ;  /* 0x0034bc2201007387 */ /* 0x000fe80000100800 */
[----:B------:R-:W-:Y:S04]  /*3be60*/  STL [R1+0x34b8], R35 ;  /* 0x0034b82301007387 */ /* 0x000fe80000100800 */
[----:B------:R-:W3:Y:S04]  /*3be70*/  LDL.LU.64 R20, [R1+0x7d0] ;  /* 0x0007d00001147983 */ /* 0x000ee80000300a00 */
[----:B------:R-:W3:Y:S04]  /*3be80*/  LDL.LU.64 R22, [R1+0x7d8] ;  /* 0x0007d80001167983 */ /* 0x000ee80000300a00 */
[----:B------:R0:W-:Y:S04]  /*3be90*/  STL [R1+0x34b4], R30 ;  /* 0x0034b41e01007387 */ /* 0x0001e80000100800 */
[----:B------:R1:W-:Y:S04]  /*3bea0*/  STL [R1+0x34b0], R31 ;  /* 0x0034b01f01007387 */ /* 0x0003e80000100800 */
[----:B------:R-:W-:Y:S04]  /*3beb0*/  STL.64 [R1+0x3580], R10 ;  /* 0x0035800a01007387 */ /* 0x000fe80000100a00 */
[----:B------:R-:W-:Y:S04]  /*3bec0*/  STL.64 [R1+0x3578], R8 ;  /* 0x0035780801007387 */ /* 0x000fe80000100a00 */
[----:B------:R4:W-:Y:S04]  /*3bed0*/  STL [R1+0x34ac], R58 ;  /* 0x0034ac3a01007387 */ /* 0x0009e80000100800 */
[----:B------:R0:W-:Y:S04]  /*3bee0*/  STL [R1+0x34a8], R59 ;  /* 0x0034a83b01007387 */ /* 0x0001e80000100800 */
[----:B------:R-:W3:Y:S04]  /*3bef0*/  LDL.LU R47, [R1+0x188] ;  /* 0x00018800012f7983 */ /* 0x000ee80000300800 */
[----:B------:R-:W3:Y:S04]  /*3bf00*/  LDL.LU R19, [R1+0x184] ;  /* 0x0001840001137983 */ /* 0x000ee80000300800 */
[----:B------:R-:W3:Y:S04]  /*3bf10*/  LDL.LU R45, [R1+0x198] ;  /* 0x00019800012d7983 */ /* 0x000ee80000300800 */
[----:B------:R-:W3:Y:S04]  /*3bf20*/  LDL.LU R18, [R1+0x194] ;  /* 0x0001940001127983 */ /* 0x000ee80000300800 */
[----:B------:R-:W3:Y:S04]  /*3bf30*/  LDL.LU R40, [R1+0x1a8] ;  /* 0x0001a80001287983 */ /* 0x000ee80000300800 */
[----:B------:R-:W3:Y:S04]  /*3bf40*/  LDL.LU R42, [R1+0x1a0] ;  /* 0x0001a000012a7983 */ /* 0x000ee80000300800 */
[----:B------:R-:W3:Y:S04]  /*3bf50*/  LDL.LU R54, [R1+0x1b4] ;  /* 0x0001b40001367983 */ /* 0x000ee80000300800 */
[----:B------:R-:W3:Y:S01]  /*3bf60*/  LDL.LU R41, [R1+0x1b0] ;  /* 0x0001b00001297983 */ /* 0x000ee20000300800 */
[----:B------:R-:W-:Y:S01]  /*3bf70*/  F2FP.F16.E5M2.UNPACK_B R14, R14 ;  /* 0x0000000eff0e723e */ /* 0x000fe200020004ff */
[----:B--2---:R-:W-:-:S15]  /*3bf80*/  HMMA.16816.F32 R4, R24, R12, R36 ;  /* 0x0000000c1804723c */ /* 0x004fde0000001824 */
[----:B------:R-:W-:-:S04]  /*3bf90*/  NOP ;  /* 0x0000000000007918 */ /* 0x000fc80000000000 */
[----:B0-----:R-:W-:Y:S02]  /*3bfa0*/  IMAD.MOV.U32 R30, RZ, RZ, R4 ;  /* 0x000000ffff1e7224 */ /* 0x001fe400078e0004 */
[----:B-1----:R-:W-:Y:S02]  /*3bfb0*/  IMAD.MOV.U32 R31, RZ, RZ, R5 ;  /* 0x000000ffff1f7224 */ /* 0x002fe400078e0005 */
[----:B----4-:R-:W-:Y:S01]  /*3bfc0*/  IMAD.MOV.U32 R58, RZ, RZ, R6 ;  /* 0x000000ffff3a7224 */ /* 0x010fe200078e0006 */
[----:B------:R-:W2:Y:S01]  /*3bfd0*/  LDL.LU.64 R4, [R1+0x840] ;  /* 0x0008400001047983 */ /* 0x000ea20000300a00 */
[----:B------:R-:W-:-:S03]  /*3bfe0*/  IMAD.MOV.U32 R59, RZ, RZ, R7 ;  /* 0x000000ffff3b7224 */ /* 0x000fc600078e0007 */
[----:B------:R-:W2:Y:S01]  /*3bff0*/  LDL.LU.64 R6, [R1+0x848] ;  /* 0x0008480001067983 */ /* 0x000ea20000300a00 */
[----:B------:R-:W-:Y:S02]  /*3c000*/  F2FP.F16.E5M2.UNPACK_B R15, R15 ;  /* 0x0000000fff0f723e */ /* 0x000fe400020004ff */
[----:B------:R-:W-:Y:S02]  /*3c010*/  F2FP.F16.E5M2.UNPACK_B R16, R16 ;  /* 0x00000010ff10723e */ /* 0x000fe400020004ff */
[----:B------:R-:W-:-:S03]  /*3c020*/  F2FP.F16.E5M2.UNPACK_B R17, R17 ;  /* 0x00000011ff11723e */ /* 0x000fc600020004ff */
[----:B---3--:R-:W-:Y:S01]  /*3c030*/  HMMA.16816.F32 R8, R24, R14, R20 ;  /* 0x0000000e1808723c */ /* 0x008fe20000001814 */
[----:B------:R-:W-:Y:S04]  /*3c040*/  STL.64 [R1+0x3500], R58 ;  /* 0x0035003a01007387 */ /* 0x000fe80000100a00 */
[----:B------:R-:W-:Y:S04]  /*3c050*/  STL.64 [R1+0x34f8], R56 ;  /* 0x0034f83801007387 */ /* 0x000fe80000100a00 */
[----:B------:R-:W-:Y:S04]  /*3c060*/  STL.64 [R1+0x34f0], R30 ;  /* 0x0034f01e01007387 */ /* 0x000fe80000100a00 */
[----:B------:R-:W-:Y:S04]  /*3c070*/  STL.64 [R1+0x34e8], R28 ;  /* 0x0034e81c01007387 */ /* 0x000fe80000100a00 */
[----:B------:R-:W-:Y:S04]  /*3c080*/  STL.64 [R1+0x3590], R14 ;  /* 0x0035900e01007387 */ /* 0x000fe80000100a00 */
[----:B------:R0:W-:Y:S01]  /*3c090*/  STL.64 [R1+0x3588], R12 ;  /* 0x0035880c01007387 */ /* 0x0001e20000100a00 */
[----:B------:R-:W-:-:S03]  /*3c0a0*/  IMAD.MOV.U32 R34, RZ, RZ, R10 ;  /* 0x000000ffff227224 */ /* 0x000fc600078e000a */
[----:B------:R-:W3:Y:S01]  /*3c0b0*/  LDL.LU R55, [R1+0x254] ;  /* 0x0002540001377983 */ /* 0x000ee20000300800 */
[----:B------:R-:W-:-:S03]  /*3c0c0*/  IMAD.MOV.U32 R35, RZ, RZ, R11 ;  /* 0x000000ffff237224 */ /* 0x000fc600078e000b */
[----:B------:R-:W3:Y:S01]  /*3c0d0*/  LDL.LU R53, [R1+0x250] ;  /* 0x0002500001357983 */ /* 0x000ee20000300800 */
[----:B------:R-:W-:-:S03]  /*3c0e0*/  IMAD.MOV.U32 R32, RZ, RZ, R8 ;  /* 0x000000ffff207224 */ /* 0x000fc600078e0008 */
[----:B------:R-:W4:Y:S01]  /*3c0f0*/  LDL.LU R52, [R1+0x850] ;  /* 0x0008500001347983 */ /* 0x000f220000300800 */
[----:B------:R-:W-:-:S03]  /*3c100*/  IMAD.MOV.U32 R33, RZ, RZ, R9 ;  /* 0x000000ffff217224 */ /* 0x000fc600078e0009 */
[----:B------:R-:W4:Y:S04]  /*3c110*/  LDL.LU R43, [R1+0x3ec] ;  /* 0x0003ec00012b7983 */ /* 0x000f280000300800 */
[----:B------:R-:W3:Y:S04]  /*3c120*/  LDL.LU R44, [R1+0x858] ;  /* 0x00085800012c7983 */ /* 0x000ee80000300800 */
[----:B------:R-:W3:Y:S04]  /*3c130*/  LDL.LU R46, [R1+0x854] ;  /* 0x00085400012e7983 */ /* 0x000ee80000300800 */
[----:B------:R-:W3:Y:S04]  /*3c140*/  LDL.LU R48, [R1+0x860] ;  /* 0x0008600001307983 */ /* 0x000ee80000300800 */
[----:B------:R-:W3:Y:S04]  /*3c150*/  LDL.LU R50, [R1+0x85c] ;  /* 0x00085c0001327983 */ /* 0x000ee80000300800 */
[----:B------:R-:W-:Y:S04]  /*3c160*/  STL.64 [R1+0x3510], R34 ;  /* 0x0035102201007387 */ /* 0x000fe80000100a00 */
[----:B------:R1:W-:Y:S01]  /*3c170*/  STL.64 [R1+0x3508], R32 ;  /* 0x0035082001007387 */ /* 0x0003e20000100a00 */
[----:B--2---:R-:W-:-:S15]  /*3c180*/  HMMA.16816.F32 R4, R24, R16, R4 ;  /* 0x000000101804723c */ /* 0x004fde0000001804 */
[----:B------:R-:W-:-:S04]  /*3c190*/  NOP ;  /* 0x0000000000007918 */ /* 0x000fc80000000000 */
[----:B------:R-:W-:Y:S02]  /*3c1a0*/  IMAD.MOV.U32 R20, RZ, RZ, R4 ;  /* 0x000000ffff147224 */ /* 0x000fe400078e0004 */
[----:B------:R-:W-:Y:S02]  /*3c1b0*/  IMAD.MOV.U32 R21, RZ, RZ, R5 ;  /* 0x000000ffff157224 */ /* 0x000fe400078e0005 */
[----:B------:R-:W-:Y:S01]  /*3c1c0*/  IMAD.MOV.U32 R22, RZ, RZ, R6 ;  /* 0x000000ffff167224 */ /* 0x000fe200078e0006 */
[----:B------:R-:W2:Y:S01]  /*3c1d0*/  LDL.LU.64 R4, [R1+0x7c0] ;  /* 0x0007c00001047983 */ /* 0x000ea20000300a00 */
[----:B------:R-:W-:-:S03]  /*3c1e0*/  IMAD.MOV.U32 R23, RZ, RZ, R7 ;  /* 0x000000ffff177224 */ /* 0x000fc600078e0007 */
[----:B------:R-:W2:Y:S01]  /*3c1f0*/  LDL.LU.64 R6, [R1+0x7c8] ;  /* 0x0007c80001067983 */ /* 0x000ea20000300a00 */
[----:B------:R-:W-:Y:S02]  /*3c200*/  IMAD R19, R19, 0x100, R47 ;  /* 0x0000010013137824 */ /* 0x000fe400078e022f */
[----:B------:R-:W-:Y:S01]  /*3c210*/  IMAD R18, R18, 0x100, R45 ;  /* 0x0000010012127824 */ /* 0x000fe200078e022d */
[----:B0-----:R-:W3:Y:S01]  /*3c220*/  LDL.LU.64 R12, [R1+0x7b0] ;  /* 0x0007b000010c7983 */ /* 0x001ee20000300a00 */
[----:B------:R-:W-:Y:S02]  /*3c230*/  IMAD R40, R42, 0x100, R40 ;  /* 0x000001002a287824 */ /* 0x000fe400078e0228 */
[----:B------:R-:W-:Y:S01]  /*3c240*/  IMAD R41, R41, 0x100, R54 ;  /* 0x0000010029297824 */ /* 0x000fe200078e0236 */
[----:B------:R-:W-:Y:S01]  /*3c250*/  F2FP.F16.E5M2.UNPACK_B R24, R19 ;  /* 0x00000013ff18723e */ /* 0x000fe200020004ff */
[----:B------:R-:W3:Y:S01]  /*3c260*/  LDL.LU.64 R14, [R1+0x7b8] ;  /* 0x0007b800010e7983 */ /* 0x000ee20000300a00 */
[----:B------:R-:W-:-:S02]  /*3c270*/  F2FP.F16.E5M2.UNPACK_B R25, R18 ;  /* 0x00000012ff19723e */ /* 0x000fc400020004ff */
[----:B------:R-:W-:Y:S01]  /*3c280*/  F2FP.F16.E5M2.UNPACK_B R26, R40 ;  /* 0x00000028ff1a723e */ /* 0x000fe200020004ff */
[----:B------:R-:W3:Y:S01]  /*3c290*/  LDL.LU.64 R8, [R1+0x7a0] ;  /* 0x0007a00001087983 */ /* 0x000ee20000300a00 */
[----:B------:R-:W-:-:S03]  /*3c2a0*/  F2FP.F16.E5M2.UNPACK_B R27, R41 ;  /* 0x00000029ff1b723e */ /* 0x000fc600020004ff */
[----:B------:R-:W3:Y:S04]  /*3c2b0*/  LDL.LU.64 R10, [R1+0x7a8] ;  /* 0x0007a800010a7983 */ /* 0x000ee80000300a00 */
[----:B------:R-:W3:Y:S04]  /*3c2c0*/  LDL.LU.64 R56, [R1+0x780] ;  /* 0x0007800001387983 */ /* 0x000ee80000300a00 */
[----:B------:R-:W3:Y:S04]  /*3c2d0*/  LDL.LU.64 R58, [R1+0x788] ;  /* 0x00078800013a7983 */ /* 0x000ee80000300a00 */
[----:B------:R-:W3:Y:S04]  /*3c2e0*/  LDL.LU.64 R36, [R1+0x770] ;  /* 0x0007700001247983 */ /* 0x000ee80000300a00 */
[----:B------:R-:W3:Y:S04]  /*3c2f0*/  LDL.LU.64 R38, [R1+0x778] ;  /* 0x0007780001267983 */ /* 0x000ee80000300a00 */
[----:B-1----:R-:W3:Y:S04]  /*3c300*/  LDL.LU.64 R32, [R1+0x760] ;  /* 0x0007600001207983 */ /* 0x002ee80000300a00 */
[----:B------:R-:W3:Y:S04]  /*3c310*/  LDL.LU.64 R34, [R1+0x768] ;  /* 0x0007680001227983 */ /* 0x000ee80000300a00 */
[----:B------:R-:W3:Y:S04]  /*3c320*/  LDL.LU.64 R28, [R1+0x830] ;  /* 0x00083000011c7983 */ /* 0x000ee80000300a00 */
[----:B------:R-:W3:Y:S04]  /*3c330*/  LDL.LU.64 R30, [R1+0x838] ;  /* 0x00083800011e7983 */ /* 0x000ee80000300a00 */
[----:B------:R-:W-:Y:S04]  /*3c340*/  STL.64 [R1+0x3520], R22 ;  /* 0x0035201601007387 */ /* 0x000fe80000100a00 */
[----:B------:R0:W-:Y:S04]  /*3c350*/  STL.64 [R1+0x3518], R20 ;  /* 0x0035181401007387 */ /* 0x0001e80000100a00 */
[----:B0-----:R-:W3:Y:S04]  /*3c360*/  LDL.LU.64 R20, [R1+0x790] ;  /* 0x0007900001147983 */ /* 0x001ee80000300a00 */
[----:B------:R-:W3:Y:S01]  /*3c370*/  LDL.LU.64 R22, [R1+0x798] ;  /* 0x0007980001167983 */ /* 0x000ee20000300a00 */
[----:B--2---:R-:W-:-:S15]  /*3c380*/  HMMA.16816.F32 R4, R24, R2, R4 ;  /* 0x000000021804723c */ /* 0x004fde0000001804 */
[----:B------:R-:W-:-:S04]  /*3c390*/  NOP ;  /* 0x0000000000007918 */ /* 0x000fc80000000000 */
[----:B------:R-:W-:Y:S04]  /*3c3a0*/  STL.64 [R1+0xb0], R4 ;  /* 0x0000b00401007387 */ /* 0x000fe80000100a00 */
[----:B------:R0:W-:Y:S04]  /*3c3b0*/  STL.64 [R1+0xb8], R6 ;  /* 0x0000b80601007387 */ /* 0x0001e80000100a00 */
[----:B0-----:R-:W3:Y:S04]  /*3c3c0*/  LDL.LU.64 R6, [R1+0x35a0] ;  /* 0x0035a00001067983 */ /* 0x001ee80000300a00 */
[----:B------:R-:W2:Y:S01]  /*3c3d0*/  LDL.LU.64 R4, [R1+0x3598] ;  /* 0x0035980001047983 */ /* 0x000ea20000300a00 */
[C---:B---3--:R-:W-:Y:S08]  /*3c3e0*/  HMMA.16816.F32 R8, R24.reuse, R6, R8 ;  /* 0x000000061808723c */ /* 0x048ff00000001808 */
[----:B--2---:R-:W-:-:S15]  /*3c3f0*/  HMMA.16816.F32 R12, R24, R4, R12 ;  /* 0x00000004180c723c */ /* 0x004fde000000180c */
[----:B------:R-:W-:-:S04]  /*3c400*/  NOP ;  /* 0x0000000000007918 */ /* 0x000fc80000000000 */
[----:B------:R-:W-:Y:S04]  /*3c410*/  STL.64 [R1+0xa0], R12 ;  /* 0x0000a00c01007387 */ /* 0x000fe80000100a00 */
[----:B------:R0:W-:Y:S04]  /*3c420*/  STL.64 [R1+0xa8], R14 ;  /* 0x0000a80e01007387 */ /* 0x0001e80000100a00 */
[----:B0-----:R-:W2:Y:S04]  /*3c430*/  LDL.LU.64 R14, [R1+0x3590] ;  /* 0x00359000010e7983 */ /* 0x001ea80000300a00 */
[----:B------:R-:W3:Y:S04]  /*3c440*/  LDL.LU.64 R12, [R1+0x3588] ;  /* 0x00358800010c7983 */ /* 0x000ee80000300a00 */
[----:B------:R-:W-:Y:S04]  /*3c450*/  STL.64 [R1+0x90], R8 ;  /* 0x0000900801007387 */ /* 0x000fe80000100a00 */
[----:B------:R0:W-:Y:S04]  /*3c460*/  STL.64 [R1+0x98], R10 ;  /* 0x0000980a01007387 */ /* 0x0001e80000100a00 */
[----:B0-----:R-:W2:Y:S04]  /*3c470*/  LDL.LU.64 R10, [R1+0x3580] ;  /* 0x00358000010a7983 */ /* 0x001ea80000300a00 */
[----:B------:R-:W2:Y:S01]  /*3c480*/  LDL.LU.64 R8, [R1+0x3578] ;  /* 0x0035780001087983 */ /* 0x000ea20000300a00 */
[----:B------:R-:W-:Y:S01]  /*3c490*/  IMAD R42, R46, 0x100, R44 ;  /* 0x000001002e2a7824 */ /* 0x000fe200078e022c */
[C---:B---3--:R-:W-:Y:S08]  /*3c4a0*/  HMMA.16816.F32 R36, R24.reuse, R12, R36 ;  /* 0x0000000c1824723c */ /* 0x048ff00000001824 */
[C---:B--2---:R-:W-:Y:S08]  /*3c4b0*/  HMMA.16816.F32 R20, R24.reuse, R8, R20 ;  /* 0x000000081814723c */ /* 0x044ff00000001814 */
[C---:B------:R-:W-:Y:S11]  /*3c4c0*/  HMMA.16816.F32 R56, R24.reuse, R10, R56 ;  /* 0x0000000a1838723c */ /* 0x040ff60000001838 */
[----:B------:R-:W-:Y:S04]  /*3c4d0*/  STL.64 [R1+0x80], R20 ;  /* 0x0000801401007387 */ /* 0x000fe80000100a00 */
[----:B------:R0:W-:Y:S02]  /*3c4e0*/  STL.64 [R1+0x88], R22 ;  /* 0x0000881601007387 */ /* 0x0001e40000100a00 */
[C---:B0-----:R-:W-:Y:S02]  /*3c4f0*/  HMMA.16816.F32 R20, R24.reuse, R14, R32 ;  /* 0x0000000e1814723c */ /* 0x041fe40000001820 */
[----:B------:R-:W-:Y:S04]  /*3c500*/  STL.64 [R1+0x70], R56 ;  /* 0x0000703801007387 */ /* 0x000fe80000100a00 */
[----:B------:R-:W-:Y:S04]  /*3c510*/  STL.64 [R1+0x78], R58 ;  /* 0x0000783a01007387 */ /* 0x000fe80000100a00 */
[----:B------:R-:W-:Y:S04]  /*3c520*/  STL.64 [R1+0x60], R36 ;  /* 0x0000602401007387 */ /* 0x000fe80000100a00 */
[----:B------:R-:W-:Y:S05]  /*3c530*/  STL.64 [R1+0x68], R38 ;  /* 0x0000682601007387 */ /* 0x000fea0000100a00 */
[----:B------:R-:W-:Y:S04]  /*3c540*/  STL.64 [R1+0x50], R20 ;  /* 0x0000501401007387 */ /* 0x000fe80000100a00 */
[----:B------:R0:W-:Y:S04]  /*3c550*/  STL.64 [R1+0x58], R22 ;  /* 0x0000581601007387 */ /* 0x0001e80000100a00 */
[----:B------:R-:W2:Y:S04]  /*3c560*/  LDL.LU.64 R44, [R1+0x750] ;  /* 0x00075000012c7983 */ /* 0x000ea80000300a00 */
[----:B------:R-:W2:Y:S01]  /*3c570*/  LDL.LU.64 R46, [R1+0x758] ;  /* 0x00075800012e7983 */ /* 0x000ea20000300a00 */
[----:B0-----:R-:W-:-:S15]  /*3c580*/  HMMA.16816.F32 R20, R24, R16, R28 ;  /* 0x000000101814723c */ /* 0x001fde000000181c */
[----:B------:R-:W-:-:S04]  /*3c590*/  NOP ;  /* 0x0000000000007918 */ /* 0x000fc80000000000 */
[----:B------:R0:W-:Y:S04]  /*3c5a0*/  STL.64 [R1], R20 ;  /* 0x0000001401007387 */ /* 0x0001e80000100a00 */
[----:B------:R1:W-:Y:S04]  /*3c5b0*/  STL.64 [R1+0x8], R22 ;  /* 0x0000081601007387 */ /* 0x0003e80000100a00 */
[----:B------:R-:W3:Y:S04]  /*3c5c0*/  LDL.LU.64 R28, [R1+0x740] ;  /* 0x00074000011c7983 */ /* 0x000ee80000300a00 */
[----:B------:R-:W3:Y:S04]  /*3c5d0*/  LDL.LU.64 R30, [R1+0x748] ;  /* 0x00074800011e7983 */ /* 0x000ee80000300a00 */
[----:B0-----:R-:W3:Y:S04]  /*3c5e0*/  LDL.LU.64 R20, [R1+0x730] ;  /* 0x0007300001147983 */ /* 0x001ee80000300a00 */
[----:B-1----:R-:W3:Y:S01]  /*3c5f0*/  LDL.LU.64 R22, [R1+0x738] ;  /* 0x0007380001167983 */ /* 0x002ee20000300a00 */
[----:B----4-:R-:W-:-:S02]  /*3c600*/  IMAD R19, R43, 0x100, R52 ;  /* 0x000001002b137824 */ /* 0x010fc400078e0234 */
[----:B------:R-:W-:Y:S01]  /*3c610*/  IMAD R18, R53, 0x100, R55 ;  /* 0x0000010035127824 */ /* 0x000fe200078e0237 */
[----:B------:R-:W-:Y:S01]  /*3c620*/  F2FP.F16.E5M2.UNPACK_B R42, R42 ;  /* 0x0000002aff2a723e */ /* 0x000fe200020004ff */
[----:B------:R-:W-:Y:S01]  /*3c630*/  IMAD R43, R50, 0x100, R48 ;  /* 0x00000100322b7824 */ /* 0x000fe200078e0230 */
[----:B------:R-:W-:Y:S01]  /*3c640*/  F2FP.F16.E5M2.UNPACK_B R41, R19 ;  /* 0x00000013ff29723e */ /* 0x000fe200020004ff */
[----:B------:R-:W4:Y:S01]  /*3c650*/  LDL.LU.64 R32, [R1+0x720] ;  /* 0x0007200001207983 */ /* 0x000f220000300a00 */
[----:B------:R-:W-:Y:S02]  /*3c660*/  F2FP.F16.E5M2.UNPACK_B R40, R18 ;  /* 0x00000012ff28723e */ /* 0x000fe400020004ff */
[----:B------:R-:W-:Y:S01]  /*3c670*/  F2FP.F16.E5M2.UNPACK_B R43, R43 ;  /* 0x0000002bff2b723e */ /* 0x000fe200020004ff */
[----:B------:R-:W4:Y:S04]  /*3c680*/  LDL.LU.64 R34, [R1+0x728] ;  /* 0x0007280001227983 */ /* 0x000f280000300a00 */
[----:B------:R-:W4:Y:S04]  /*3c690*/  LDL.LU R59, [R1+0x868] ;  /* 0x00086800013b7983 */ /* 0x000f280000300800 */
[----:B------:R-:W4:Y:S04]  /*3c6a0*/  LDL.LU R36, [R1+0x864] ;  /* 0x0008640001247983 */ /* 0x000f280000300800 */
[----:B------:R-:W4:Y:S04]  /*3c6b0*/  LDL.LU R37, [R1+0x870] ;  /* 0x0008700001257983 */ /* 0x000f280000300800 */
[----:B------:R-:W4:Y:S04]  /*3c6c0*/  LDL.LU R38, [R1+0x86c] ;  /* 0x00086c0001267983 */ /* 0x000f280000300800 */
[----:B------:R-:W4:Y:S04]  /*3c6d0*/  LDL.LU R39, [R1+0x878] ;  /* 0x0008780001277983 */ /* 0x000f280000300800 */
[----:B------:R-:W4:Y:S04]  /*3c6e0*/  LDL.LU R60, [R1+0x874] ;  /* 0x00087400013c7983 */ /* 0x000f280000300800 */
[----:B------:R-:W4:Y:S04]  /*3c6f0*/  LDL.LU R0, [R1+0x880] ;  /* 0x0008800001007983 */ /* 0x000f280000300800 */
[----:B------:R-:W4:Y:S01]  /*3c700*/  LDL.LU R61, [R1+0x87c] ;  /* 0x00087c00013d7983 */ /* 0x000f220000300800 */
[C---:B--2---:R-:W-:Y:S08]  /*3c710*/  HMMA.16816.F32 R44, R40.reuse, R2, R44 ;  /* 0x00000002282c723c */ /* 0x044ff0000000182c */
[C---:B---3--:R-:W-:Y:S01]  /*3c720*/  HMMA.16816.F32 R24, R40.reuse, R4, R28 ;  /* 0x000000042818723c */ /* 0x048fe2000000181c */
[----:B------:R-:W2:Y:S07]  /*3c730*/  LDL.LU.64 R28, [R1+0x710] ;  /* 0x00071000011c7983 */ /* 0x000eae0000300a00 */
[C---:B------:R-:W-:Y:S03]  /*3c740*/  HMMA.16816.F32 R52, R40.reuse, R6, R20 ;  /* 0x000000062834723c */ /* 0x040fe60000001814 */
[----:B------:R-:W-:Y:S04]  /*3c750*/  STL.64 [R1+0x40], R44 ;  /* 0x0000402c01007387 */ /* 0x000fe80000100a00 */
[----:B------:R-:W-:Y:S04]  /*3c760*/  STL.64 [R1+0x48], R46 ;  /* 0x0000482e01007387 */ /* 0x000fe80000100a00 */
[----:B------:R-:W2:Y:S04]  /*3c770*/  LDL.LU.64 R30, [R1+0x718] ;  /* 0x00071800011e7983 */ /* 0x000ea80000300a00 */
[----:B------:R0:W-:Y:S04]  /*3c780*/  STL.64 [R1+0x30], R24 ;  /* 0x0000301801007387 */ /* 0x0001e80000100a00 */
[----:B------:R1:W-:Y:S04]  /*3c790*/  STL.64 [R1+0x38], R26 ;  /* 0x0000381a01007387 */ /* 0x0003e80000100a00 */
[----:B0-----:R-:W3:Y:S04]  /*3c7a0*/  LDL.LU.64 R24, [R1+0x700] ;  /* 0x0007000001187983 */ /* 0x001ee80000300a00 */
[----:B-1----:R-:W3:Y:S04]  /*3c7b0*/  LDL.LU.64 R26, [R1+0x708] ;  /* 0x00070800011a7983 */ /* 0x002ee80000300a00 */
[----:B------:R-:W3:Y:S04]  /*3c7c0*/  LDL.LU.64 R20, [R1+0x660] ;  /* 0x0006600001147983 */ /* 0x000ee80000300a00 */
[----:B------:R-:W3:Y:S04]  /*3c7d0*/  LDL.LU.64 R22, [R1+0x668] ;  /* 0x0006680001167983 */ /* 0x000ee80000300a00 */
[----:B------:R-:W-:Y:S04]  /*3c7e0*/  STL.64 [R1+0x3570], R6 ;  /* 0x0035700601007387 */ /* 0x000fe80000100a00 */
[----:B------:R0:W-:Y:S04]  /*3c7f0*/  STL.64 [R1+0x3568], R4 ;  /* 0x0035680401007387 */ /* 0x0001e80000100a00 */
[----:B------:R-:W-:Y:S04]  /*3c800*/  STL.64 [R1+0x3420], R54 ;  /* 0x0034203601007387 */ /* 0x000fe80000100a00 */
[----:B------:R-:W-:Y:S04]  /*3c810*/  STL.64 [R1+0x3418], R52 ;  /* 0x0034183401007387 */ /* 0x000fe80000100a00 */
[----:B0-----:R-:W3:Y:S04]  /*3c820*/  LDL.LU.64 R4, [R1+0x820] ;  /* 0x0008200001047983 */ /* 0x001ee80000300a00 */
[----:B------:R-:W3:Y:S01]  /*3c830*/  LDL.LU.64 R6, [R1+0x828] ;  /* 0x0008280001067983 */ /* 0x000ee20000300a00 */
[----:B----4-:R-:W-:-:S15]  /*3c840*/  HMMA.16816.F32 R48, R40, R8, R32 ;  /* 0x000000082830723c */ /* 0x010fde0000001820 */
[----:B------:R-:W-:-:S04]  /*3c850*/  NOP ;  /* 0x0000000000007918 */ /* 0x000fc80000000000 */
[----:B------:R-:W-:Y:S04]  /*3c860*/  STL [R1+0x3434], R48 ;  /* 0x0034343001007387 */ /* 0x000fe80000100800 */
[----:B------:R-:W-:Y:S04]  /*3c870*/  STL [R1+0x3430], R49 ;  /* 0x0034303101007387 */ /* 0x000fe80000100800 */
[----:B------:R-:W-:Y:S04]  /*3c880*/  STL [R1+0x342c], R50 ;  /* 0x00342c3201007387 */ /* 0x000fe80000100800 */
[----:B------:R-:W-:Y:S04]  /*3c890*/  STL [R1+0x3428], R51 ;  /* 0x0034283301007387 */ /* 0x000fe80000100800 */
[----:B------:R-:W-:Y:S04]  /*3c8a0*/  STL.64 [R1+0x3560], R10 ;  /* 0x0035600a01007387 */ /* 0x000fe80000100a00 */
[----:B------:R0:W-:Y:S01]  /*3c8b0*/  STL.64 [R1+0x3558], R8 ;  /* 0x0035580801007387 */ /* 0x0001e20000100a00 */
[----:B------:R-:W-:-:S02]  /*3c8c0*/  IMAD R18, R36, 0x100, R59 ;  /* 0x0000010024127824 */ /* 0x000fc400078e023b */
[----:B------:R-:W-:Y:S02]  /*3c8d0*/  IMAD R19, R38, 0x100, R37 ;  /* 0x0000010026137824 */ /* 0x000fe400078e0225 */
[----:B------:R-:W-:Y:S01]  /*3c8e0*/  IMAD R60, R60, 0x100, R39 ;  /* 0x000001003c3c7824 */ /* 0x000fe200078e0227 */
[C---:B--2---:R-:W-:Y:S08]  /*3c8f0*/  HMMA.16816.F32 R44, R40.reuse, R10, R28 ;  /* 0x0000000a282c723c */ /* 0x044ff0000000181c */
[C---:B---3--:R-:W-:Y:S08]  /*3c900*/  HMMA.16816.F32 R24, R40.reuse, R12, R24 ;  /* 0x0000000c2818723c */ /* 0x048ff00000001818 */
[C---:B0-----:R-:W-:Y:S03]  /*3c910*/  HMMA.16816.F32 R8, R40.reuse, R14, R20 ;  /* 0x0000000e2808723c */ /* 0x041fe60000001814 */
[----:B------:R-:W-:Y:S04]  /*3c920*/  STL.64 [R1+0x3440], R46 ;  /* 0x0034402e01007387 */ /* 0x000fe80000100a00 */
[----:B------:R-:W-:Y:S04]  /*3c930*/  STL.64 [R1+0x3438], R44 ;  /* 0x0034382c01007387 */ /* 0x000fe80000100a00 */
[----:B------:R0:W-:Y:S01]  /*3c940*/  STL.64 [R1+0x3450], R26 ;  /* 0x0034501a01007387 */ /* 0x0001e20000100a00 */
[----:B------:R-:W-:Y:S03]  /*3c950*/  HMMA.16816.F32 R4, R40, R16, R4 ;  /* 0x000000102804723c */ /* 0x000fe60000001804 */
[----:B------:R1:W-:Y:S04]  /*3c960*/  STL.64 [R1+0x3448], R24 ;  /* 0x0034481801007387 */ /* 0x0003e80000100a00 */
[----:B------:R2:W-:Y:S04]  /*3c970*/  STL.64 [R1+0xe0], R8 ;  /* 0x0000e00801007387 */ /* 0x0005e80000100a00 */
[----:B------:R3:W-:Y:S04]  /*3c980*/  STL.64 [R1+0xe8], R10 ;  /* 0x0000e80a01007387 */ /* 0x0007e80000100a00 */
[----:B------:R-:W4:Y:S04]  /*3c990*/  LDL.LU R58, [R1+0x890] ;  /* 0x00089000013a7983 */ /* 0x000f280000300800 */
[----:B------:R-:W4:Y:S04]  /*3c9a0*/  LDL.LU R59, [R1+0x88c] ;  /* 0x00088c00013b7983 */ /* 0x000f280000300800 */
[----:B------:R-:W4:Y:S01]  /*3c9b0*/  LDL.LU R36, [R1+0x898] ;  /* 0x0008980001247983 */ /* 0x000f220000300800 */
[----:B0-----:R-:W-:-:S03]  /*3c9c0*/  IMAD.MOV.U32 R27, RZ, RZ, R4 ;  /* 0x000000ffff1b7224 */ /* 0x001fc600078e0004 */
[----:B------:R-:W4:Y:S01]  /*3c9d0*/  LDL.LU R37, [R1+0x894] ;  /* 0x0008940001257983 */ /* 0x000f220000300800 */
[----:B------:R-:W-:-:S03]  /*3c9e0*/  IMAD.MOV.U32 R26, RZ, RZ, R5 ;  /* 0x000000ffff1a7224 */ /* 0x000fc600078e0005 */
[----:B------:R-:W4:Y:S01]  /*3c9f0*/  LDL.LU R38, [R1+0x8a0] ;  /* 0x0008a00001267983 */ /* 0x000f220000300800 */
[----:B-1----:R-:W-:Y:S02]  /*3ca00*/  IMAD.MOV.U32 R25, RZ, RZ, R6 ;  /* 0x000000ffff197224 */ /* 0x002fe400078e0006 */
[----:B------:R-:W-:Y:S01]  /*3ca10*/  IMAD.MOV.U32 R24, RZ, RZ, R7 ;  /* 0x000000ffff187224 */ /* 0x000fe200078e0007 */
[----:B------:R-:W4:Y:S04]  /*3ca20*/  LDL.LU R39, [R1+0x89c] ;  /* 0x00089c0001277983 */ /* 0x000f280000300800 */
[----:B------:R-:W4:Y:S04]  /*3ca30*/  LDL.LU.64 R4, [R1+0x650] ;  /* 0x0006500001047983 */ /* 0x000f280000300a00 */
[----:B------:R-:W4:Y:S01]  /*3ca40*/  LDL.LU.64 R6, [R1+0x658] ;  /* 0x0006580001067983 */ /* 0x000f220000300a00 */
[----:B------:R-:W-:Y:S01]  /*3ca50*/  IMAD R61, R61, 0x100, R0 ;  /* 0x000001003d3d7824 */ /* 0x000fe200078e0200 */
[----:B------:R-:W-:-:S02]  /*3ca60*/  F2FP.F16.E5M2.UNPACK_B R40, R18 ;  /* 0x00000012ff28723e */ /* 0x000fc400020004ff */
[----:B------:R-:W-:Y:S01]  /*3ca70*/  F2FP.F16.E5M2.UNPACK_B R41, R19 ;  /* 0x00000013ff29723e */ /* 0x000fe200020004ff */
[----:B--2---:R-:W2:Y:S01]  /*3ca80*/  LDL.LU.64 R8, [R1+0x640] ;  /* 0x0006400001087983 */ /* 0x004ea20000300a00 */
[----:B------:R-:W-:Y:S02]  /*3ca90*/  F2FP.F16.E5M2.UNPACK_B R42, R60 ;  /* 0x0000003cff2a723e */ /* 0x000fe400020004ff */
[----:B------:R-:W-:Y:S01]  /*3caa0*/  F2FP.F16.E5M2.UNPACK_B R43, R61 ;  /* 0x0000003dff2b723e */ /* 0x000fe200020004ff */
[----:B---3--:R-:W2:Y:S04]  /*3cab0*/  LDL.LU.64 R10, [R1+0x648] ;  /* 0x00064800010a7983 */ /* 0x008ea80000300a00 */
[----:B------:R-:W3:Y:S04]  /*3cac0*/  LDL.LU.64 R52, [R1+0x620] ;  /* 0x0006200001347983 */ /* 0x000ee80000300a00 */
[----:B------:R-:W3:Y:S04]  /*3cad0*/  LDL.LU.64 R54, [R1+0x628] ;  /* 0x0006280001367983 */ /* 0x000ee80000300a00 */
[----:B------:R-:W2:Y:S04]  /*3cae0*/  LDL.LU.64 R48, [R1+0x610] ;  /* 0x0006100001307983 */ /* 0x000ea80000300a00 */
[----:B------:R-:W2:Y:S04]  /*3caf0*/  LDL.LU.64 R50, [R1+0x618] ;  /* 0x0006180001327983 */ /* 0x000ea80000300a00 */
[----:B------:R-:W2:Y:S04]  /*3cb00*/  LDL.LU.64 R28, [R1+0x600] ;  /* 0x00060000011c7983 */ /* 0x000ea80000300a00 */
[----:B------:R-:W2:Y:S04]  /*3cb10*/  LDL.LU.64 R30, [R1+0x608] ;  /* 0x00060800011e7983 */ /* 0x000ea80000300a00 */
[----:B------:R-:W2:Y:S04]  /*3cb20*/  LDL.LU.64 R20, [R1+0x5f0] ;  /* 0x0005f00001147983 */ /* 0x000ea80000300a00 */
[----:B------:R-:W2:Y:S04]  /*3cb30*/  LDL.LU.64 R22, [R1+0x5f8] ;  /* 0x0005f80001167983 */ /* 0x000ea80000300a00 */
[----:B------:R-:W2:Y:S04]  /*3cb40*/  LDL.LU R47, [R1+0x8a8] ;  /* 0x0008a800012f7983 */ /* 0x000ea80000300800 */
[----:B------:R-:W2:Y:S04]  /*3cb50*/  LDL.LU R32, [R1+0x8a4] ;  /* 0x0008a40001207983 */ /* 0x000ea80000300800 */
[----:B------:R-:W-:Y:S04]  /*3cb60*/  STL.64 [R1+0x3530], R26 ;  /* 0x0035301a01007387 */ /* 0x000fe80000100a00 */
[----:B------:R0:W-:Y:S04]  /*3cb70*/  STL.64 [R1+0x3528], R24 ;  /* 0x0035281801007387 */ /* 0x0001e80000100a00 */
[----:B0-----:R-:W2:Y:S04]  /*3cb80*/  LDL.LU.64 R24, [R1+0x630] ;  /* 0x0006300001187983 */ /* 0x001ea80000300a00 */
[----:B------:R-:W2:Y:S01]  /*3cb90*/  LDL.LU.64 R26, [R1+0x638] ;  /* 0x00063800011a7983 */ /* 0x000ea20000300a00 */
[----:B----4-:R-:W-:-:S15]  /*3cba0*/  HMMA.16816.F32 R4, R40, R2, R4 ;  /* 0x000000022804723c */ /* 0x010fde0000001804 */
[----:B------:R-:W-:-:S04]  /*3cbb0*/  NOP ;  /* 0x0000000000007918 */ /* 0x000fc80000000000 */
[----:B------:R-:W-:Y:S04]  /*3cbc0*/  STL.64 [R1+0xf0], R4 ;  /* 0x0000f00401007387 */ /* 0x000fe80000100a00 */
[----:B------:R0:W-:Y:S04]  /*3cbd0*/  STL.64 [R1+0xf8], R6 ;  /* 0x0000f80601007387 */ /* 0x0001e80000100a00 */
[----:B0-----:R-:W4:Y:S04]  /*3cbe0*/  LDL.LU.64 R6, [R1+0x3570] ;  /* 0x0035700001067983 */ /* 0x001f280000300a00 */
[----:B------:R-:W2:Y:S02]  /*3cbf0*/  LDL.LU.64 R4, [R1+0x3568] ;  /* 0x0035680001047983 */ /* 0x000ea40000300a00 */
[----:B--2---:R-:W-:-:S15]  /*3cc00*/  HMMA.16816.F32 R8, R40, R4, R8 ;  /* 0x000000042808723c */ /* 0x004fde0000001808 */
[----:B------:R-:W-:-:S04]  /*3cc10*/  NOP ;  /* 0x0000000000007918 */ /* 0x000fc80000000000 */
[----:B------:R-:W-:Y:S04]  /*3cc20*/  STL.64 [R1+0x100], R8 ;  /* 0x0001000801007387 */ /* 0x000fe80000100a00 */
[----:B------:R0:W-:Y:S04]  /*3cc30*/  STL.64 [R1+0x108], R10 ;  /* 0x0001080a01007387 */ /* 0x0001e80000100a00 */
[----:B0-----:R-:W2:Y:S04]  /*3cc40*/  LDL.LU.64 R10, [R1+0x3560] ;  /* 0x00356000010a7983 */ /* 0x001ea80000300a00 */
[----:B------:R-:W3:Y:S01]  /*3cc50*/  LDL.LU.64 R8, [R1+0x3558] ;  /* 0x0035580001087983 */ /* 0x000ee20000300a00 */
[C---:B----4-:R-:W-:Y:S08]  /*3cc60*/  HMMA.16816.F32 R24, R40.reuse, R6, R24 ;  /* 0x000000062818723c */ /* 0x050ff00000001818 */
[C---:B------:R-:W-:Y:S11]  /*3cc70*/  HMMA.16816.F32 R28, R40.reuse, R12, R28 ;  /* 0x0000000c281c723c */ /* 0x040ff6000000181c */
[----:B------:R-:W-:Y:S04]  /*3cc80*/  STL.64 [R1+0x110], R24 ;  /* 0x0001101801007387 */ /* 0x000fe80000100a00 */
[----:B------:R3:W-:Y:S01]  /*3cc90*/  STL.64 [R1+0x118], R26 ;  /* 0x0001181a01007387 */ /* 0x0007e20000100a00 */
[----:B------:R-:W-:Y:S01]  /*3cca0*/  HMMA.16816.F32 R20, R40, R14, R20 ;  /* 0x0000000e2814723c */ /* 0x000fe20000001814 */
[----:B------:R-:W-:-:S07]  /*3ccb0*/  IMAD R18, R59, 0x100, R58 ;  /* 0x000001003b127824 */ /* 0x000fce00078e023a */
[C---:B--2---:R-:W-:Y:S08]  /*3ccc0*/  HMMA.16816.F32 R48, R40.reuse, R10, R48 ;  /* 0x0000000a2830723c */ /* 0x044ff00000001830 */
[----:B---3--:R-:W-:-:S15]  /*3ccd0*/  HMMA.16816.F32 R24, R40, R8, R52 ;  /* 0x000000082818723c */ /* 0x008fde0000001834 */
[----:B------:R-:W-:-:S04]  /*3cce0*/  NOP ;  /* 0x0000000000007918 */ /* 0x000fc80000000000 */
[----:B------:R0:W-:Y:S04]  /*3ccf0*/  STL.64 [R1+0x120], R24 ;  /* 0x0001201801007387 */ /* 0x0001e80000100a00 */
[----:B------:R1:W-:Y:S04]  /*3cd00*/  STL.64 [R1+0x128], R26 ;  /* 0x0001281a01007387 */ /* 0x0003e80000100a00 */
[----:B0-----:R-:W2:Y:S04]  /*3cd10*/  LDL.LU.64 R24, [R1+0x810] ;  /* 0x0008100001187983 */ /* 0x001ea80000300a00 */
[----:B------:R-:W-:Y:S04]  /*3cd20*/  STL.64 [R1+0x130], R48 ;  /* 0x0001303001007387 */ /* 0x000fe80000100a00 */
[----:B------:R-:W-:Y:S04]  /*3cd30*/  STL.64 [R1+0x138], R50 ;  /* 0x0001383201007387 */ /* 0x000fe80000100a00 */
[----:B-1----:R-:W2:Y:S04]  /*3cd40*/  LDL.LU.64 R26, [R1+0x818] ;  /* 0x00081800011a7983 */ /* 0x002ea80000300a00 */
[----:B------:R0:W-:Y:S04]  /*3cd50*/  STL.64 [R1+0x140], R28 ;  /* 0x0001401c01007387 */ /* 0x0001e80000100a00 */
[----:B------:R1:W-:Y:S04]  /*3cd60*/  STL.64 [R1+0x148], R30 ;  /* 0x0001481e01007387 */ /* 0x0003e80000100a00 */
[----:B------:R-:W3:Y:S04]  /*3cd70*/  LDL.LU R33, [R1+0x8b0] ;  /* 0x0008b00001217983 */ /* 0x000ee80000300800 */
[----:B------:R-:W3:Y:S04]  /*3cd80*/  LDL.LU R34, [R1+0x8ac] ;  /* 0x0008ac0001227983 */ /* 0x000ee80000300800 */
[----:B------:R-:W4:Y:S04]  /*3cd90*/  LDL.LU R35, [R1+0x8b8] ;  /* 0x0008b80001237983 */ /* 0x000f280000300800 */
[----:B0-----:R-:W4:Y:S04]  /*3cda0*/  LDL.LU R28, [R1+0x8b4] ;  /* 0x0008b400011c7983 */ /* 0x001f280000300800 */
[----:B------:R-:W3:Y:S04]  /*3cdb0*/  LDL.LU R29, [R1+0x8c0] ;  /* 0x0008c000011d7983 */ /* 0x000ee80000300800 */
[----:B-1----:R-:W3:Y:S04]  /*3cdc0*/  LDL.LU R30, [R1+0x8bc] ;  /* 0x0008bc00011e7983 */ /* 0x002ee80000300800 */
[----:B------:R-:W3:Y:S04]  /*3cdd0*/  LDL.LU R31, [R1+0x8c8] ;  /* 0x0008c800011f7983 */ /* 0x000ee80000300800 */
[----:B------:R-:W3:Y:S04]  /*3cde0*/  LDL.LU R0, [R1+0x8c4] ;  /* 0x0008c40001007983 */ /* 0x000ee80000300800 */
[----:B------:R0:W-:Y:S04]  /*3cdf0*/  STL.64 [R1+0x160], R20 ;  /* 0x0001601401007387 */ /* 0x0001e80000100a00 */
[----:B------:R1:W-:Y:S04]  /*3ce00*/  STL.64 [R1+0x168], R22 ;  /* 0x0001681601007387 */ /* 0x0003e80000100a00 */
[----:B------:R-:W3:Y:S04]  /*3ce10*/  LDL.LU.64 R56, [R1+0x5e0] ;  /* 0x0005e00001387983 */ /* 0x000ee80000300a00 */
[----:B------:R-:W3:Y:S04]  /*3ce20*/  LDL.LU.64 R58, [R1+0x5e8] ;  /* 0x0005e800013a7983 */ /* 0x000ee80000300a00 */
[----:B------:R-:W4:Y:S04]  /*3ce30*/  LDL.LU.64 R52, [R1+0x5d0] ;  /* 0x0005d00001347983 */ /* 0x000f280000300a00 */
[----:B------:R-:W4:Y:S04]  /*3ce40*/  LDL.LU.64 R54, [R1+0x5d8] ;  /* 0x0005d80001367983 */ /* 0x000f280000300a00 */
[----:B0-----:R-:W4:Y:S04]  /*3ce50*/  LDL.LU.64 R20, [R1+0x5c0] ;  /* 0x0005c00001147983 */ /* 0x001f280000300a00 */
[----:B-1----:R-:W4:Y:S01]  /*3ce60*/  LDL.LU.64 R22, [R1+0x5c8] ;  /* 0x0005c80001167983 */ /* 0x002f220000300a00 */
[----:B------:R-:W-:-:S02]  /*3ce70*/  IMAD R19, R37, 0x100, R36 ;  /* 0x0000010025137824 */ /* 0x000fc400078e0224 */
[----:B------:R-:W-:Y:S01]  /*3ce80*/  IMAD R60, R39, 0x100, R38 ;  /* 0x00000100273c7824 */ /* 0x000fe200078e0226 */
[----:B------:R-:W4:Y:S01]  /*3ce90*/  LDL.LU.64 R48, [R1+0x5b0] ;  /* 0x0005b00001307983 */ /* 0x000f220000300a00 */
[----:B------:R-:W-:-:S03]  /*3cea0*/  IMAD R61, R32, 0x100, R47 ;  /* 0x00000100203d7824 */ /* 0x000fc600078e022f */
[----:B------:R-:W4:Y:S04]  /*3ceb0*/  LDL.LU.64 R50, [R1+0x5b8] ;  /* 0x0005b80001327983 */ /* 0x000f280000300a00 */
[----:B------:R-:W4:Y:S04]  /*3cec0*/  LDL.LU.64 R36, [R1+0x5a0] ;  /* 0x0005a00001247983 */ /* 0x000f280000300a00 */
[----:B------:R-:W4:Y:S04]  /*3ced0*/  LDL.LU.64 R38, [R1+0x5a8] ;  /* 0x0005a80001267983 */ /* 0x000f280000300a00 */
[----:B------:R-:W4:Y:S04]  /*3cee0*/  LDL.LU.64 R44, [R1+0x590] ;  /* 0x00059000012c7983 */ /* 0x000f280000300a00 */
[----:B------:R-:W4:Y:S01]  /*3cef0*/  LDL.LU.64 R46, [R1+0x598] ;  /* 0x00059800012e7983 */ /* 0x000f220000300a00 */
[----:B--2---:R-:W-:Y:S01]  /*3cf00*/  HMMA.16816.F32 R24, R40, R16, R24 ;  /* 0x000000102818723c */ /* 0x004fe20000001818 */
[----:B------:R-:W-:-:S02]  /*3cf10*/  F2FP.F16.E5M2.UNPACK_B R40, R18 ;  /* 0x00000012ff28723e */ /* 0x000fc400020004ff */
[----:B------:R-:W-:Y:S02]  /*3cf20*/  F2FP.F16.E5M2.UNPACK_B R41, R19 ;  /* 0x00000013ff29723e */ /* 0x000fe400020004ff */
[----:B------:R-:W-:Y:S02]  /*3cf30*/  F2FP.F16.E5M2.UNPACK_B R42, R60 ;  /* 0x0000003cff2a723e */ /* 0x000fe400020004ff */
[----:B------:R-:W-:-:S12]  /*3cf40*/  F2FP.F16.E5M2.UNPACK_B R43, R61 ;  /* 0x0000003dff2b723e */ /* 0x000fd800020004ff */
[----:B------:R0:W-:Y:S04]  /*3cf50*/  STL.64 [R1+0x150], R24 ;  /* 0x0001501801007387 */ /* 0x0001e80000100a00 */
[----:B------:R1:W-:Y:S04]  /*3cf60*/  STL.64 [R1+0x158], R26 ;  /* 0x0001581a01007387 */ /* 0x0003e80000100a00 */
[----:B0-----:R-:W2:Y:S04]  /*3cf70*/  LDL.LU.64 R24, [R1+0x580] ;  /* 0x0005800001187983 */ /* 0x001ea80000300a00 */
[----:B-1----:R-:W2:Y:S01]  /*3cf80*/  LDL.LU.64 R26, [R1+0x588] ;  /* 0x00058800011a7983 */ /* 0x002ea20000300a00 */
[----:B---3--:R-:W-:-:S15]  /*3cf90*/  HMMA.16816.F32 R56, R40, R2, R56 ;  /* 0x000000022838723c */ /* 0x008fde0000001838 */
[----:B------:R-:W-:-:S04]  /*3cfa0*/  NOP ;  /* 0x0000000000007918 */ /* 0x000fc80000000000 */
[----:B------:R-:W-:Y:S04]  /*3cfb0*/  STL.64 [R1+0x170], R56 ;  /* 0x0001703801007387 */ /* 0x000fe80000100a00 */
[----:B------:R4:W-:Y:S02]  /*3cfc0*/  STL.64 [R1+0x178], R58 ;  /* 0x0001783a01007387 */ /* 0x0009e40000100a00 */
[C---:B----4-:R-:W-:Y:S08]  /*3cfd0*/  HMMA.16816.F32 R56, R40.reuse, R4, R52 ;  /* 0x000000042838723c */ /* 0x050ff00000001834 */
[C---:B------:R-:W-:Y:S01]  /*3cfe0*/  HMMA.16816.F32 R52, R40.reuse, R6, R20 ;  /* 0x000000062834723c */ /* 0x040fe20000001814 */
[----:B------:R-:W3:Y:S10]  /*3cff0*/  LDL.LU.64 R20, [R1+0x800] ;  /* 0x0008000001147983 */ /* 0x000ef40000300a00 */
[----:B------:R0:W-:Y:S04]  /*3d000*/  STL.64 [R1+0x180], R56 ;  /* 0x0001803801007387 */ /* 0x0001e80000100a00 */
[----:B------:R-:W-:Y:S04]  /*3d010*/  STL.64 [R1+0x188], R58 ;  /* 0x0001883a01007387 */ /* 0x000fe80000100a00 */
[----:B------:R-:W3:Y:S01]  /*3d020*/  LDL.LU.64 R22, [R1+0x808] ;  /* 0x0008080001167983 */ /* 0x000ee20000300a00 */
[C---:B------:R-:W-:Y:S08]  /*3d030*/  HMMA.16816.F32 R48, R40.reuse, R8, R48 ;  /* 0x000000082830723c */ /* 0x040ff00000001830 */
[C---:B------:R-:W-:Y:S01]  /*3d040*/  HMMA.16816.F32 R36, R40.reuse, R10, R36 ;  /* 0x0000000a2824723c */ /* 0x040fe20000001824 */
[----:B------:R-:W-:Y:S07]  /*3d050*/  STL.64 [R1+0x190], R52 ;  /* 0x0001903401007387 */ /* 0x000fee0000100a00 */
[----:B------:R-:W-:Y:S01]  /*3d060*/  HMMA.16816.F32 R44, R40, R12, R44 ;  /* 0x0000000c282c723c */ /* 0x000fe2000000182c */
[----:B------:R-:W-:Y:S04]  /*3d070*/  STL.64 [R1+0x198], R54 ;  /* 0x0001983601007387 */ /* 0x000fe80000100a00 */
[----:B0-----:R-:W4:Y:S04]  /*3d080*/  LDL.LU R56, [R1+0x8d0] ;  /* 0x0008d00001387983 */ /* 0x001f280000300800 */
[----:B------:R-:W-:Y:S04]  /*3d090*/  STL.64 [R1+0x1a0], R48 ;  /* 0x0001a03001007387 */ /* 0x000fe80000100a00 */
[----:B------:R-:W-:Y:S04]  /*3d0a0*/  STL.64 [R1+0x1a8], R50 ;  /* 0x0001a83201007387 */ /* 0x000fe80000100a00 */
[----:B------:R-:W4:Y:S04]  /*3d0b0*/  LDL.LU R57, [R1+0x8cc] ;  /* 0x0008cc0001397983 */ /* 0x000f280000300800 */
[----:B------:R-:W-:Y:S04]  /*3d0c0*/  STL.64 [R1+0x1b0], R36 ;  /* 0x0001b02401007387 */ /* 0x000fe80000100a00 */
[----:B------:R0:W-:Y:S04]  /*3d0d0*/  STL.64 [R1+0x1b8], R38 ;  /* 0x0001b82601007387 */ /* 0x0001e80000100a00 */
[----:B0-----:R-:W4:Y:S04]  /*3d0e0*/  LDL.LU R38, [R1+0x8d8] ;  /* 0x0008d80001267983 */ /* 0x001f280000300800 */
[----:B------:R-:W4:Y:S04]  /*3d0f0*/  LDL.LU R39, [R1+0x8d4] ;  /* 0x0008d40001277983 */ /* 0x000f280000300800 */
[----:B------:R-:W4:Y:S04]  /*3d100*/  LDL.LU R58, [R1+0x900] ;  /* 0x00090000013a7983 */ /* 0x000f280000300800 */
[----:B------:R-:W4:Y:S04]  /*3d110*/  LDL.LU R59, [R1+0x8dc] ;  /* 0x0008dc00013b7983 */ /* 0x000f280000300800 */
[----:B------:R-:W4:Y:S04]  /*3d120*/  LDL.LU R36, [R1+0x908] ;  /* 0x0009080001247983 */ /* 0x000f280000300800 */
[----:B------:R-:W4:Y:S04]  /*3d130*/  LDL.LU R37, [R1+0x904] ;  /* 0x0009040001257983 */ /* 0x000f280000300800 */
[----:B------:R-:W-:Y:S04]  /*3d140*/  STL.64 [R1+0x1c0], R44 ;  /* 0x0001c02c01007387 */ /* 0x000fe80000100a00 */
[----:B------:R-:W-:Y:S01]  /*3d150*/  STL.64 [R1+0x1c8], R46 ;  /* 0x0001c82e01007387 */ /* 0x000fe20000100a00 */
[----:B------:R-:W-:-:S02]  /*3d160*/  IMAD R18, R34, 0x100, R33 ;  /* 0x0000010022127824 */ /* 0x000fc400078e0221 */
[----:B------:R-:W-:Y:S02]  /*3d170*/  IMAD R19, R28, 0x100, R35 ;  /* 0x000001001c137824 */ /* 0x000fe400078e0223 */
[----:B------:R-:W-:Y:S02]  /*3d180*/  IMAD R60, R30, 0x100, R29 ;  /* 0x000001001e3c7824 */ /* 0x000fe400078e021d */
[----:B------:R-:W-:Y:S01]  /*3d190*/  IMAD R61, R0, 0x100, R31 ;  /* 0x00000100003d7824 */ /* 0x000fe200078e021f */
[----:B--2---:R-:W-:-:S15]  /*3d1a0*/  HMMA.16816.F32 R24, R40, R14, R24 ;  /* 0x0000000e2818723c */ /* 0x004fde0000001818 */
[----:B------:R-:W-:-:S04]  /*3d1b0*/  NOP ;  /* 0x0000000000007918 */ /* 0x000fc80000000000 */
[----:B------:R-:W-:Y:S04]  /*3d1c0*/  STL.64 [R1+0x1e0], R24 ;  /* 0x0001e01801007387 */ /* 0x000fe80000100a00 */
[----:B------:R3:W-:Y:S02]  /*3d1d0*/  STL.64 [R1+0x1e8], R26 ;  /* 0x0001e81a01007387 */ /* 0x0007e40000100a00 */
[----:B---3--:R-:W-:Y:S02]  /*3d1e0*/  HMMA.16816.F32 R24, R40, R16, R20 ;  /* 0x000000102818723c */ /* 0x008fe40000001814 */
[----:B------:R-:W2:Y:S04]  /*3d1f0*/  LDL.LU.64 R20, [R1+0x570] ;  /* 0x0005700001147983 */ /* 0x000ea80000300a00 */
[----:B------:R-:W2:-:S13]  /*3d200*/  LDL.LU.64 R22, [R1+0x578] ;  /* 0x0005780001167983 */ /* 0x000e9a0000300a00 */
[----:B------:R0:W-:Y:S04]  /*3d210*/  STL.64 [R1+0x1d0], R24 ;  /* 0x0001d01801007387 */ /* 0x0001e80000100a00 */
[----:B------:R1:W-:Y:S04]  /*3d220*/  STL.64 [R1+0x1d8], R26 ;  /* 0x0001d81a01007387 */ /* 0x0003e80000100a00 */
[----:B------:R-:W3:Y:S04]  /*3d230*/  LDL.LU.64 R52, [R1+0x560] ;  /* 0x0005600001347983 */ /* 0x000ee80000300a00 */
        /* <DEDUP_REMOVED lines=9> */
[----:B0-----:R-:W3:Y:S04]  /*3d2d0*/  LDL.LU.64 R24, [R1+0x490] ;  /* 0x0004900001187983 */ /* 0x001ee80000300a00 */
[----:B-1----:R-:W3:Y:S01]  /*3d2e0*/  LDL.LU.64 R26, [R1+0x498] ;  /* 0x00049800011a7983 */ /* 0x002ee20000300a00 */
[----:B------:R-:W-:-:S02]  /*3d2f0*/  F2FP.F16.E5M2.UNPACK_B R40, R18 ;  /* 0x00000012ff28723e */ /* 0x000fc400020004ff */
[----:B------:R-:W-:Y:S02]  /*3d300*/  F2FP.F16.E5M2.UNPACK_B R41, R19 ;  /* 0x00000013ff29723e */ /* 0x000fe400020004ff */
[----:B------:R-:W-:Y:S02]  /*3d310*/  F2FP.F16.E5M2.UNPACK_B R42, R60 ;  /* 0x0000003cff2a723e */ /* 0x000fe400020004ff */
[----:B------:R-:W-:Y:S01]  /*3d320*/  F2FP.F16.E5M2.UNPACK_B R43, R61 ;  /* 0x0000003dff2b723e */ /* 0x000fe200020004ff */
[----:B----4-:R-:W-:-:S06]  /*3d330*/  IMAD R19, R39, 0x100, R38 ;  /* 0x0000010027137824 */ /* 0x010fcc00078e0226 */
[C---:B--2---:R-:W-:Y:S08]  /*3d340*/  HMMA.16816.F32 R20, R40.reuse, R2, R20 ;  /* 0x000000022814723c */ /* 0x044ff00000001814 */
[----:B---3--:R-:W-:Y:S11]  /*3d350*/  HMMA.16816.F32 R52, R40, R4, R52 ;  /* 0x000000042834723c */ /* 0x008ff60000001834 */
[----:B------:R0:W-:Y:S01]  /*3d360*/  STL.64 [R1+0x1f0], R20 ;  /* 0x0001f01401007387 */ /* 0x0001e20000100a00 */
[----:B------:R-:W-:-:S03]  /*3d370*/  IMAD.MOV.U32 R0, RZ, RZ, R23 ;  /* 0x000000ffff007224 */ /* 0x000fc600078e0017 */
[----:B------:R1:W-:Y:S01]  /*3d380*/  STL [R1+0x1f8], R22 ;  /* 0x0001f81601007387 */ /* 0x0003e20000100800 */
[C---:B------:R-:W-:Y:S03]  /*3d390*/  HMMA.16816.F32 R48, R40.reuse, R6, R48 ;  /* 0x000000062830723c */ /* 0x040fe60000001830 */
[----:B0-----:R-:W2:Y:S04]  /*3d3a0*/  LDL.LU.64 R20, [R1+0x7f0] ;  /* 0x0007f00001147983 */ /* 0x001ea80000300a00 */
[----:B-1----:R-:W2:Y:S01]  /*3d3b0*/  LDL.LU.64 R22, [R1+0x7f8] ;  /* 0x0007f80001167983 */ /* 0x002ea20000300a00 */
[C---:B------:R-:W-:Y:S03]  /*3d3c0*/  HMMA.16816.F32 R44, R40.reuse, R8, R44 ;  /* 0x00000008282c723c */ /* 0x040fe6000000182c */
[----:B------:R-:W-:Y:S04]  /*3d3d0*/  STL.64 [R1+0x3550], R6 ;  /* 0x0035500601007387 */ /* 0x000fe80000100a00 */
[----:B------:R-:W-:Y:S04]  /*3d3e0*/  STL.64 [R1+0x200], R52 ;  /* 0x0002003401007387 */ /* 0x000fe80000100a00 */
[----:B------:R-:W-:Y:S04]  /*3d3f0*/  STL.64 [R1+0x208], R54 ;  /* 0x0002083601007387 */ /* 0x000fe80000100a00 */
[----:B------:R0:W-:Y:S02]  /*3d400*/  STL.64 [R1+0x3548], R4 ;  /* 0x0035480401007387 */ /* 0x0001e40000100a00 */
[C---:B0-----:R-:W-:Y:S02]  /*3d410*/  HMMA.16816.F32 R4, R40.reuse, R10, R32 ;  /* 0x0000000a2804723c */ /* 0x041fe40000001820 */
[----:B------:R-:W-:Y:S04]  /*3d420*/  STL.64 [R1+0x210], R48 ;  /* 0x0002103001007387 */ /* 0x000fe80000100a00 */
[----:B------:R-:W-:Y:S04]  /*3d430*/  STL.64 [R1+0x218], R50 ;  /* 0x0002183201007387 */ /* 0x000fe80000100a00 */
[----:B------:R-:W-:Y:S04]  /*3d440*/  STL.64 [R1+0x3540], R10 ;  /* 0x0035400a01007387 */ /* 0x000fe80000100a00 */
[----:B------:R-:W-:Y:S04]  /*3d450*/  STL.64 [R1+0x220], R44 ;  /* 0x0002202c01007387 */ /* 0x000fe80000100a00 */
[----:B------:R-:W-:Y:S04]  /*3d460*/  STL.64 [R1+0x228], R46 ;  /* 0x0002282e01007387 */ /* 0x000fe80000100a00 */
[----:B------:R0:W-:Y:S04]  /*3d470*/  STL.64 [R1+0x3538], R8 ;  /* 0x0035380801007387 */ /* 0x0001e80000100a00 */
[----:B------:R-:W-:Y:S04]  /*3d480*/  STL.64 [R1+0x230], R4 ;  /* 0x0002300401007387 */ /* 0x000fe80000100a00 */
[----:B------:R1:W-:Y:S01]  /*3d490*/  STL.64 [R1+0x238], R6 ;  /* 0x0002380601007387 */ /* 0x0003e20000100a00 */
[C---:B0-----:R-:W-:Y:S08]  /*3d4a0*/  HMMA.16816.F32 R8, R40.reuse, R12, R28 ;  /* 0x0000000c2808723c */ /* 0x041ff0000000181c */
[----:B-1----:R-:W-:Y:S11]  /*3d4b0*/  HMMA.16816.F32 R4, R40, R14, R24 ;  /* 0x0000000e2804723c */ /* 0x002ff60000001818 */
[----:B------:R-:W-:Y:S04]  /*3d4c0*/  STL.64 [R1+0x240], R8 ;  /* 0x0002400801007387 */ /* 0x000fe80000100a00 */
[----:B------:R-:W-:Y:S04]  /*3d4d0*/  STL.64 [R1+0x248], R10 ;  /* 0x0002480a01007387 */ /* 0x000fe80000100a00 */
[----:B------:R0:W-:Y:S04]  /*3d4e0*/  STL.64 [R1+0x260], R4 ;  /* 0x0002600401007387 */ /* 0x0001e80000100a00 */
[----:B------:R1:W-:Y:S04]  /*3d4f0*/  STL.64 [R1+0x268], R6 ;  /* 0x0002680601007387 */ /* 0x0003e80000100a00 */
[----:B------:R-:W3:Y:S04]  /*3d500*/  LDL.LU R38, [R1+0x910] ;  /* 0x0009100001267983 */ /* 0x000ee80000300800 */
[----:B------:R-:W3:Y:S04]  /*3d510*/  LDL.LU R39, [R1+0x90c] ;  /* 0x00090c0001277983 */ /* 0x000ee80000300800 */
[----:B0-----:R-:W4:Y:S04]  /*3d520*/  LDL.LU.64 R4, [R1+0x480] ;  /* 0x0004800001047983 */ /* 0x001f280000300a00 */
[----:B-1----:R-:W4:Y:S01]  /*3d530*/  LDL.LU.64 R6, [R1+0x488] ;  /* 0x0004880001067983 */ /* 0x002f220000300a00 */
[----:B------:R-:W-:-:S02]  /*3d540*/  IMAD R18, R57, 0x100, R56 ;  /* 0x0000010039127824 */ /* 0x000fc400078e0238 */
[----:B------:R-:W-:Y:S02]  /*3d550*/  IMAD R60, R59, 0x100, R58 ;  /* 0x000001003b3c7824 */ /* 0x000fe400078e023a */
[----:B------:R-:W-:Y:S01]  /*3d560*/  IMAD R61, R37, 0x100, R36 ;  /* 0x00000100253d7824 */ /* 0x000fe200078e0224 */
[----:B--2---:R-:W-:Y:S01]  /*3d570*/  HMMA.16816.F32 R8, R40, R16, R20 ;  /* 0x000000102808723c */ /* 0x004fe20000001814 */
[----:B------:R-:W-:Y:S02]  /*3d580*/  F2FP.F16.E5M2.UNPACK_B R40, R18 ;  /* 0x00000012ff28723e */ /* 0x000fe400020004ff */
[----:B------:R-:W-:Y:S02]  /*3d590*/  F2FP.F16.E5M2.UNPACK_B R41, R19 ;  /* 0x00000013ff29723e */ /* 0x000fe400020004ff */
[----:B------:R-:W-:Y:S02]  /*3d5a0*/  F2FP.F16.E5M2.UNPACK_B R42, R60 ;  /* 0x0000003cff2a723e */ /* 0x000fe400020004ff */
[----:B------:R-:W-:-:S12]  /*3d5b0*/  F2FP.F16.E5M2.UNPACK_B R43, R61 ;  /* 0x0000003dff2b723e */ /* 0x000fd800020004ff */
[----:B------:R0:W-:Y:S04]  /*3d5c0*/  STL.64 [R1+0x250], R8 ;  /* 0x0002500801007387 */ /* 0x0001e80000100a00 */
[----:B------:R1:W-:Y:S04]  /*3d5d0*/  STL.64 [R1+0x258], R10 ;  /* 0x0002580a01007387 */ /* 0x0003e80000100a00 */
[----:B0-----:R-:W2:Y:S04]  /*3d5e0*/  LDL.LU.64 R8, [R1+0x470] ;  /* 0x0004700001087983 */ /* 0x001ea80000300a00 */
[----:B-1----:R-:W2:Y:S04]  /*3d5f0*/  LDL.LU.64 R10, [R1+0x478] ;  /* 0x00047800010a7983 */ /* 0x002ea80000300a00 */
[----:B------:R-:W2:Y:S04]  /*3d600*/  LDL.LU.64 R56, [R1+0x460] ;  /* 0x0004600001387983 */ /* 0x000ea80000300a00 */
        /* <DEDUP_REMOVED lines=11> */
[----:B------:R-:W2:Y:S04]  /*3d6c0*/  LDL.LU R46, [R1+0x928] ;  /* 0x00092800012e7983 */ /* 0x000ea80000300800 */
[----:B------:R-:W2:Y:S04]  /*3d6d0*/  LDL.LU R47, [R1+0x924] ;  /* 0x00092400012f7983 */ /* 0x000ea80000300800 */
[----:B------:R-:W2:Y:S04]  /*3d6e0*/  LDL.LU R51, [R1+0x930] ;  /* 0x0009300001337983 */ /* 0x000ea80000300800 */
[----:B------:R-:W2:Y:S04]  /*3d6f0*/  LDL.LU R50, [R1+0x92c] ;  /* 0x00092c0001327983 */ /* 0x000ea80000300800 */
[----:B------:R-:W2:Y:S04]  /*3d700*/  LDL.LU R49, [R1+0x938] ;  /* 0x0009380001317983 */ /* 0x000ea80000300800 */
[----:B------:R-:W2:Y:S01]  /*3d710*/  LDL.LU R48, [R1+0x934] ;  /* 0x0009340001307983 */ /* 0x000ea20000300800 */
[C---:B----4-:R-:W-:Y:S03]  /*3d720*/  HMMA.16816.F32 R4, R40.reuse, R2, R4 ;  /* 0x000000022804723c */ /* 0x050fe60000001804 */
[----:B------:R-:W4:Y:S04]  /*3d730*/  LDL.LU R52, [R1+0x940] ;  /* 0x0009400001347983 */ /* 0x000f280000300800 */
[----:B------:R-:W4:Y:S04]  /*3d740*/  LDL.LU R53, [R1+0x93c] ;  /* 0x00093c0001357983 */ /* 0x000f280000300800 */
[----:B------:R-:W2:Y:S04]  /*3d750*/  LDL.LU R54, [R1+0x948] ;  /* 0x0009480001367983 */ /* 0x000ea80000300800 */
[----:B------:R-:W2:Y:S04]  /*3d760*/  LDL.LU R55, [R1+0x944] ;  /* 0x0009440001377983 */ /* 0x000ea80000300800 */
[----:B------:R-:W2:Y:S04]  /*3d770*/  LDL.LU R19, [R1+0x914] ;  /* 0x0009140001137983 */ /* 0x000ea80000300800 */
[----:B------:R-:W2:Y:S04]  /*3d780*/  LDL.LU R60, [R1+0x918] ;  /* 0x00091800013c7983 */ /* 0x000ea80000300800 */
[----:B------:R-:W-:Y:S04]  /*3d790*/  STL.64 [R1+0x270], R4 ;  /* 0x0002700401007387 */ /* 0x000fe80000100a00 */
[----:B------:R0:W-:Y:S04]  /*3d7a0*/  STL.64 [R1+0x278], R6 ;  /* 0x0002780601007387 */ /* 0x0001e80000100a00 */
[----:B0-----:R-:W2:Y:S04]  /*3d7b0*/  LDL.LU.64 R6, [R1+0x3550] ;  /* 0x0035500001067983 */ /* 0x001ea80000300a00 */
[----:B------:R-:W2:Y:S02]  /*3d7c0*/  LDL.LU.64 R4, [R1+0x3548] ;  /* 0x0035480001047983 */ /* 0x000ea40000300a00 */
[----:B--2---:R-:W-:-:S15]  /*3d7d0*/  HMMA.16816.F32 R8, R40, R4, R8 ;  /* 0x000000042808723c */ /* 0x004fde0000001808 */
[----:B------:R-:W-:-:S04]  /*3d7e0*/  NOP ;  /* 0x0000000000007918 */ /* 0x000fc80000000000 */
[----:B------:R-:W-:Y:S04]  /*3d7f0*/  STL.64 [R1+0x280], R8 ;  /* 0x0002800801007387 */ /* 0x000fe80000100a00 */
[----:B------:R0:W-:Y:S04]  /*3d800*/  STL.64 [R1+0x288], R10 ;  /* 0x0002880a01007387 */ /* 0x0001e80000100a00 */
[----:B0-----:R-:W2:Y:S04]  /*3d810*/  LDL.LU.64 R10, [R1+0x3540] ;  /* 0x00354000010a7983 */ /* 0x001ea80000300a00 */
[----:B------:R-:W2:Y:S01]  /*3d820*/  LDL.LU.64 R8, [R1+0x3538] ;  /* 0x0035380001087983 */ /* 0x000ea20000300a00 */
[----:B------:R-:W-:-:S15]  /*3d830*/  HMMA.16816.F32 R56, R40, R6, R56 ;  /* 0x000000062838723c */ /* 0x000fde0000001838 */
[----:B------:R-:W-:-:S04]  /*3d840*/  NOP ;  /* 0x0000000000007918 */ /* 0x000fc80000000000 */
[----:B------:R-:W-:Y:S04]  /*3d850*/  STL.64 [R1+0x290], R56 ;  /* 0x0002903801007387 */ /* 0x000fe80000100a00 */
[----:B------:R2:W-:Y:S01]  /*3d860*/  STL.64 [R1+0x298], R58 ;  /* 0x0002983a01007387 */ /* 0x0005e20000100a00 */
[----:B------:R-:W-:Y:S01]  /*3d870*/  HMMA.16816.F32 R20, R40, R14, R20 ;  /* 0x0000000e2814723c */ /* 0x000fe20000001814 */
[----:B---3--:R-:W-:-:S07]  /*3d880*/  IMAD R18, R39, 0x100, R38 ;  /* 0x0000010027127824 */ /* 0x008fce00078e0226 */
[C---:B--2---:R-:W-:Y:S08]  /*3d890*/  HMMA.16816.F32 R56, R40.reuse, R8, R32 ;  /* 0x000000082838723c */ /* 0x044ff00000001820 */
[C---:B------:R-:W-:Y:S08]  /*3d8a0*/  HMMA.16816.F32 R32, R40.reuse, R10, R28 ;  /* 0x0000000a2820723c */ /* 0x040ff0000000181c */
[----:B------:R-:W-:Y:S03]  /*3d8b0*/  HMMA.16816.F32 R28, R40, R12, R24 ;  /* 0x0000000c281c723c */ /* 0x000fe60000001818 */
[----:B------:R-:W-:Y:S04]  /*3d8c0*/  STL.64 [R1+0x310], R56 ;  /* 0x0003103801007387 */ /* 0x000fe80000100a00 */
[----:B------:R-:W-:Y:S04]  /*3d8d0*/  STL.64 [R1+0x318], R58 ;  /* 0x0003183a01007387 */ /* 0x000fe80000100a00 */
[----:B------:R-:W-:Y:S04]  /*3d8e0*/  STL.64 [R1+0x330], R32 ;  /* 0x0003302001007387 */ /* 0x000fe80000100a00 */
[----:B------:R-:W-:Y:S04]  /*3d8f0*/  STL.64 [R1+0x338], R34 ;  /* 0x0003382201007387 */ /* 0x000fe80000100a00 */
[----:B------:R-:W2:Y:S04]  /*3d900*/  LDL.LU.64 R24, [R1+0x7e0] ;  /* 0x0007e00001187983 */ /* 0x000ea80000300a00 */
        /* <DEDUP_REMOVED lines=9> */
[----:B------:R-:W3:Y:S04]  /*3d9a0*/  LDL.LU.64 R56, [R1+0x380] ;  /* 0x0003800001387983 */ /* 0x000ee80000300a00 */
[----:B------:R-:W3:Y:S04]  /*3d9b0*/  LDL.LU.64 R58, [R1+0x388] ;  /* 0x00038800013a7983 */ /* 0x000ee80000300a00 */
[----:B------:R-:W3:Y:S04]  /*3d9c0*/  LDL.LU.64 R28, [R1+0x320] ;  /* 0x00032000011c7983 */ /* 0x000ee80000300a00 */
[----:B------:R-:W3:Y:S04]  /*3d9d0*/  LDL.LU.64 R30, [R1+0x328] ;  /* 0x00032800011e7983 */ /* 0x000ee80000300a00 */
[----:B------:R-:W4:Y:S04]  /*3d9e0*/  LDL.LU.64 R36, [R1+0x300] ;  /* 0x0003000001247983 */ /* 0x000f280000300a00 */
[----:B------:R-:W4:Y:S01]  /*3d9f0*/  LDL.LU.64 R38, [R1+0x308] ;  /* 0x0003080001267983 */ /* 0x000f220000300a00 */
[----:B------:R-:W-:-:S02]  /*3da00*/  IMAD R19, R19, 0x100, R60 ;  /* 0x0000010013137824 */ /* 0x000fc400078e023c */
[----:B------:R-:W-:Y:S02]  /*3da10*/  IMAD R60, R45, 0x100, R44 ;  /* 0x000001002d3c7824 */ /* 0x000fe400078e022c */
[----:B------:R-:W-:Y:S01]  /*3da20*/  IMAD R61, R47, 0x100, R46 ;  /* 0x000001002f3d7824 */ /* 0x000fe200078e022e */
[----:B------:R-:W4:Y:S04]  /*3da30*/  LDL.LU.64 R44, [R1+0x2f0] ;  /* 0x0002f000012c7983 */ /* 0x000f280000300a00 */
[----:B------:R-:W4:Y:S01]  /*3da40*/  LDL.LU.64 R46, [R1+0x2f8] ;  /* 0x0002f800012e7983 */ /* 0x000f220000300a00 */
[----:B--2---:R-:W-:Y:S03]  /*3da50*/  HMMA.16816.F32 R40, R40, R16, R24 ;  /* 0x000000102828723c */ /* 0x004fe60000001818 */
[----:B------:R-:W2:Y:S04]  /*3da60*/  LDL.LU.64 R26, [R1+0x3530] ;  /* 0x00353000011a7983 */ /* 0x000ea80000300a00 */
[----:B------:R-:W2:-:S12]  /*3da70*/  LDL.LU.64 R24, [R1+0x3528] ;  /* 0x0035280001187983 */ /* 0x000e980000300a00 */
[----:B------:R0:W-:Y:S04]  /*3da80*/  STL.64 [R1+0x360], R40 ;  /* 0x0003602801007387 */ /* 0x0001e80000100a00 */
[----:B------:R1:W-:Y:S01]  /*3da90*/  STL.64 [R1+0x368], R42 ;  /* 0x0003682a01007387 */ /* 0x0003e20000100a00 */
[----:B0-----:R-:W-:Y:S02]  /*3daa0*/  F2FP.F16.E5M2.UNPACK_B R40, R18 ;  /* 0x00000012ff28723e */ /* 0x001fe400020004ff */
[----:B------:R-:W-:Y:S02]  /*3dab0*/  F2FP.F16.E5M2.UNPACK_B R41, R19 ;  /* 0x00000013ff29723e */ /* 0x000fe400020004ff */
[----:B-1----:R-:W-:Y:S02]  /*3dac0*/  F2FP.F16.E5M2.UNPACK_B R42, R60 ;  /* 0x0000003cff2a723e */ /* 0x002fe400020004ff */
[----:B------:R-:W-:-:S07]  /*3dad0*/  F2FP.F16.E5M2.UNPACK_B R43, R61 ;  /* 0x0000003dff2b723e */ /* 0x000fce00020004ff */
[C---:B---3--:R-:W-:Y:S08]  /*3dae0*/  HMMA.16816.F32 R20, R40.reuse, R2, R20 ;  /* 0x000000022814723c */ /* 0x048ff00000001814 */
[C---:B------:R-:W-:Y:S08]  /*3daf0*/  HMMA.16816.F32 R32, R40.reuse, R4, R32 ;  /* 0x000000042820723c */ /* 0x040ff00000001820 */
[C---:B------:R-:W-:Y:S03]  /*3db00*/  HMMA.16816.F32 R4, R40.reuse, R6, R56 ;  /* 0x000000062804723c */ /* 0x040fe60000001838 */
[----:B------:R-:W-:Y:S05]  /*3db10*/  STL.64 [R1+0x3e0], R20 ;  /* 0x0003e01401007387 */ /* 0x000fea0000100a00 */
[C---:B------:R-:W-:Y:S01]  /*3db20*/  HMMA.16816.F32 R28, R40.reuse, R8, R28 ;  /* 0x00000008281c723c */ /* 0x040fe2000000181c */
[----:B------:R0:W-:Y:S07]  /*3db30*/  STL.64 [R1+0x3e8], R22 ;  /* 0x0003e81601007387 */ /* 0x0001ee0000100a00 */
[C---:B----4-:R-:W-:Y:S01]  /*3db40*/  HMMA.16816.F32 R8, R40.reuse, R10, R36 ;  /* 0x0000000a2808723c */ /* 0x050fe20000001824 */
[----:B0-----:R-:W3:Y:S04]  /*3db50*/  LDL.LU.64 R22, [R1+0x3520] ;  /* 0x0035200001167983 */ /* 0x001ee80000300a00 */
[----:B------:R-:W4:Y:S04]  /*3db60*/  LDL.LU.64 R20, [R1+0x3518] ;  /* 0x0035180001147983 */ /* 0x000f280000300a00 */
[----:B------:R-:W-:Y:S04]  /*3db70*/  STL.64 [R1+0x3d0], R32 ;  /* 0x0003d02001007387 */ /* 0x000fe80000100a00 */
[----:B------:R0:W-:Y:S04]  /*3db80*/  STL.64 [R1+0x3d8], R34 ;  /* 0x0003d82201007387 */ /* 0x0001e80000100a00 */
[----:B0-----:R-:W2:Y:S04]  /*3db90*/  LDL.LU.64 R34, [R1+0x3510] ;  /* 0x0035100001227983 */ /* 0x001ea80000300a00 */
[----:B------:R-:W2:Y:S04]  /*3dba0*/  LDL.LU.64 R32, [R1+0x3508] ;  /* 0x0035080001207983 */ /* 0x000ea80000300a00 */
[----:B------:R-:W2:Y:S04]  /*3dbb0*/  LDL.LU.64 R58, [R1+0x3500] ;  /* 0x00350000013a7983 */ /* 0x000ea80000300a00 */
[----:B------:R-:W2:Y:S04]  /*3dbc0*/  LDL.LU.64 R56, [R1+0x34f8] ;  /* 0x0034f80001387983 */ /* 0x000ea80000300a00 */
[----:B------:R0:W-:Y:S04]  /*3dbd0*/  STL.64 [R1+0x3c0], R4 ;  /* 0x0003c00401007387 */ /* 0x0001e80000100a00 */
[----:B------:R1:W-:Y:S04]  /*3dbe0*/  STL.64 [R1+0x3c8], R6 ;  /* 0x0003c80601007387 */ /* 0x0003e80000100a00 */
[----:B0-----:R-:W2:Y:S04]  /*3dbf0*/  LDL.LU.64 R4, [R1+0x2d0] ;  /* 0x0002d00001047983 */ /* 0x001ea80000300a00 */
[----:B-1----:R-:W2:Y:S04]  /*3dc00*/  LDL.LU.64 R6, [R1+0x2d8] ;  /* 0x0002d80001067983 */ /* 0x002ea80000300a00 */
[----:B------:R-:W-:Y:S04]  /*3dc10*/  STL.64 [R1+0x3b0], R28 ;  /* 0x0003b01c01007387 */ /* 0x000fe80000100a00 */
[----:B------:R0:W-:Y:S04]  /*3dc20*/  STL.64 [R1+0x3b8], R30 ;  /* 0x0003b81e01007387 */ /* 0x0001e80000100a00 */
[----:B0-----:R-:W3:Y:S04]  /*3dc30*/  LDL.LU.64 R30, [R1+0x34f0] ;  /* 0x0034f000011e7983 */ /* 0x001ee80000300a00 */
[----:B------:R-:W3:Y:S04]  /*3dc40*/  LDL.LU.64 R28, [R1+0x34e8] ;  /* 0x0034e800011c7983 */ /* 0x000ee80000300a00 */
[----:B------:R-:W3:Y:S04]  /*3dc50*/  LDL.LU.64 R38, [R1+0x34e0] ;  /* 0x0034e00001267983 */ /* 0x000ee80000300a00 */
[----:B------:R-:W3:Y:S04]  /*3dc60*/  LDL.LU.64 R36, [R1+0x34d8] ;  /* 0x0034d80001247983 */ /* 0x000ee80000300a00 */
[----:B------:R0:W-:Y:S04]  /*3dc70*/  STL.64 [R1+0x3a0], R8 ;  /* 0x0003a00801007387 */ /* 0x0001e80000100a00 */
[----:B------:R1:W-:Y:S04]  /*3dc80*/  STL.64 [R1+0x3a8], R10 ;  /* 0x0003a80a01007387 */ /* 0x0003e80000100a00 */
[----:B0-----:R-:W3:Y:S04]  /*3dc90*/  LDL.LU.64 R8, [R1+0x2e0] ;  /* 0x0002e00001087983 */ /* 0x001ee80000300a00 */
[----:B-1----:R-:W3:Y:S01]  /*3dca0*/  LDL.LU.64 R10, [R1+0x2e8] ;  /* 0x0002e800010a7983 */ /* 0x002ee20000300a00 */
[C---:B--2---:R-:W-:Y:S08]  /*3dcb0*/  HMMA.16816.F32 R4, R40.reuse, R14, R4 ;  /* 0x0000000e2804723c */ /* 0x044ff00000001804 */
[----:B---3--:R-:W-:-:S15]  /*3dcc0*/  HMMA.16816.F32 R8, R40, R12, R8 ;  /* 0x0000000c2808723c */ /* 0x008fde0000001808 */
[----:B------:R-:W-:-:S04]  /*3dcd0*/  NOP ;  /* 0x0000000000007918 */ /* 0x000fc80000000000 */
[----:B------:R-:W-:Y:S04]  /*3dce0*/  STL.64 [R1+0x390], R8 ;  /* 0x0003900801007387 */ /* 0x000fe80000100a00 */
[----:B------:R0:W-:Y:S02]  /*3dcf0*/  STL.64 [R1+0x398], R10 ;  /* 0x0003980a01007387 */ /* 0x0001e40000100a00 */
[----:B0-----:R-:W-:Y:S02]  /*3dd00*/  HMMA.16816.F32 R8, R40, R16, R44 ;  /* 0x000000102808723c */ /* 0x001fe4000000182c */
[----:B------:R0:W-:Y:S04]  /*3dd10*/  STL.64 [R1+0x380], R4 ;  /* 0x0003800401007387 */ /* 0x0001e80000100a00 */
[----:B------:R1:W-:Y:S04]  /*3dd20*/  STL.64 [R1+0x388], R6 ;  /* 0x0003880601007387 */ /* 0x0003e80000100a00 */
[----:B------:R-:W2:Y:S04]  /*3dd30*/  LDL.LU R40, [R1+0x4c0] ;  /* 0x0004c00001287983 */ /* 0x000ea80000300800 */
[----:B------:R-:W3:Y:S01]  /*3dd40*/  LDL.LU R41, [R1+0x4c4] ;  /* 0x0004c40001297983 */ /* 0x000ee20000300800 */
[----:B0-----:R-:W-:-:S02]  /*3dd50*/  IMAD R4, R53, 0x100, R52 ;  /* 0x0000010035047824 */ /* 0x001fc400078e0234 */
[----:B----4-:R-:W-:Y:S02]  /*3dd60*/  IMAD.MOV.U32 R52, RZ, RZ, R20 ;  /* 0x000000ffff347224 */ /* 0x010fe400078e0014 */
[----:B------:R0:W-:Y:S01]  /*3dd70*/  STL.64 [R1+0x350], R8 ;  /* 0x0003500801007387 */ /* 0x0001e20000100a00 */
[----:B------:R-:W-:-:S03]  /*3dd80*/  IMAD R5, R55, 0x100, R54 ;  /* 0x0000010037057824 */ /* 0x000fc600078e0236 */
[----:B------:R4:W-:Y:S01]  /*3dd90*/  STL.64 [R1+0x358], R10 ;  /* 0x0003580a01007387 */ /* 0x0009e20000100a00 */
[----:B------:R-:W-:-:S03]  /*3dda0*/  IMAD.MOV.U32 R53, RZ, RZ, R21 ;  /* 0x000000ffff357224 */ /* 0x000fc600078e0015 */
[----:B------:R-:W3:Y:S01]  /*3ddb0*/  LDL.LU R42, [R1+0x4f0] ;  /* 0x0004f000012a7983 */ /* 0x000ee20000300800 */
[----:B------:R-:W-:-:S03]  /*3ddc0*/  IMAD.MOV.U32 R54, RZ, RZ, R22 ;  /* 0x000000ffff367224 */ /* 0x000fc600078e0016 */
[----:B------:R-:W3:Y:S01]  /*3ddd0*/  LDL.LU R20, [R1+0x34d4] ;  /* 0x0034d40001147983 */ /* 0x000ee20000300800 */
[----:B------:R-:W-:-:S03]  /*3dde0*/  IMAD.MOV.U32 R55, RZ, RZ, R23 ;  /* 0x000000ffff377224 */ /* 0x000fc600078e0017 */
[----:B------:R-:W3:Y:S04]  /*3ddf0*/  LDL.LU R21, [R1+0x34d0] ;  /* 0x0034d00001157983 */ /* 0x000ee80000300800 */
[----:B------:R-:W3:Y:S04]  /*3de00*/  LDL.LU R22, [R1+0x34cc] ;  /* 0x0034cc0001167983 */ /* 0x000ee80000300800 */
[----:B------:R-:W3:Y:S04]  /*3de10*/  LDL.LU R23, [R1+0x34c8] ;  /* 0x0034c80001177983 */ /* 0x000ee80000300800 */
[----:B------:R-:W3:Y:S01]  /*3de20*/  LDL.LU R43, [R1+0x4f4] ;  /* 0x0004f400012b7983 */ /* 0x000ee20000300800 */
[----:B------:R-:W-:-:S02]  /*3de30*/  IMAD R2, R50, 0x100, R51 ;  /* 0x0000010032027824 */ /* 0x000fc400078e0233 */
[----:B------:R-:W-:Y:S01]  /*3de40*/  IMAD R3, R48, 0x100, R49 ;  /* 0x0000010030037824 */ /* 0x000fe200078e0231 */
[----:B------:R-:W-:Y:S01]  /*3de50*/  F2FP.F16.E5M2.UNPACK_B R14, R4 ;  /* 0x00000004ff0e723e */ /* 0x000fe200020004ff */
[----:B-1----:R-:W3:Y:S01]  /*3de60*/  LDL.LU R6, [R1+0x510] ;  /* 0x0005100001067983 */ /* 0x002ee20000300800 */
[----:B------:R-:W-:Y:S02]  /*3de70*/  F2FP.F16.E5M2.UNPACK_B R15, R5 ;  /* 0x00000005ff0f723e */ /* 0x000fe400020004ff */
[----:B------:R-:W-:Y:S01]  /*3de80*/  F2FP.F16.E5M2.UNPACK_B R12, R2 ;  /* 0x00000002ff0c723e */ /* 0x000fe200020004ff */
[----:B------:R-:W3:Y:S01]  /*3de90*/  LDL.LU R7, [R1+0x514] ;  /* 0x0005140001077983 */ /* 0x000ee20000300800 */
[----:B------:R-:W-:-:S03]  /*3dea0*/  F2FP.F16.E5M2.UNPACK_B R13, R3 ;  /* 0x00000003ff0d723e */ /* 0x000fc600020004ff */
[----:B0-----:R-:W3:Y:S04]  /*3deb0*/  LDL.LU R8, [R1+0x530] ;  /* 0x0005300001087983 */ /* 0x001ee80000300800 */
[----:B------:R-:W3:Y:S04]  /*3dec0*/  LDL.LU R9, [R1+0x534] ;  /* 0x0005340001097983 */ /* 0x000ee80000300800 */
[----:B----4-:R-:W4:Y:S04]  /*3ded0*/  LDL.LU R10, [R1+0x4d0] ;  /* 0x0004d000010a7983 */ /* 0x010f280000300800 */
        /* <DEDUP_REMOVED lines=15> */
[----:B--2---:R-:W-:-:S02]  /*3dfd0*/  F2FP.F16.E5M2.UNPACK_B R4, R40.H1 ;  /* 0x00000028ff04723e */ /* 0x004fc400030004ff */
[----:B---3--:R-:W-:Y:S02]  /*3dfe0*/  F2FP.F16.E5M2.UNPACK_B R5, R41.H1 ;  /* 0x00000029ff05723e */ /* 0x008fe400030004ff */
[----:B------:R-:W-:-:S05]  /*3dff0*/  F2FP.F16.E5M2.UNPACK_B R2, R42.H1 ;  /* 0x0000002aff02723e */ /* 0x000fca00030004ff */
[----:B------:R-:W-:Y:S01]  /*3e000*/  HMMA.16816.F32 R20, R12, R4, R20 ;  /* 0x000000040c14723c */ /* 0x000fe20000001814 */
[----:B------:R-:W-:-:S07]  /*3e010*/  F2FP.F16.E5M2.UNPACK_B R3, R43.H1 ;  /* 0x0000002bff03723e */ /* 0x000fce00030004ff */
[----:B------:R-:W-:Y:S01]  /*3e020*/  HMMA.16816.F32 R40, R12, R2, R36 ;  /* 0x000000020c28723c */ /* 0x000fe20000001824 */
[----:B------:R-:W-:-:S10]  /*3e030*/  IMAD.MOV.U32 R36, RZ, RZ, R30 ;  /* 0x000000ffff247224 */ /* 0x000fd400078e001e */
[----:B------:R0:W-:Y:S04]  /*3e040*/  STL.64 [R1+0x3f0], R20 ;  /* 0x0003f01401007387 */ /* 0x0001e80000100a00 */
[----:B------:R1:W-:Y:S01]  /*3e050*/  STL.64 [R1+0x3f8], R22 ;  /* 0x0003f81601007387 */ /* 0x0003e20000100a00 */
[----:B------:R-:W-:Y:S02]  /*3e060*/  IMAD.MOV.U32 R37, RZ, RZ, R31 ;  /* 0x000000ffff257224 */ /* 0x000fe400078e001f */
[----:B0-----:R-:W-:Y:S02]  /*3e070*/  IMAD.MOV.U32 R20, RZ, RZ, R32 ;  /* 0x000000ffff147224 */ /* 0x001fe400078e0020 */
[----:B------:R-:W2:Y:S01]  /*3e080*/  LDL.LU R32, [R1+0x34c4] ;  /* 0x0034c40001207983 */ /* 0x000ea20000300800 */
[----:B------:R-:W-:-:S02]  /*3e090*/  IMAD.MOV.U32 R21, RZ, RZ, R33 ;  /* 0x000000ffff157224 */ /* 0x000fc400078e0021 */
[----:B-1----:R-:W-:Y:S01]  /*3e0a0*/  IMAD.MOV.U32 R22, RZ, RZ, R34 ;  /* 0x000000ffff167224 */ /* 0x002fe200078e0022 */
[----:B------:R-:W2:Y:S01]  /*3e0b0*/  LDL.LU R33, [R1+0x34c0] ;  /* 0x0034c00001217983 */ /* 0x000ea20000300800 */
[----:B------:R-:W-:-:S03]  /*3e0c0*/  IMAD.MOV.U32 R23, RZ, RZ, R35 ;  /* 0x000000ffff177224 */ /* 0x000fc600078e0023 */
[----:B------:R-:W2:Y:S04]  /*3e0d0*/  LDL.LU R34, [R1+0x34bc] ;  /* 0x0034bc0001227983 */ /* 0x000ea80000300800 */
[----:B------:R-:W2:Y:S04]  /*3e0e0*/  LDL.LU R35, [R1+0x34b8] ;  /* 0x0034b80001237983 */ /* 0x000ea80000300800 */
[----:B------:R-:W3:Y:S04]  /*3e0f0*/  LDL.LU R30, [R1+0x34b4] ;  /* 0x0034b400011e7983 */ /* 0x000ee80000300800 */
[----:B------:R0:W-:Y:S04]  /*3e100*/  STL.64 [R1+0x430], R40 ;  /* 0x0004302801007387 */ /* 0x0001e80000100a00 */
[----:B------:R-:W-:Y:S04]  /*3e110*/  STL.64 [R1+0x438], R42 ;  /* 0x0004382a01007387 */ /* 0x000fe80000100a00 */
[----:B------:R-:W3:Y:S01]  /*3e120*/  LDL.LU R31, [R1+0x34b0] ;  /* 0x0034b000011f7983 */ /* 0x000ee20000300800 */
[----:B------:R-:W-:-:S02]  /*3e130*/  IMAD.MOV.U32 R38, RZ, RZ, R58 ;  /* 0x000000ffff267224 */ /* 0x000fc400078e003a */
[----:B------:R-:W-:Y:S01]  /*3e140*/  IMAD.MOV.U32 R39, RZ, RZ, R59 ;  /* 0x000000ffff277224 */ /* 0x000fe200078e003b */
[----:B------:R-:W3:Y:S04]  /*3e150*/  LDL.LU R58, [R1+0x34ac] ;  /* 0x0034ac00013a7983 */ /* 0x000ee80000300800 */
[----:B------:R-:W3:Y:S01]  /*3e160*/  LDL.LU R59, [R1+0x34a8] ;  /* 0x0034a800013b7983 */ /* 0x000ee20000300800 */
[----:B------:R-:W-:Y:S02]  /*3e170*/  F2FP.F16.E5M2.UNPACK_B R6, R6.H1 ;  /* 0x00000006ff06723e */ /* 0x000fe400030004ff */
[----:B------:R-:W-:Y:S02]  /*3e180*/  F2FP.F16.E5M2.UNPACK_B R7, R7.H1 ;  /* 0x00000007ff07723e */ /* 0x000fe400030004ff */
[----:B------:R-:W-:-:S02]  /*3e190*/  F2FP.F16.E5M2.UNPACK_B R8, R8.H1 ;  /* 0x00000008ff08723e */ /* 0x000fc400030004ff */
[----:B------:R-:W-:Y:S02]  /*3e1a0*/  F2FP.F16.E5M2.UNPACK_B R9, R9.H1 ;  /* 0x00000009ff09723e */ /* 0x000fe400030004ff */
[----:B----4-:R-:W-:Y:S02]  /*3e1b0*/  F2FP.F16.E5M2.UNPACK_B R10, R10.H1 ;  /* 0x0000000aff0a723e */ /* 0x010fe400030004ff */
[----:B------:R-:W-:Y:S02]  /*3e1c0*/  F2FP.F16.E5M2.UNPACK_B R11, R11.H1 ;  /* 0x0000000bff0b723e */ /* 0x000fe400030004ff */
[----:B0-----:R-:W-:Y:S02]  /*3e1d0*/  F2FP.F16.E5M2.UNPACK_B R40, R16.H1 ;  /* 0x00000010ff28723e */ /* 0x001fe400030004ff */
[----:B------:R-:W-:Y:S02]  /*3e1e0*/  F2FP.F16.E5M2.UNPACK_B R41, R17.H1 ;  /* 0x00000011ff29723e */ /* 0x000fe400030004ff */
[----:B------:R-:W-:-:S02]  /*3e1f0*/  F2FP.F16.E5M2.UNPACK_B R18, R18.H1 ;  /* 0x00000012ff12723e */ /* 0x000fc400030004ff */
[----:B------:R-:W-:Y:S02]  /*3e200*/  F2FP.F16.E5M2.UNPACK_B R19, R19.H1 ;  /* 0x00000013ff13723e */ /* 0x000fe400030004ff */
[----:B------:R-:W-:Y:S02]  /*3e210*/  F2FP.F16.E5M2.UNPACK_B R16, R61.H1 ;  /* 0x0000003dff10723e */ /* 0x000fe400030004ff */
[----:B------:R-:W-:Y:S01]  /*3e220*/  F2FP.F16.E5M2.UNPACK_B R17, R60.H1 ;  /* 0x0000003cff11723e */ /* 0x000fe200030004ff */
[C---:B--2---:R-:W-:Y:S08]  /*3e230*/  HMMA.16816.F32 R32, R12.reuse, R6, R32 ;  /* 0x000000060c20723c */ /* 0x044ff00000001820 */
[C---:B---3--:R-:W-:Y:S11]  /*3e240*/  HMMA.16816.F32 R28, R12.reuse, R8, R28 ;  /* 0x000000080c1c723c */ /* 0x048ff6000000181c */
[----:B------:R-:W-:Y:S04]  /*3e250*/  STL.64 [R1+0x440], R32 ;  /* 0x0004402001007387 */ /* 0x000fe80000100a00 */
[----:B------:R-:W-:Y:S04]  /*3e260*/  STL.64 [R1+0x448], R34 ;  /* 0x0004482201007387 */ /* 0x000fe80000100a00 */
[----:B------:R-:W-:Y:S04]  /*3e270*/  STL.64 [R1+0x450], R28 ;  /* 0x0004501c01007387 */ /* 0x000fe80000100a00 */
[----:B------:R0:W-:Y:S04]  /*3e280*/  STL.64 [R1+0x458], R30 ;  /* 0x0004581e01007387 */ /* 0x0001e80000100a00 */
[----:B------:R-:W-:Y:S04]  /*3e290*/  STL.64 [R1+0x3480], R10 ;  /* 0x0034800a01007387 */ /* 0x000fe80000100a00 */
[----:B------:R1:W-:Y:S01]  /*3e2a0*/  STL.64 [R1+0x3478], R8 ;  /* 0x0034780801007387 */ /* 0x0003e20000100a00 */
[C---:B0-----:R-:W-:Y:S08]  /*3e2b0*/  HMMA.16816.F32 R28, R12.reuse, R10, R56 ;  /* 0x0000000a0c1c723c */ /* 0x041ff00000001838 */
[C---:B-1----:R-:W-:Y:S11]  /*3e2c0*/  HMMA.16816.F32 R8, R12.reuse, R40, R36 ;  /* 0x000000280c08723c */ /* 0x042ff60000001824 */
[----:B------:R-:W-:Y:S04]  /*3e2d0*/  STL.64 [R1+0x480], R28 ;  /* 0x0004801c01007387 */ /* 0x000fe80000100a00 */
[----:B------:R-:W-:Y:S04]  /*3e2e0*/  STL.64 [R1+0x488], R30 ;  /* 0x0004881e01007387 */ /* 0x000fe80000100a00 */
[----:B------:R-:W-:Y:S04]  /*3e2f0*/  STL.64 [R1+0x4a0], R8 ;  /* 0x0004a00801007387 */ /* 0x000fe80000100a00 */
[----:B------:R0:W-:Y:S02]  /*3e300*/  STL.64 [R1+0x4a8], R10 ;  /* 0x0004a80a01007387 */ /* 0x0001e40000100a00 */
[----:B0-----:R-:W-:Y:S01]  /*3e310*/  HMMA.16816.F32 R8, R12, R18, R20 ;  /* 0x000000120c08723c */ /* 0x001fe20000001814 */
[----:B------:R-:W-:-:S15]  /*3e320*/  IMAD.MOV.U32 R38, RZ, RZ, R25 ;  /* 0x000000ffff267224 */ /* 0x000fde00078e0019 */
[----:B------:R-:W-:-:S03]  /*3e330*/  NOP ;  /* 0x0000000000007918 */ /* 0x000fc60000000000 */
[----:B------:R-:W-:Y:S04]  /*3e340*/  STL.64 [R1+0x4b0], R8 ;  /* 0x0004b00801007387 */ /* 0x000fe80000100a00 */
[----:B------:R0:W-:Y:S02]  /*3e350*/  STL.64 [R1+0x4b8], R10 ;  /* 0x0004b80a01007387 */ /* 0x0001e40000100a00 */
[----:B0-----:R-:W-:Y:S01]  /*3e360*/  HMMA.16816.F32 R8, R12, R16, R52 ;  /* 0x000000100c08723c */ /* 0x001fe20000001834 */
[----:B------:R-:W-:Y:S01]  /*3e370*/  IMAD.MOV.U32 R39, RZ, RZ, R24 ;  /* 0x000000ffff277224 */ /* 0x000fe200078e0018 */
[----:B------:R-:W-:Y:S01]  /*3e380*/  STL.64 [R1+0x3460], R18 ;  /* 0x0034601201007387 */ /* 0x000fe20000100a00 */
[----:B------:R-:W-:Y:S02]  /*3e390*/  IMAD.MOV.U32 R36, RZ, RZ, R27 ;  /* 0x000000ffff247224 */ /* 0x000fe400078e001b */
[----:B------:R-:W-:Y:S01]  /*3e3a0*/  IMAD.MOV.U32 R37, RZ, RZ, R26 ;  /* 0x000000ffff257224 */ /* 0x000fe200078e001a */
[----:B------:R0:W-:-:S13]  /*3e3b0*/  STL.64 [R1+0x3458], R16 ;  /* 0x0034581001007387 */ /* 0x0001da0000100a00 */
[----:B------:R-:W-:Y:S04]  /*3e3c0*/  STL.64 [R1+0x470], R8 ;  /* 0x0004700801007387 */ /* 0x000fe80000100a00 */
[----:B------:R-:W-:Y:S04]  /*3e3d0*/  STL.64 [R1+0x478], R10 ;  /* 0x0004780a01007387 */ /* 0x000fe80000100a00 */
[----:B------:R-:W-:Y:S04]  /*3e3e0*/  STL.64 [R1+0x3470], R38 ;  /* 0x0034702601007387 */ /* 0x000fe80000100a00 */
[----:B------:R1:W-:Y:S04]  /*3e3f0*/  STL.64 [R1+0x3468], R36 ;  /* 0x0034682401007387 */ /* 0x0003e80000100a00 */
[----:B------:R-:W2:Y:S04]  /*3e400*/  LDL.LU R52, [R1] ;  /* 0x0000000001347983 */ /* 0x000ea80000300800 */
[----:B------:R-:W2:Y:S04]  /*3e410*/  LDL.LU R53, [R1+0x4] ;  /* 0x0000040001357983 */ /* 0x000ea80000300800 */
[----:B------:R-:W3:Y:S04]  /*3e420*/  LDL.LU R54, [R1+0x8] ;  /* 0x0000080001367983 */ /* 0x000ee80000300800 */
[----:B------:R-:W3:Y:S01]  /*3e430*/  LDL.LU R55, [R1+0xc] ;  /* 0x00000c0001377983 */ /* 0x000ee20000300800 */
[----:B------:R-:W-:-:S02]  /*3e440*/  IMAD R20, R45, 0x100, R44 ;  /* 0x000001002d147824 */ /* 0x000fc400078e022c */
[----:B------:R-:W-:Y:S01]  /*3e450*/  IMAD R21, R47, 0x100, R46 ;  /* 0x000001002f157824 */ /* 0x000fe200078e022e */
[----:B---3--:R-:W-:Y:S04]  /*3e460*/  STL.64 [R1+0x3490], R54 ;  /* 0x0034903601007387 */ /* 0x008fe80000100a00 */
[----:B--2---:R2:W-:Y:S04]  /*3e470*/  STL.64 [R1+0x3488], R52 ;  /* 0x0034883401007387 */ /* 0x0045e80000100a00 */
[----:B------:R-:W3:Y:S04]  /*3e480*/  LDL.LU R44, [R1+0x50] ;  /* 0x00005000012c7983 */ /* 0x000ee80000300800 */
[----:B------:R-:W3:Y:S04]  /*3e490*/  LDL.LU R45, [R1+0x54] ;  /* 0x00005400012d7983 */ /* 0x000ee80000300800 */
[----:B------:R-:W4:Y:S04]  /*3e4a0*/  LDL.LU R46, [R1+0x58] ;  /* 0x00005800012e7983 */ /* 0x000f280000300800 */
[----:B------:R-:W4:Y:S04]  /*3e4b0*/  LDL.LU R47, [R1+0x5c] ;  /* 0x00005c00012f7983 */ /* 0x000f280000300800 */
[----:B----4-:R-:W-:Y:S04]  /*3e4c0*/  STL.64 [R1+0x34a0], R46 ;  /* 0x0034a02e01007387 */ /* 0x010fe80000100a00 */
[----:B---3--:R3:W-:Y:S04]  /*3e4d0*/  STL.64 [R1+0x3498], R44 ;  /* 0x0034982c01007387 */ /* 0x0087e80000100a00 */
[----:B------:R-:W4:Y:S04]  /*3e4e0*/  LDL.LU R24, [R1+0x60] ;  /* 0x0000600001187983 */ /* 0x000f280000300800 */
[----:B------:R-:W4:Y:S04]  /*3e4f0*/  LDL.LU R25, [R1+0x64] ;  /* 0x0000640001197983 */ /* 0x000f280000300800 */
[----:B------:R-:W4:Y:S04]  /*3e500*/  LDL.LU R26, [R1+0x68] ;  /* 0x00006800011a7983 */ /* 0x000f280000300800 */
[----:B------:R-:W4:Y:S04]  /*3e510*/  LDL.LU R27, [R1+0x6c] ;  /* 0x00006c00011b7983 */ /* 0x000f280000300800 */
[----:B0-----:R-:W4:Y:S04]  /*3e520*/  LDL.LU R16, [R1+0x70] ;  /* 0x0000700001107983 */ /* 0x001f280000300800 */
[----:B------:R-:W4:Y:S04]  /*3e530*/  LDL.LU R17, [R1+0x74] ;  /* 0x0000740001117983 */ /* 0x000f280000300800 */
[----:B------:R-:W4:Y:S04]  /*3e540*/  LDL.LU R18, [R1+0x78] ;  /* 0x0000780001127983 */ /* 0x000f280000300800 */
[----:B------:R-:W4:Y:S04]  /*3e550*/  LDL.LU R19, [R1+0x7c] ;  /* 0x00007c0001137983 */ /* 0x000f280000300800 */
[----:B-1----:R-:W4:Y:S04]  /*3e560*/  LDL.LU R36, [R1+0x80] ;  /* 0x0000800001247983 */ /* 0x002f280000300800 */
[----:B------:R-:W4:Y:S04]  /*3e570*/  LDL.LU R37, [R1+0x84] ;  /* 0x0000840001257983 */ /* 0x000f280000300800 */
[----:B------:R-:W4:Y:S04]  /*3e580*/  LDL.LU R38, [R1+0x88] ;  /* 0x0000880001267983 */ /* 0x000f280000300800 */
[----:B------:R-:W4:Y:S04]  /*3e590*/  LDL.LU R39, [R1+0x8c] ;  /* 0x00008c0001277983 */ /* 0x000f280000300800 */
[----:B--2---:R-:W2:Y:S04]  /*3e5a0*/  LDL.LU R52, [R1+0xa0] ;  /* 0x0000a00001347983 */ /* 0x004ea80000300800 */
[----:B------:R-:W2:Y:S04]  /*3e5b0*/  LDL.LU R53, [R1+0xa4] ;  /* 0x0000a40001357983 */ /* 0x000ea80000300800 */
[----:B------:R-:W2:Y:S04]  /*3e5c0*/  LDL.LU R54, [R1+0xa8] ;  /* 0x0000a80001367983 */ /* 0x000ea80000300800 */
[----:B------:R-:W2:Y:S04]  /*3e5d0*/  LDL.LU R55, [R1+0xac] ;  /* 0x0000ac0001377983 */ /* 0x000ea80000300800 */
[----:B---3--:R-:W3:Y:S04]  /*3e5e0*/  LDL.LU R44, [R1+0xb0] ;  /* 0x0000b000012c7983 */ /* 0x008ee80000300800 */
[----:B------:R-:W3:Y:S04]  /*3e5f0*/  LDL.LU R45, [R1+0xb4] ;  /* 0x0000b400012d7983 */ /* 0x000ee80000300800 */
[----:B------:R-:W3:Y:S04]  /*3e600*/  LDL.LU R46, [R1+0xb8] ;  /* 0x0000b800012e7983 */ /* 0x000ee80000300800 */
[----:B------:R-:W3:Y:S04]  /*3e610*/  LDL.LU R47, [R1+0xbc] ;  /* 0x0000bc00012f7983 */ /* 0x000ee80000300800 */
[----:B------:R-:W4:Y:S04]  /*3e620*/  LDL.LU R8, [R1+0x90] ;  /* 0x0000900001087983 */ /* 0x000f280000300800 */
[----:B------:R-:W4:Y:S04]  /*3e630*/  LDL.LU R9, [R1+0x94] ;  /* 0x0000940001097983 */ /* 0x000f280000300800 */
[----:B------:R-:W4:Y:S04]  /*3e640*/  LDL.LU R10, [R1+0x98] ;  /* 0x00009800010a7983 */ /* 0x000f280000300800 */
[----:B------:R-:W4:Y:S01]  /*3e650*/  LDL.LU R11, [R1+0x9c] ;  /* 0x00009c00010b7983 */ /* 0x000f220000300800 */
[----:B------:R-:W-:-:S02]  /*3e660*/  IMAD R22, R50, 0x100, R51 ;  /* 0x0000010032167824 */ /* 0x000fc400078e0233 */
[----:B------:R-:W-:Y:S01]  /*3e670*/  IMAD R23, R48, 0x100, R49 ;  /* 0x0000010030177824 */ /* 0x000fe200078e0231 */
[----:B------:R-:W-:Y:S01]  /*3e680*/  F2FP.F16.E5M2.UNPACK_B R12, R20 ;  /* 0x00000014ff0c723e */ /* 0x000fe200020004ff */
[----:B------:R-:W4:Y:S01]  /*3e690*/  LDL.LU R48, [R1+0x970] ;  /* 0x0009700001307983 */ /* 0x000f220000300800 */
[----:B------:R-:W-:Y:S02]  /*3e6a0*/  F2FP.F16.E5M2.UNPACK_B R13, R21 ;  /* 0x00000015ff0d723e */ /* 0x000fe400020004ff */
[----:B------:R-:W-:Y:S01]  /*3e6b0*/  F2FP.F16.E5M2.UNPACK_B R14, R22 ;  /* 0x00000016ff0e723e */ /* 0x000fe200020004ff */
[----:B------:R-:W4:Y:S01]  /*3e6c0*/  LDL.LU R32, [R1+0x96c] ;  /* 0x00096c0001207983 */ /* 0x000f220000300800 */
[----:B------:R-:W-:-:S03]  /*3e6d0*/  F2FP.F16.E5M2.UNPACK_B R15, R23 ;  /* 0x00000017ff0f723e */ /* 0x000fc600020004ff */
        /* <DEDUP_REMOVED lines=23> */
[C---:B---3--:R-:W-:Y:S08]  /*3e850*/  HMMA.16816.F32 R44, R12.reuse, R4, R44 ;  /* 0x000000040c2c723c */ /* 0x048ff0000000182c */
[C---:B----4-:R-:W-:Y:S11]  /*3e860*/  HMMA.16816.F32 R8, R12.reuse, R6, R8 ;  /* 0x000000060c08723c */ /* 0x050ff60000001808 */
[----:B------:R-:W-:Y:S04]  /*3e870*/  STL.64 [R1+0x490], R44 ;  /* 0x0004902c01007387 */ /* 0x000fe80000100a00 */
[----:B------:R0:W-:Y:S04]  /*3e880*/  STL.64 [R1+0x498], R46 ;  /* 0x0004982e01007387 */ /* 0x0001e80000100a00 */
[----:B0-----:R-:W2:Y:S04]  /*3e890*/  LDL.LU.64 R46, [R1+0x34a0] ;  /* 0x0034a000012e7983 */ /* 0x001ea80000300a00 */
[----:B------:R-:W2:Y:S04]  /*3e8a0*/  LDL.LU.64 R44, [R1+0x3498] ;  /* 0x00349800012c7983 */ /* 0x000ea80000300a00 */
[----:B------:R-:W-:Y:S04]  /*3e8b0*/  STL.64 [R1+0x460], R52 ;  /* 0x0004603401007387 */ /* 0x000fe80000100a00 */
[----:B------:R0:W-:Y:S04]  /*3e8c0*/  STL.64 [R1+0x468], R54 ;  /* 0x0004683601007387 */ /* 0x0001e80000100a00 */
[----:B0-----:R-:W3:Y:S04]  /*3e8d0*/  LDL.LU.64 R54, [R1+0x3490] ;  /* 0x0034900001367983 */ /* 0x001ee80000300a00 */
[----:B------:R-:W3:Y:S04]  /*3e8e0*/  LDL.LU.64 R52, [R1+0x3488] ;  /* 0x0034880001347983 */ /* 0x000ee80000300a00 */
[----:B------:R-:W-:Y:S04]  /*3e8f0*/  STL.64 [R1+0x420], R8 ;  /* 0x0004200801007387 */ /* 0x000fe80000100a00 */
[----:B------:R0:W-:Y:S04]  /*3e900*/  STL.64 [R1+0x428], R10 ;  /* 0x0004280a01007387 */ /* 0x0001e80000100a00 */
[----:B0-----:R-:W4:Y:S04]  /*3e910*/  LDL.LU.64 R10, [R1+0x3480] ;  /* 0x00348000010a7983 */ /* 0x001f280000300a00 */
[----:B------:R-:W2:Y:S01]  /*3e920*/  LDL.LU.64 R8, [R1+0x3478] ;  /* 0x0034780001087983 */ /* 0x000ea20000300a00 */
[C---:B----4-:R-:W-:Y:S08]  /*3e930*/  HMMA.16816.F32 R16, R12.reuse, R10, R16 ;  /* 0x0000000a0c10723c */ /* 0x050ff00000001810 */
[----:B--2---:R-:W-:-:S15]  /*3e940*/  HMMA.16816.F32 R36, R12, R8, R36 ;  /* 0x000000080c24723c */ /* 0x004fde0000001824 */
[----:B------:R-:W-:-:S04]  /*3e950*/  NOP ;  /* 0x0000000000007918 */ /* 0x000fc80000000000 */
[----:B------:R-:W-:Y:S04]  /*3e960*/  STL.64 [R1+0x410], R36 ;  /* 0x0004102401007387 */ /* 0x000fe80000100a00 */
[----:B------:R0:W-:Y:S04]  /*3e970*/  STL.64 [R1+0x418], R38 ;  /* 0x0004182601007387 */ /* 0x0001e80000100a00 */
[----:B0-----:R-:W2:Y:S04]  /*3e980*/  LDL.LU.64 R38, [R1+0x3470] ;  /* 0x0034700001267983 */ /* 0x001ea80000300a00 */
[----:B------:R-:W2:Y:S04]  /*3e990*/  LDL.LU.64 R36, [R1+0x3468] ;  /* 0x0034680001247983 */ /* 0x000ea80000300a00 */
[----:B------:R-:W-:Y:S04]  /*3e9a0*/  STL.64 [R1+0x400], R16 ;  /* 0x0004001001007387 */ /* 0x000fe80000100a00 */
[----:B------:R0:W-:Y:S04]  /*3e9b0*/  STL.64 [R1+0x408], R18 ;  /* 0x0004081201007387 */ /* 0x0001e80000100a00 */
[----:B0-----:R-:W4:Y:S04]  /*3e9c0*/  LDL.LU.64 R18, [R1+0x3460] ;  /* 0x0034600001127983 */ /* 0x001f280000300a00 */
[----:B------:R-:W3:Y:S01]  /*3e9d0*/  LDL.LU.64 R16, [R1+0x3458] ;  /* 0x0034580001107983 */ /* 0x000ee20000300a00 */
[----:B------:R-:W-:Y:S01]  /*3e9e0*/  HMMA.16816.F32 R24, R12, R40, R24 ;  /* 0x000000280c18723c */ /* 0x000fe20000001818 */
[----:B------:R-:W-:-:S02]  /*3e9f0*/  IMAD R32, R32, 0x100, R48 ;  /* 0x0000010020207824 */ /* 0x000fc400078e0230 */
[----:B------:R-:W-:Y:S02]  /*3ea00*/  IMAD R33, R33, 0x100, R49 ;  /* 0x0000010021217824 */ /* 0x000fe400078e0231 */
[----:B------:R-:W-:Y:S02]  /*3ea10*/  IMAD R34, R34, 0x100, R50 ;  /* 0x0000010022227824 */ /* 0x000fe400078e0232 */
[----:B------:R-:W-:-:S12]  /*3ea20*/  IMAD R35, R35, 0x100, R51 ;  /* 0x0000010023237824 */ /* 0x000fd800078e0233 */
[----:B------:R-:W-:Y:S04]  /*3ea30*/  STL.64 [R1+0x320], R24 ;  /* 0x0003201801007387 */ /* 0x000fe80000100a00 */
[----:B------:R0:W-:Y:S04]  /*3ea40*/  STL.64 [R1+0x328], R26 ;  /* 0x0003281a01007387 */ /* 0x0001e80000100a00 */
[----:B0-----:R-:W2:Y:S04]  /*3ea50*/  LDL.LU.64 R26, [R1+0x3450] ;  /* 0x00345000011a7983 */ /* 0x001ea80000300a00 */
[----:B------:R-:W2:Y:S01]  /*3ea60*/  LDL.LU.64 R24, [R1+0x3448] ;  /* 0x0034480001187983 */ /* 0x000ea20000300a00 */
[C---:B----4-:R-:W-:Y:S08]  /*3ea70*/  HMMA.16816.F32 R44, R12.reuse, R18, R44 ;  /* 0x000000120c2c723c */ /* 0x050ff0000000182c */
[----:B---3--:R-:W-:Y:S11]  /*3ea80*/  HMMA.16816.F32 R12, R12, R16, R52 ;  /* 0x000000100c0c723c */ /* 0x008ff60000001834 */
[----:B------:R-:W-:Y:S04]  /*3ea90*/  STL.64 [R1+0x300], R44 ;  /* 0x0003002c01007387 */ /* 0x000fe80000100a00 */
[----:B------:R0:W-:Y:S04]  /*3eaa0*/  STL.64 [R1+0x308], R46 ;  /* 0x0003082e01007387 */ /* 0x0001e80000100a00 */
[----:B0-----:R-:W3:Y:S04]  /*3eab0*/  LDL.LU.64 R46, [R1+0x3440] ;  /* 0x00344000012e7983 */ /* 0x001ee80000300a00 */
[----:B------:R-:W3:Y:S04]  /*3eac0*/  LDL.LU.64 R44, [R1+0x3438] ;  /* 0x00343800012c7983 */ /* 0x000ee80000300a00 */
[----:B------:R-:W4:Y:S04]  /*3ead0*/  LDL.LU R48, [R1+0x3434] ;  /* 0x0034340001307983 */ /* 0x000f280000300800 */
[----:B------:R-:W4:Y:S04]  /*3eae0*/  LDL.LU R49, [R1+0x3430] ;  /* 0x0034300001317983 */ /* 0x000f280000300800 */
[----:B------:R-:W4:Y:S04]  /*3eaf0*/  LDL.LU R50, [R1+0x342c] ;  /* 0x00342c0001327983 */ /* 0x000f280000300800 */
[----:B------:R-:W4:Y:S04]  /*3eb00*/  LDL.LU R51, [R1+0x3428] ;  /* 0x0034280001337983 */ /* 0x000f280000300800 */
[----:B------:R-:W2:Y:S04]  /*3eb10*/  LDL.LU.64 R54, [R1+0x3420] ;  /* 0x0034200001367983 */ /* 0x000ea80000300a00 */
[----:B------:R-:W2:Y:S04]  /*3eb20*/  LDL.LU.64 R52, [R1+0x3418] ;  /* 0x0034180001347983 */ /* 0x000ea80000300a00 */
[----:B------:R0:W-:Y:S04]  /*3eb30*/  STL.64 [R1+0x2f0], R12 ;  /* 0x0002f00c01007387 */ /* 0x0001e80000100a00 */
[----:B------:R1:W-:Y:S04]  /*3eb40*/  STL.64 [R1+0x2f8], R14 ;  /* 0x0002f80e01007387 */ /* 0x0003e80000100a00 */
[----:B0-----:R-:W2:Y:S04]  /*3eb50*/  LDL.LU R12, [R1+0x40] ;  /* 0x00004000010c7983 */ /* 0x001ea80000300800 */
[----:B------:R-:W2:Y:S04]  /*3eb60*/  LDL.LU R13, [R1+0x44] ;  /* 0x00004400010d7983 */ /* 0x000ea80000300800 */
[----:B-1----:R-:W2:Y:S04]  /*3eb70*/  LDL.LU R14, [R1+0x48] ;  /* 0x00004800010e7983 */ /* 0x002ea80000300800 */
[----:B------:R-:W2:Y:S01]  /*3eb80*/  LDL.LU R15, [R1+0x4c] ;  /* 0x00004c00010f7983 */ /* 0x000ea20000300800 */
[----:B------:R-:W-:-:S02]  /*3eb90*/  F2FP.F16.E5M2.UNPACK_B R32, R32 ;  /* 0x00000020ff20723e */ /* 0x000fc400020004ff */
[----:B------:R-:W-:Y:S02]  /*3eba0*/  F2FP.F16.E5M2.UNPACK_B R33, R33 ;  /* 0x00000021ff21723e */ /* 0x000fe400020004ff */
[----:B------:R-:W-:Y:S02]  /*3ebb0*/  F2FP.F16.E5M2.UNPACK_B R34, R34 ;  /* 0x00000022ff22723e */ /* 0x000fe400020004ff */
[----:B------:R-:W-:-:S07]  /*3ebc0*/  F2FP.F16.E5M2.UNPACK_B R35, R35 ;  /* 0x00000023ff23723e */ /* 0x000fce00020004ff */
[----:B--2---:R-:W-:-:S15]  /*3ebd0*/  HMMA.16816.F32 R12, R32, R4, R12 ;  /* 0x00000004200c723c */ /* 0x004fde000000180c */
[----:B------:R-:W-:-:S04]  /*3ebe0*/  NOP ;  /* 0x0000000000007918 */ /* 0x000fc80000000000 */
[----:B------:R-:W-:Y:S04]  /*3ebf0*/  STL.64 [R1+0x2e0], R12 ;  /* 0x0002e00c01007387 */ /* 0x000fe80000100a00 */
[----:B------:R0:W-:Y:S02]  /*3ec00*/  STL.64 [R1+0x2e8], R14 ;  /* 0x0002e80e01007387 */ /* 0x0001e40000100a00 */
[C---:B0-----:R-:W-:Y:S08]  /*3ec10*/  HMMA.16816.F32 R12, R32.reuse, R2, R20 ;  /* 0x00000002200c723c */ /* 0x041ff00000001814 */
[C---:B------:R-:W-:Y:S11]  /*3ec20*/  HMMA.16816.F32 R20, R32.reuse, R6, R52 ;  /* 0x000000062014723c */ /* 0x040ff60000001834 */
[----:B------:R-:W-:Y:S04]  /*3ec30*/  STL.64 [R1+0x2d0], R12 ;  /* 0x0002d00c01007387 */ /* 0x000fe80000100a00 */
[----:B------:R4:W-:Y:S02]  /*3ec40*/  STL.64 [R1+0x2d8], R14 ;  /* 0x0002d80e01007387 */ /* 0x0009e40000100a00 */
[C---:B----4-:R-:W-:Y:S02]  /*3ec50*/  HMMA.16816.F32 R12, R32.reuse, R8, R48 ;  /* 0x00000008200c723c */ /* 0x050fe40000001830 */
[----:B------:R-:W-:Y:S04]  /*3ec60*/  STL.64 [R1+0x2c0], R20 ;  /* 0x0002c01401007387 */ /* 0x000fe80000100a00 */
[----:B------:R0:W-:Y:S02]  /*3ec70*/  STL.64 [R1+0x2c8], R22 ;  /* 0x0002c81601007387 */ /* 0x0001e40000100a00 */
[C---:B---3--:R-:W-:Y:S08]  /*3ec80*/  HMMA.16816.F32 R44, R32.reuse, R10, R44 ;  /* 0x0000000a202c723c */ /* 0x048ff0000000182c */
[C---:B0-----:R-:W-:Y:S03]  /*3ec90*/  HMMA.16816.F32 R20, R32.reuse, R40, R24 ;  /* 0x000000282014723c */ /* 0x041fe60000001818 */
[----:B------:R-:W-:Y:S04]  /*3eca0*/  STL.64 [R1+0x2b0], R12 ;  /* 0x0002b00c01007387 */ /* 0x000fe80000100a00 */
[----:B------:R0:W-:Y:S02]  /*3ecb0*/  STL.64 [R1+0x2b8], R14 ;  /* 0x0002b80e01007387 */ /* 0x0001e40000100a00 */
[C---:B0-----:R-:W-:Y:S02]  /*3ecc0*/  HMMA.16816.F32 R12, R32.reuse, R18, R56 ;  /* 0x00000012200c723c */ /* 0x041fe40000001838 */
[----:B------:R-:W-:Y:S04]  /*3ecd0*/  STL.64 [R1+0x2a0], R44 ;  /* 0x0002a02c01007387 */ /* 0x000fe80000100a00 */
[----:B------:R-:W-:Y:S04]  /*3ece0*/  STL.64 [R1+0x2a8], R46 ;  /* 0x0002a82e01007387 */ /* 0x000fe80000100a00 */
[----:B------:R-:W-:Y:S01]  /*3ecf0*/  STL.64 [R1+0xc0], R20 ;  /* 0x0000c01401007387 */ /* 0x000fe20000100a00 */
[----:B------:R-:W-:Y:S03]  /*3ed00*/  HMMA.16816.F32 R32, R32, R16, R36 ;  /* 0x000000102020723c */ /* 0x000fe60000001824 */
[----:B------:R-:W-:Y:S05]  /*3ed10*/  STL.64 [R1+0xc8], R22 ;  /* 0x0000c81601007387 */ /* 0x000fea0000100a00 */
[----:B------:R0:W-:Y:S04]  /*3ed20*/  STL.64 [R1+0xb0], R12 ;  /* 0x0000b00c01007387 */ /* 0x0001e80000100a00 */
[----:B------:R1:W-:Y:S04]  /*3ed30*/  STL.64 [R1+0xb8], R14 ;  /* 0x0000b80e01007387 */ /* 0x0003e80000100a00 */
[----:B------:R-:W2:Y:S04]  /*3ed40*/  LDL.LU R36, [R1+0x150] ;  /* 0x0001500001247983 */ /* 0x000ea80000300800 */
[----:B------:R-:W2:Y:S04]  /*3ed50*/  LDL.LU R37, [R1+0x154] ;  /* 0x0001540001257983 */ /* 0x000ea80000300800 */
[----:B------:R-:W2:Y:S04]  /*3ed60*/  LDL.LU R38, [R1+0x158] ;  /* 0x0001580001267983 */ /* 0x000ea80000300800 */
[----:B------:R-:W2:Y:S04]  /*3ed70*/  LDL.LU R39, [R1+0x15c] ;  /* 0x00015c0001277983 */ /* 0x000ea80000300800 */
[----:B0-----:R-:W3:Y:S04]  /*3ed80*/  LDL.LU R12, [R1+0x140] ;  /* 0x00014000010c7983 */ /* 0x001ee80000300800 */
[----:B------:R-:W3:Y:S04]  /*3ed90*/  LDL.LU R13, [R1+0x144] ;  /* 0x00014400010d7983 */ /* 0x000ee80000300800 */
[----:B-1----:R-:W3:Y:S04]  /*3eda0*/  LDL.LU R14, [R1+0x148] ;  /* 0x00014800010e7983 */ /* 0x002ee80000300800 */
[----:B------:R-:W3:Y:S04]  /*3edb0*/  LDL.LU R15, [R1+0x14c] ;  /* 0x00014c00010f7983 */ /* 0x000ee80000300800 */
[----:B------:R-:W4:Y:S04]  /*3edc0*/  LDL.LU R24, [R1+0x100] ;  /* 0x0001000001187983 */ /* 0x000f280000300800 */
[----:B------:R-:W4:Y:S04]  /*3edd0*/  LDL.LU R25, [R1+0x104] ;  /* 0x0001040001197983 */ /* 0x000f280000300800 */
[----:B------:R-:W4:Y:S04]  /*3ede0*/  LDL.LU R26, [R1+0x108] ;  /* 0x00010800011a7983 */ /* 0x000f280000300800 */
[----:B------:R-:W4:Y:S04]  /*3edf0*/  LDL.LU R27, [R1+0x10c] ;  /* 0x00010c00011b7983 */ /* 0x000f280000300800 */
        /* <DEDUP_REMOVED lines=12> */
[----:B------:R-:W-:-:S03]  /*3eec0*/  IMAD R44, R29, 0x100, R28 ;  /* 0x000001001d2c7824 */ /* 0x000fc600078e021c */
[----:B------:R-:W3:Y:S04]  /*3eed0*/  LDL.LU R20, [R1+0x160] ;  /* 0x0001600001147983 */ /* 0x000ee80000300800 */
[----:B------:R-:W3:Y:S01]  /*3eee0*/  LDL.LU R21, [R1+0x164] ;  /* 0x0001640001157983 */ /* 0x000ee20000300800 */
        /* <DEDUP_REMOVED lines=8> */
[----:B------:R-:W3:Y:S04]  /*3ef70*/  LDL.LU R31, [R1+0x9b4] ;  /* 0x0009b400011f7983 */ /* 0x000ee80000300800 */
[----:B------:R-:W3:Y:S04]  /*3ef80*/  LDL.LU R42, [R1+0x9c0] ;  /* 0x0009c000012a7983 */ /* 0x000ee80000300800 */
[----:B------:R-:W3:Y:S04]  /*3ef90*/  LDL.LU R43, [R1+0x9bc] ;  /* 0x0009bc00012b7983 */ /* 0x000ee80000300800 */
[----:B------:R-:W3:Y:S04]  /*3efa0*/  LDL.LU R61, [R1+0x9cc] ;  /* 0x0009cc00013d7983 */ /* 0x000ee80000300800 */
[----:B------:R-:W3:Y:S04]  /*3efb0*/  LDL.LU R60, [R1+0x9c8] ;  /* 0x0009c800013c7983 */ /* 0x000ee80000300800 */
[----:B------:R0:W-:Y:S04]  /*3efc0*/  STL [R1+0x32d8], R32 ;  /* 0x0032d82001007387 */ /* 0x0001e80000100800 */
[----:B------:R1:W-:Y:S04]  /*3efd0*/  STL [R1+0x32d4], R33 ;  /* 0x0032d42101007387 */ /* 0x0003e80000100800 */
[----:B------:R1:W-:Y:S04]  /*3efe0*/  STL [R1+0x32d0], R34 ;  /* 0x0032d02201007387 */ /* 0x0003e80000100800 */
[----:B------:R1:W-:Y:S04]  /*3eff0*/  STL [R1+0x32cc], R35 ;  /* 0x0032cc2301007387 */ /* 0x0003e80000100800 */
[----:B0-----:R-:W3:Y:S04]  /*3f000*/  LDL.LU R32, [R1+0xf0] ;  /* 0x0000f00001207983 */ /* 0x001ee80000300800 */
[----:B-1----:R-:W3:Y:S04]  /*3f010*/  LDL.LU R33, [R1+0xf4] ;  /* 0x0000f40001217983 */ /* 0x002ee80000300800 */
[----:B------:R-:W3:Y:S04]  /*3f020*/  LDL.LU R34, [R1+0xf8] ;  /* 0x0000f80001227983 */ /* 0x000ee80000300800 */
[----:B------:R-:W3:Y:S01]  /*3f030*/  LDL.LU R35, [R1+0xfc] ;  /* 0x0000fc0001237983 */ /* 0x000ee20000300800 */
[----:B------:R-:W-:-:S02]  /*3f040*/  F2FP.F16.E5M2.UNPACK_B R44, R44 ;  /* 0x0000002cff2c723e */ /* 0x000fc400020004ff */
[----:B------:R-:W-:Y:S02]  /*3f050*/  F2FP.F16.E5M2.UNPACK_B R45, R45 ;  /* 0x0000002dff2d723e */ /* 0x000fe400020004ff */
[----:B------:R-:W-:Y:S02]  /*3f060*/  F2FP.F16.E5M2.UNPACK_B R46, R46 ;  /* 0x0000002eff2e723e */ /* 0x000fe400020004ff */
[----:B------:R-:W-:-:S07]  /*3f070*/  F2FP.F16.E5M2.UNPACK_B R47, R47 ;  /* 0x0000002fff2f723e */ /* 0x000fce00020004ff */
[C---:B----4-:R-:W-:Y:S08]  /*3f080*/  HMMA.16816.F32 R24, R44.reuse, R2, R24 ;  /* 0x000000022c18723c */ /* 0x050ff00000001818 */
[C---:B--2---:R-:W-:Y:S08]  /*3f090*/  HMMA.16816.F32 R56, R44.reuse, R10, R56 ;  /* 0x0000000a2c38723c */ /* 0x044ff00000001838 */
[----:B---3--:R-:W-:-:S15]  /*3f0a0*/  HMMA.16816.F32 R32, R44, R4, R32 ;  /* 0x000000042c20723c */ /* 0x008fde0000001820 */
[----:B------:R-:W-:-:S04]  /*3f0b0*/  NOP ;  /* 0x0000000000007918 */ /* 0x000fc80000000000 */
[----:B------:R0:W-:Y:S04]  /*3f0c0*/  STL.64 [R1+0xa0], R32 ;  /* 0x0000a02001007387 */ /* 0x0001e80000100a00 */
[----:B------:R1:W-:Y:S01]  /*3f0d0*/  STL.64 [R1+0xa8], R34 ;  /* 0x0000a82201007387 */ /* 0x0003e20000100a00 */
[----:B0-----:R-:W-:Y:S02]  /*3f0e0*/  IMAD.MOV.U32 R33, RZ, RZ, R26 ;  /* 0x000000ffff217224 */ /* 0x001fe400078e001a */
[----:B------:R-:W-:Y:S02]  /*3f0f0*/  IMAD.MOV.U32 R32, RZ, RZ, R27 ;  /* 0x000000ffff207224 */ /* 0x000fe400078e001b */
[----:B-1----:R-:W-:Y:S02]  /*3f100*/  IMAD.MOV.U32 R35, RZ, RZ, R24 ;  /* 0x000000ffff237224 */ /* 0x002fe400078e0018 */
[----:B------:R-:W-:-:S05]  /*3f110*/  IMAD.MOV.U32 R34, RZ, RZ, R25 ;  /* 0x000000ffff227224 */ /* 0x000fca00078e0019 */
[----:B------:R-:W-:Y:S04]  /*3f120*/  STL.64 [R1+0x3370], R34 ;  /* 0x0033702201007387 */ /* 0x000fe80000100a00 */
[----:B------:R0:W-:Y:S01]  /*3f130*/  STL.64 [R1+0x3368], R32 ;  /* 0x0033682001007387 */ /* 0x0001e20000100a00 */
[C---:B------:R-:W-:Y:S08]  /*3f140*/  HMMA.16816.F32 R24, R44.reuse, R8, R52 ;  /* 0x000000082c18723c */ /* 0x040ff00000001834 */
[C---:B0-----:R-:W-:Y:S08]  /*3f150*/  HMMA.16816.F32 R32, R44.reuse, R6, R48 ;  /* 0x000000062c20723c */ /* 0x041ff00000001830 */
[C---:B------:R-:W-:Y:S08]  /*3f160*/  HMMA.16816.F32 R52, R44.reuse, R40, R12 ;  /* 0x000000282c34723c */ /* 0x040ff0000000180c */
[C---:B------:R-:W-:Y:S03]  /*3f170*/  HMMA.16816.F32 R48, R44.reuse, R18, R20 ;  /* 0x000000122c30723c */ /* 0x040fe60000001814 */
[----:B------:R-:W-:Y:S04]  /*3f180*/  STL.64 [R1+0x80], R32 ;  /* 0x0000802001007387 */ /* 0x000fe80000100a00 */
[----:B------:R-:W-:Y:S04]  /*3f190*/  STL.64 [R1+0x88], R34 ;  /* 0x0000882201007387 */ /* 0x000fe80000100a00 */
[----:B------:R-:W-:Y:S04]  /*3f1a0*/  STL.64 [R1+0x32e8], R58 ;  /* 0x0032e83a01007387 */ /* 0x000fe80000100a00 */
[----:B------:R0:W-:Y:S04]  /*3f1b0*/  STL.64 [R1+0x70], R24 ;  /* 0x0000701801007387 */ /* 0x0001e80000100a00 */
[----:B------:R1:W-:Y:S04]  /*3f1c0*/  STL.64 [R1+0x78], R26 ;  /* 0x0000781a01007387 */ /* 0x0003e80000100a00 */
[----:B------:R-:W-:Y:S04]  /*3f1d0*/  STL.64 [R1+0x32e0], R56 ;  /* 0x0032e03801007387 */ /* 0x000fe80000100a00 */
[----:B------:R-:W-:Y:S04]  /*3f1e0*/  STL.64 [R1+0x32f8], R54 ;  /* 0x0032f83601007387 */ /* 0x000fe80000100a00 */
[----:B------:R-:W-:Y:S04]  /*3f1f0*/  STL.64 [R1+0x32f0], R52 ;  /* 0x0032f03401007387 */ /* 0x000fe80000100a00 */
[----:B------:R2:W-:Y:S04]  /*3f200*/  STL [R1+0x32c8], R48 ;  /* 0x0032c83001007387 */ /* 0x0005e80000100800 */
[----:B------:R3:W-:Y:S04]  /*3f210*/  STL [R1+0x32c4], R49 ;  /* 0x0032c43101007387 */ /* 0x0007e80000100800 */
[----:B------:R4:W-:Y:S04]  /*3f220*/  STL [R1+0x32c0], R50 ;  /* 0x0032c03201007387 */ /* 0x0009e80000100800 */
[----:B------:R0:W-:Y:S04]  /*3f230*/  STL [R1+0x32bc], R51 ;  /* 0x0032bc3301007387 */ /* 0x0001e80000100800 */
[----:B------:R-:W4:Y:S04]  /*3f240*/  LDL.LU R12, [R1+0x1d0] ;  /* 0x0001d000010c7983 */ /* 0x000f280000300800 */
[----:B------:R-:W4:Y:S04]  /*3f250*/  LDL.LU R13, [R1+0x1d4] ;  /* 0x0001d400010d7983 */ /* 0x000f280000300800 */
[----:B------:R-:W4:Y:S04]  /*3f260*/  LDL.LU R14, [R1+0x1d8] ;  /* 0x0001d800010e7983 */ /* 0x000f280000300800 */
[----:B------:R-:W4:Y:S04]  /*3f270*/  LDL.LU R15, [R1+0x1dc] ;  /* 0x0001dc00010f7983 */ /* 0x000f280000300800 */
[----:B0-----:R-:W4:Y:S04]  /*3f280*/  LDL.LU R24, [R1+0x1e0] ;  /* 0x0001e00001187983 */ /* 0x001f280000300800 */
[----:B------:R-:W4:Y:S04]  /*3f290*/  LDL.LU R25, [R1+0x1e4] ;  /* 0x0001e40001197983 */ /* 0x000f280000300800 */
[----:B-1----:R-:W4:Y:S04]  /*3f2a0*/  LDL.LU R26, [R1+0x1e8] ;  /* 0x0001e800011a7983 */ /* 0x002f280000300800 */
[----:B------:R-:W4:Y:S04]  /*3f2b0*/  LDL.LU R27, [R1+0x1ec] ;  /* 0x0001ec00011b7983 */ /* 0x000f280000300800 */
[----:B------:R-:W4:Y:S04]  /*3f2c0*/  LDL.LU R32, [R1+0x1c0] ;  /* 0x0001c00001207983 */ /* 0x000f280000300800 */
[----:B------:R-:W4:Y:S04]  /*3f2d0*/  LDL.LU R33, [R1+0x1c4] ;  /* 0x0001c40001217983 */ /* 0x000f280000300800 */
[----:B------:R-:W4:Y:S04]  /*3f2e0*/  LDL.LU R34, [R1+0x1c8] ;  /* 0x0001c80001227983 */ /* 0x000f280000300800 */
[----:B------:R-:W4:Y:S04]  /*3f2f0*/  LDL.LU R35, [R1+0x1cc] ;  /* 0x0001cc0001237983 */ /* 0x000f280000300800 */
[----:B--2---:R-:W2:Y:S04]  /*3f300*/  LDL.LU R48, [R1+0x170] ;  /* 0x0001700001307983 */ /* 0x004ea80000300800 */
[----:B---3--:R-:W2:Y:S04]  /*3f310*/  LDL.LU R49, [R1+0x174] ;  /* 0x0001740001317983 */ /* 0x008ea80000300800 */
[----:B----4-:R-:W2:Y:S04]  /*3f320*/  LDL.LU R50, [R1+0x178] ;  /* 0x0001780001327983 */ /* 0x010ea80000300800 */
[----:B------:R-:W2:Y:S04]  /*3f330*/  LDL.LU R51, [R1+0x17c] ;  /* 0x00017c0001337983 */ /* 0x000ea80000300800 */
[----:B------:R-:W3:Y:S04]  /*3f340*/  LDL.LU R20, [R1+0x180] ;  /* 0x0001800001147983 */ /* 0x000ee80000300800 */
[----:B------:R-:W3:Y:S04]  /*3f350*/  LDL.LU R21, [R1+0x184] ;  /* 0x0001840001157983 */ /* 0x000ee80000300800 */
[----:B------:R-:W3:Y:S04]  /*3f360*/  LDL.LU R22, [R1+0x188] ;  /* 0x0001880001167983 */ /* 0x000ee80000300800 */
[----:B------:R-:W3:Y:S01]  /*3f370*/  LDL.LU R23, [R1+0x18c] ;  /* 0x00018c0001177983 */ /* 0x000ee20000300800 */
[----:B------:R-:W-:Y:S03]  /*3f380*/  HMMA.16816.F32 R44, R44, R16, R36 ;  /* 0x000000102c2c723c */ /* 0x000fe60000001824 */
[----:B------:R-:W4:Y:S04]  /*3f390*/  LDL.LU R52, [R1+0x1a0] ;  /* 0x0001a00001347983 */ /* 0x000f280000300800 */
[----:B------:R-:W4:Y:S04]  /*3f3a0*/  LDL.LU R53, [R1+0x1a4] ;  /* 0x0001a40001357983 */ /* 0x000f280000300800 */
[----:B------:R-:W4:Y:S04]  /*3f3b0*/  LDL.LU R54, [R1+0x1a8] ;  /* 0x0001a80001367983 */ /* 0x000f280000300800 */
[----:B------:R-:W4:Y:S04]  /*3f3c0*/  LDL.LU R55, [R1+0x1ac] ;  /* 0x0001ac0001377983 */ /* 0x000f280000300800 */
[----:B------:R-:W4:Y:S04]  /*3f3d0*/  LDL.LU R56, [R1+0x1b0] ;  /* 0x0001b00001387983 */ /* 0x000f280000300800 */
[----:B------:R-:W4:Y:S01]  /*3f3e0*/  LDL.LU R57, [R1+0x1b4] ;  /* 0x0001b40001397983 */ /* 0x000f220000300800 */
[----:B------:R-:W-:-:S03]  /*3f3f0*/  IMAD R28, R29, 0x100, R28 ;  /* 0x000001001d1c7824 */ /* 0x000fc600078e021c */
[----:B------:R-:W4:Y:S01]  /*3f400*/  LDL.LU R58, [R1+0x1b8] ;  /* 0x0001b800013a7983 */ /* 0x000f220000300800 */
[----:B------:R-:W-:-:S03]  /*3f410*/  IMAD R29, R31, 0x100, R30 ;  /* 0x000001001f1d7824 */ /* 0x000fc600078e021e */
[----:B------:R-:W4:Y:S01]  /*3f420*/  LDL.LU R59, [R1+0x1bc] ;  /* 0x0001bc00013b7983 */ /* 0x000f220000300800 */
[----:B------:R-:W-:-:S03]  /*3f430*/  IMAD R30, R43, 0x100, R42 ;  /* 0x000001002b1e7824 */ /* 0x000fc600078e022a */
[----:B------:R-:W4:Y:S04]  /*3f440*/  LDL.LU R36, [R1+0x9d4] ;  /* 0x0009d40001247983 */ /* 0x000f280000300800 */
[----:B------:R-:W4:Y:S01]  /*3f450*/  LDL.LU R37, [R1+0x9d0] ;  /* 0x0009d00001257983 */ /* 0x000f220000300800 */
[----:B------:R-:W-:-:S03]  /*3f460*/  IMAD R31, R60, 0x100, R61 ;  /* 0x000001003c1f7824 */ /* 0x000fc600078e023d */
[----:B------:R-:W4:Y:S04]  /*3f470*/  LDL.LU R38, [R1+0x9dc] ;  /* 0x0009dc0001267983 */ /* 0x000f280000300800 */
[----:B------:R-:W4:Y:S04]  /*3f480*/  LDL.LU R39, [R1+0x9d8] ;  /* 0x0009d80001277983 */ /* 0x000f280000300800 */
[----:B------:R-:W4:Y:S04]  /*3f490*/  LDL.LU R42, [R1+0x9e4] ;  /* 0x0009e400012a7983 */ /* 0x000f280000300800 */
[----:B------:R-:W4:Y:S04]  /*3f4a0*/  LDL.LU R43, [R1+0x9e0] ;  /* 0x0009e000012b7983 */ /* 0x000f280000300800 */
[----:B------:R-:W4:Y:S04]  /*3f4b0*/  LDL.LU R61, [R1+0x9ec] ;  /* 0x0009ec00013d7983 */ /* 0x000f280000300800 */
[----:B------:R-:W4:Y:S04]  /*3f4c0*/  LDL.LU R60, [R1+0x9e8] ;  /* 0x0009e800013c7983 */ /* 0x000f280000300800 */
[----:B------:R0:W-:Y:S04]  /*3f4d0*/  STL [R1+0x32b4], R44 ;  /* 0x0032b42c01007387 */ /* 0x0001e80000100800 */
[----:B------:R1:W-:Y:S04]  /*3f4e0*/  STL [R1+0x32b0], R45 ;  /* 0x0032b02d01007387 */ /* 0x0003e80000100800 */
[----:B------:R1:W-:Y:S04]  /*3f4f0*/  STL [R1+0x32ac], R46 ;  /* 0x0032ac2e01007387 */ /* 0x0003e80000100800 */
[----:B------:R1:W-:Y:S04]  /*3f500*/  STL [R1+0x32a8], R47 ;  /* 0x0032a82f01007387 */ /* 0x0003e80000100800 */
[----:B0-----:R-:W4:Y:S04]  /*3f510*/  LDL.LU R44, [R1+0x190] ;  /* 0x00019000012c7983 */ /* 0x001f280000300800 */
[----:B-1----:R-:W4:Y:S04]  /*3f520*/  LDL.LU R45, [R1+0x194] ;  /* 0x00019400012d7983 */ /* 0x002f280000300800 */
[----:B------:R-:W4:Y:S04]  /*3f530*/  LDL.LU R46, [R1+0x198] ;  /* 0x00019800012e7983 */ /* 0x000f280000300800 */
[----:B------:R-:W4:Y:S01]  /*3f540*/  LDL.LU R47, [R1+0x19c] ;  /* 0x00019c00012f7983 */ /* 0x000f220000300800 */
[----:B------:R-:W-:-:S02]  /*3f550*/  F2FP.F16.E5M2.UNPACK_B R28, R28 ;  /* 0x0000001cff1c723e */ /* 0x000fc400020004ff */
[----:B------:R-:W-:Y:S02]  /*3f560*/  F2FP.F16.E5M2.UNPACK_B R29, R29 ;  /* 0x0000001dff1d723e */ /* 0x000fe400020004ff */
[----:B------:R-:W-:Y:S02]  /*3f570*/  F2FP.F16.E5M2.UNPACK_B R30, R30 ;  /* 0x0000001eff1e723e */ /* 0x000fe400020004ff */
[----:B------:R-:W-:-:S07]  /*3f580*/  F2FP.F16.E5M2.UNPACK_B R31, R31 ;  /* 0x0000001fff1f723e */ /* 0x000fce00020004ff */
[C---:B--2---:R-:W-:Y:S08]  /*3f590*/  HMMA.16816.F32 R48, R28.reuse, R4, R48 ;  /* 0x000000041c30723c */ /* 0x044ff00000001830 */
[C---:B---3--:R-:W-:Y:S11]  /*3f5a0*/  HMMA.16816.F32 R20, R28.reuse, R2, R20 ;  /* 0x000000021c14723c */ /* 0x048ff60000001814 */
[----:B------:R-:W-:Y:S04]  /*3f5b0*/  STL.64 [R1+0x60], R48 ;  /* 0x0000603001007387 */ /* 0x000fe80000100a00 */
[----:B------:R-:W-:Y:S04]  /*3f5c0*/  STL [R1+0x68], R50 ;  /* 0x0000683201007387 */ /* 0x000fe80000100800 */
[----:B------:R0:W-:Y:S04]  /*3f5d0*/  STL.64 [R1+0x50], R20 ;  /* 0x0000501401007387 */ /* 0x0001e80000100a00 */
[----:B------:R1:W-:Y:S04]  /*3f5e0*/  STL.64 [R1+0x58], R22 ;  /* 0x0000581601007387 */ /* 0x0003e80000100a00 */
[----:B0-----:R-:W2:Y:S04]  /*3f5f0*/  LDL.LU R20, [R1+0x1f0] ;  /* 0x0001f00001147983 */ /* 0x001ea80000300800 */
[----:B------:R-:W2:Y:S04]  /*3f600*/  LDL.LU R21, [R1+0x1f4] ;  /* 0x0001f40001157983 */ /* 0x000ea80000300800 */
[----:B-1----:R-:W2:Y:S01]  /*3f610*/  LDL.LU R22, [R1+0x1f8] ;  /* 0x0001f80001167983 */ /* 0x002ea20000300800 */
[----:B------:R-:W-:Y:S01]  /*3f620*/  IMAD.MOV.U32 R48, RZ, RZ, R51 ;  /* 0x000000ffff307224 */ /* 0x000fe200078e0033 */
[----:B------:R-:W-:Y:S01]  /*3f630*/  HMMA.16816.F32 R32, R28, R40, R32 ;  /* 0x000000281c20723c */ /* 0x000fe20000001820 */
[----:B------:R-:W-:-:S07]  /*3f640*/  IMAD.MOV.U32 R23, RZ, RZ, R0 ;  /* 0x000000ffff177224 */ /* 0x000fce00078e0000 */
[----:B----4-:R-:W-:-:S15]  /*3f650*/  HMMA.16816.F32 R44, R28, R6, R44 ;  /* 0x000000061c2c723c */ /* 0x010fde000000182c */
[----:B------:R-:W-:-:S04]  /*3f660*/  NOP ;  /* 0x0000000000007918 */ /* 0x000fc80000000000 */
[----:B------:R-:W-:Y:S01]  /*3f670*/  IMAD.MOV.U32 R49, RZ, RZ, R44 ;  /* 0x000000ffff317224 */ /* 0x000fe200078e002c */
[----:B------:R0:W-:Y:S01]  /*3f680*/  STL [R1+0x4c], R47 ;  /* 0x00004c2f01007387 */ /* 0x0001e20000100800 */
[----:B------:R-:W-:Y:S02]  /*3f690*/  IMAD.MOV.U32 R50, RZ, RZ, R45 ;  /* 0x000000ffff327224 */ /* 0x000fe400078e002d */
[----:B------:R-:W-:Y:S02]  /*3f6a0*/  IMAD.MOV.U32 R51, RZ, RZ, R46 ;  /* 0x000000ffff337224 */ /* 0x000fe400078e002e */
[----:B0-----:R-:W-:Y:S03]  /*3f6b0*/  HMMA.16816.F32 R44, R28, R8, R52 ;  /* 0x000000081c2c723c */ /* 0x001fe60000001834 */
[----:B------:R-:W-:Y:S04]  /*3f6c0*/  STL.64 [R1+0x3308], R50 ;  /* 0x0033083201007387 */ /* 0x000fe80000100a00 */
[----:B------:R-:W-:-:S12]  /*3f6d0*/  STL.64 [R1+0x3300], R48 ;  /* 0x0033003001007387 */ /* 0x000fd80000100a00 */
[----:B------:R-:W-:Y:S01]  /*3f6e0*/  STL.64 [R1+0x30], R44 ;  /* 0x0000302c01007387 */ /* 0x000fe20000100a00 */
[----:B------:R-:W-:-:S03]  /*3f6f0*/  IMAD.MOV.U32 R0, RZ, RZ, R47 ;  /* 0x000000ffff007224 */ /* 0x000fc600078e002f */
[----:B------:R0:W-:Y:S02]  /*3f700*/  STL [R1+0x38], R46 ;  /* 0x0000382e01007387 */ /* 0x0001e40000100800 */
[----:B0-----:R-:W-:Y:S02]  /*3f710*/  HMMA.16816.F32 R44, R28, R10, R56 ;  /* 0x0000000a1c2c723c */ /* 0x001fe40000001838 */
[----:B------:R0:W-:Y:S04]  /*3f720*/  STL [R1+0x32b8], R0 ;  /* 0x0032b80001007387 */ /* 0x0001e80000100800 */
[----:B------:R-:W-:Y:S01]  /*3f730*/  STL.64 [R1+0x10], R32 ;  /* 0x0000102001007387 */ /* 0x000fe20000100a00 */
[----:B0-----:R-:W-:-:S12]  /*3f740*/  IMAD.MOV.U32 R0, RZ, RZ, R35 ;  /* 0x000000ffff007224 */ /* 0x001fd800078e0023 */
[----:B------:R-:W-:Y:S04]  /*3f750*/  STL.64 [R1+0x20], R44 ;  /* 0x0000202c01007387 */ /* 0x000fe80000100a00 */
[----:B------:R-:W-:Y:S04]  /*3f760*/  STL.64 [R1+0x28], R46 ;  /* 0x0000282e01007387 */ /* 0x000fe80000100a00 */
[----:B------:R0:W-:Y:S02]  /*3f770*/  STL [R1+0x18], R34 ;  /* 0x0000182201007387 */ /* 0x0001e40000100800 */
[C---:B0-----:R-:W-:Y:S02]  /*3f780*/  HMMA.16816.F32 R32, R28.reuse, R18, R24 ;  /* 0x000000121c20723c */ /* 0x041fe40000001818 */
[----:B------:R-:W-:Y:S04]  /*3f790*/  STL [R1+0x3360], R0 ;  /* 0x0033600001007387 */ /* 0x000fe80000100800 */
[----:B------:R-:W3:Y:S02]  /*3f7a0*/  LDL.LU R24, [R1+0x200] ;  /* 0x0002000001187983 */ /* 0x000ee40000300800 */
[----:B------:R-:W-:Y:S01]  /*3f7b0*/  HMMA.16816.F32 R28, R28, R16, R12 ;  /* 0x000000101c1c723c */ /* 0x000fe2000000180c */
[----:B------:R-:W-:-:S02]  /*3f7c0*/  IMAD R36, R37, 0x100, R36 ;  /* 0x0000010025247824 */ /* 0x000fc400078e0224 */
[----:B------:R-:W-:Y:S02]  /*3f7d0*/  IMAD R37, R39, 0x100, R38 ;  /* 0x0000010027257824 */ /* 0x000fe400078e0226 */
[----:B------:R-:W-:-:S06]  /*3f7e0*/  IMAD R38, R43, 0x100, R42 ;  /* 0x000001002b267824 */ /* 0x000fcc00078e022a */
[----:B------:R-:W-:Y:S04]  /*3f7f0*/  STL.64 [R1], R32 ;  /* 0x0000002001007387 */ /* 0x000fe80000100a00 */
[----:B------:R-:W-:Y:S01]  /*3f800*/  STL.64 [R1+0x8], R34 ;  /* 0x0000082201007387 */ /* 0x000fe20000100a00 */
[----:B------:R-:W-:-:S03]  /*3f810*/  IMAD R39, R60, 0x100, R61 ;  /* 0x000001003c277824 */ /* 0x000fc600078e023d */
[----:B------:R-:W3:Y:S04]  /*3f820*/  LDL.LU R25, [R1+0x204] ;  /* 0x0002040001197983 */ /* 0x000ee80000300800 */
[----:B------:R-:W3:Y:S04]  /*3f830*/  LDL.LU R26, [R1+0x208] ;  /* 0x00020800011a7983 */ /* 0x000ee80000300800 */
[----:B------:R-:W3:Y:S01]  /*3f840*/  LDL.LU R27, [R1+0x20c] ;  /* 0x00020c00011b7983 */ /* 0x000ee20000300800 */
[----:B------:R-:W-:Y:S02]  /*3f850*/  F2FP.F16.E5M2.UNPACK_B R36, R36 ;  /* 0x00000024ff24723e */ /* 0x000fe400020004ff */
[----:B------:R-:W-:-:S02]  /*3f860*/  F2FP.F16.E5M2.UNPACK_B R37, R37 ;  /* 0x00000025ff25723e */ /* 0x000fc400020004ff */
[----:B------:R-:W-:Y:S02]  /*3f870*/  F2FP.F16.E5M2.UNPACK_B R38, R38 ;  /* 0x00000026ff26723e */ /* 0x000fe400020004ff */
[----:B------:R-:W-:Y:S01]  /*3f880*/  F2FP.F16.E5M2.UNPACK_B R39, R39 ;  /* 0x00000027ff27723e */ /* 0x000fe200020004ff */
[----:B------:R0:W-:Y:S04]  /*3f890*/  STL [R1+0x3260], R28 ;  /* 0x0032601c01007387 */ /* 0x0001e80000100800 */
[----:B------:R1:W-:Y:S04]  /*3f8a0*/  STL [R1+0x325c], R29 ;  /* 0x00325c1d01007387 */ /* 0x0003e80000100800 */
        /* <DEDUP_REMOVED lines=10> */
[----:B0-----:R-:W3:Y:S04]  /*3f950*/  LDL.LU R28, [R1+0x220] ;  /* 0x00022000011c7983 */ /* 0x001ee80000300800 */
[----:B-1----:R-:W3:Y:S04]  /*3f960*/  LDL.LU R29, [R1+0x224] ;  /* 0x00022400011d7983 */ /* 0x002ee80000300800 */
[----:B----4-:R-:W4:Y:S04]  /*3f970*/  LDL.LU R30, [R1+0x228] ;  /* 0x00022800011e7983 */ /* 0x010f280000300800 */
[----:B------:R-:W4:Y:S01]  /*3f980*/  LDL.LU R31, [R1+0x22c] ;  /* 0x00022c00011f7983 */ /* 0x000f220000300800 */
[----:B--2---:R-:W-:-:S15]  /*3f990*/  HMMA.16816.F32 R20, R36, R4, R20 ;  /* 0x000000042414723c */ /* 0x004fde0000001814 */
[----:B------:R-:W-:-:S04]  /*3f9a0*/  NOP ;  /* 0x0000000000007918 */ /* 0x000fc80000000000 */
[----:B------:R-:W-:Y:S04]  /*3f9b0*/  STL [R1+0x324c], R20 ;  /* 0x00324c1401007387 */ /* 0x000fe80000100800 */
[----:B------:R-:W-:Y:S04]  /*3f9c0*/  STL [R1+0x3248], R21 ;  /* 0x0032481501007387 */ /* 0x000fe80000100800 */
[----:B------:R-:W-:Y:S04]  /*3f9d0*/  STL [R1+0x3244], R22 ;  /* 0x0032441601007387 */ /* 0x000fe80000100800 */
[----:B------:R-:W-:Y:S04]  /*3f9e0*/  STL [R1+0x3240], R23 ;  /* 0x0032401701007387 */ /* 0x000fe80000100800 */
        /* <DEDUP_REMOVED lines=20> */
[----:B---3--:R-:W-:-:S15]  /*3fb30*/  HMMA.16816.F32 R24, R36, R2, R24 ;  /* 0x000000022418723c */ /* 0x008fde0000001818 */
[----:B------:R-:W-:-:S04]  /*3fb40*/  NOP ;  /* 0x0000000000007918 */ /* 0x000fc80000000000 */
[----:B------:R-:W-:Y:S04]  /*3fb50*/  STL [R1+0x3264], R24 ;  /* 0x0032641801007387 */ /* 0x000fe80000100800 */
[----:B------:R-:W-:Y:S04]  /*3fb60*/  STL [R1+0x3250], R25 ;  /* 0x0032501901007387 */ /* 0x000fe80000100800 */
[----:B------:R-:W-:Y:S04]  /*3fb70*/  STL [R1+0x323c], R26 ;  /* 0x00323c1a01007387 */ /* 0x000fe80000100800 */
[----:B------:R4:W-:Y:S01]  /*3fb80*/  STL [R1+0x3238], R27 ;  /* 0x0032381b01007387 */ /* 0x0009e20000100800 */
[C---:B------:R-:W-:Y:S08]  /*3fb90*/  HMMA.16816.F32 R12, R36.reuse, R6, R12 ;  /* 0x00000006240c723c */ /* 0x040ff0000000180c */
[C---:B----4-:R-:W-:Y:S08]  /*3fba0*/  HMMA.16816.F32 R24, R36.reuse, R8, R28 ;  /* 0x000000082418723c */ /* 0x050ff0000000181c */
[----:B------:R-:W-:Y:S03]  /*3fbb0*/  HMMA.16816.F32 R28, R36, R10, R48 ;  /* 0x0000000a241c723c */ /* 0x000fe60000001830 */
[----:B------:R-:W-:Y:S04]  /*3fbc0*/  STL [R1+0x3270], R13 ;  /* 0x0032700d01007387 */ /* 0x000fe80000100800 */
[----:B------:R-:W-:Y:S04]  /*3fbd0*/  STL [R1+0x326c], R14 ;  /* 0x00326c0e01007387 */ /* 0x000fe80000100800 */
[----:B------:R-:W-:Y:S04]  /*3fbe0*/  STL [R1+0x3268], R15 ;  /* 0x0032680f01007387 */ /* 0x000fe80000100800 */
[----:B------:R-:W-:Y:S04]  /*3fbf0*/  STL.64 [R1+0xe0], R24 ;  /* 0x0000e01801007387 */ /* 0x000fe80000100a00 */
[----:B------:R0:W-:Y:S04]  /*3fc00*/  STL.64 [R1+0xe8], R26 ;  /* 0x0000e81a01007387 */ /* 0x0001e80000100a00 */
[----:B------:R-:W-:Y:S04]  /*3fc10*/  STL [R1+0x11c], R31 ;  /* 0x00011c1f01007387 */ /* 0x000fe80000100800 */
[----:B------:R-:W-:Y:S04]  /*3fc20*/  STL.64 [R1+0x33f0], R10 ;  /* 0x0033f00a01007387 */ /* 0x000fe80000100a00 */
[----:B------:R1:W-:Y:S01]  /*3fc30*/  STL.64 [R1+0x33e8], R8 ;  /* 0x0033e80801007387 */ /* 0x0003e20000100a00 */
[----:B0-----:R-:W-:-:S02]  /*3fc40*/  IMAD.MOV.U32 R27, RZ, RZ, R30 ;  /* 0x000000ffff1b7224 */ /* 0x001fc400078e001e */
[----:B------:R-:W-:Y:S02]  /*3fc50*/  IMAD.MOV.U32 R23, RZ, RZ, R28 ;  /* 0x000000ffff177224 */ /* 0x000fe400078e001c */
[----:B------:R-:W-:Y:S01]  /*3fc60*/  IMAD.MOV.U32 R26, RZ, RZ, R29 ;  /* 0x000000ffff1a7224 */ /* 0x000fe200078e001d */
[C---:B--2---:R-:W-:Y:S08]  /*3fc70*/  HMMA.16816.F32 R44, R36.reuse, R40, R44 ;  /* 0x00000028242c723c */ /* 0x044ff0000000182c */
[----:B-1----:R-:W-:Y:S11]  /*3fc80*/  HMMA.16816.F32 R8, R36, R18, R52 ;  /* 0x000000122408723c */ /* 0x002ff60000001834 */
[----:B------:R-:W-:-:S02]  /*3fc90*/  IMAD.MOV.U32 R30, RZ, RZ, R46 ;  /* 0x000000ffff1e7224 */ /* 0x000fc400078e002e */
[----:B------:R-:W-:Y:S02]  /*3fca0*/  IMAD.MOV.U32 R31, RZ, RZ, R47 ;  /* 0x000000ffff1f7224 */ /* 0x000fe400078e002f */
[----:B------:R-:W-:Y:S02]  /*3fcb0*/  IMAD.MOV.U32 R28, RZ, RZ, R44 ;  /* 0x000000ffff1c7224 */ /* 0x000fe400078e002c */
[----:B------:R-:W-:Y:S01]  /*3fcc0*/  IMAD.MOV.U32 R29, RZ, RZ, R45 ;  /* 0x000000ffff1d7224 */ /* 0x000fe200078e002d */
[----:B------:R-:W-:Y:S04]  /*3fcd0*/  STL.64 [R1+0x3280], R30 ;  /* 0x0032801e01007387 */ /* 0x000fe80000100a00 */
[----:B------:R0:W-:Y:S01]  /*3fce0*/  STL.64 [R1+0x3278], R28 ;  /* 0x0032781c01007387 */ /* 0x0001e20000100a00 */
[----:B------:R-:W-:-:S02]  /*3fcf0*/  IMAD.MOV.U32 R14, RZ, RZ, R9 ;  /* 0x000000ffff0e7224 */ /* 0x000fc400078e0009 */
[----:B------:R-:W-:Y:S02]  /*3fd00*/  IMAD.MOV.U32 R15, RZ, RZ, R10 ;  /* 0x000000ffff0f7224 */ /* 0x000fe400078e000a */
[----:B------:R-:W-:-:S03]  /*3fd10*/  IMAD.MOV.U32 R13, RZ, RZ, R8 ;  /* 0x000000ffff0d7224 */ /* 0x000fc600078e0008 */
[----:B------:R-:W-:Y:S01]  /*3fd20*/  STL.64 [R1+0x3290], R14 ;  /* 0x0032900e01007387 */ /* 0x000fe20000100a00 */
[----:B------:R-:W-:-:S03]  /*3fd30*/  IMAD R42, R42, 0x100, R56 ;  /* 0x000001002a2a7824 */ /* 0x000fc600078e0238 */
[----:B------:R-:W-:Y:S01]  /*3fd40*/  STL.64 [R1+0x3288], R12 ;  /* 0x0032880c01007387 */ /* 0x000fe20000100a00 */
[----:B------:R-:W-:-:S03]  /*3fd50*/  IMAD R43, R43, 0x100, R57 ;  /* 0x000001002b2b7824 */ /* 0x000fc600078e0239 */
[----:B------:R-:W-:Y:S01]  /*3fd60*/  STL.64 [R1+0x33c0], R18 ;  /* 0x0033c01201007387 */ /* 0x000fe20000100a00 */
[----:B------:R-:W-:-:S03]  /*3fd70*/  IMAD R60, R60, 0x100, R58 ;  /* 0x000001003c3c7824 */ /* 0x000fc600078e023a */
[----:B------:R1:W-:Y:S01]  /*3fd80*/  STL.64 [R1+0x33b8], R16 ;  /* 0x0033b81001007387 */ /* 0x0003e20000100a00 */
[----:B------:R-:W-:-:S03]  /*3fd90*/  IMAD R61, R61, 0x100, R59 ;  /* 0x000001003d3d7824 */ /* 0x000fc600078e023b */
[----:B------:R-:W2:Y:S04]  /*3fda0*/  LDL.LU R56, [R1+0x3b0] ;  /* 0x0003b00001387983 */ /* 0x000ea80000300800 */
[----:B------:R-:W2:Y:S04]  /*3fdb0*/  LDL.LU R57, [R1+0x3b4] ;  /* 0x0003b40001397983 */ /* 0x000ea80000300800 */
[----:B------:R-:W3:Y:S04]  /*3fdc0*/  LDL.LU R58, [R1+0x3b8] ;  /* 0x0003b800013a7983 */ /* 0x000ee80000300800 */
[----:B------:R-:W3:Y:S04]  /*3fdd0*/  LDL.LU R59, [R1+0x3bc] ;  /* 0x0003bc00013b7983 */ /* 0x000ee80000300800 */
        /* <DEDUP_REMOVED lines=8> */
[----:B0-----:R-:W4:Y:S04]  /*3fe60*/  LDL.LU R28, [R1+0x360] ;  /* 0x00036000011c7983 */ /* 0x001f280000300800 */
[----:B------:R-:W4:Y:S04]  /*3fe70*/  LDL.LU R29, [R1+0x364] ;  /* 0x00036400011d7983 */ /* 0x000f280000300800 */
[----:B------:R-:W2:Y:S04]  /*3fe80*/  LDL.LU R30, [R1+0x368] ;  /* 0x00036800011e7983 */ /* 0x000ea80000300800 */
[----:B------:R-:W2:Y:S01]  /*3fe90*/  LDL.LU R31, [R1+0x36c] ;  /* 0x00036c00011f7983 */ /* 0x000ea20000300800 */
[----:B------:R-:W-:-:S02]  /*3fea0*/  IMAD.MOV.U32 R24, RZ, RZ, R11 ;  /* 0x000000ffff187224 */ /* 0x000fc400078e000b */
[----:B------:R-:W-:Y:S01]  /*3feb0*/  HMMA.16816.F32 R8, R36, R16, R32 ;  /* 0x000000102408723c */ /* 0x000fe20000001820 */
[----:B--2---:R-:W-:Y:S04]  /*3fec0*/  STL.64 [R1+0x3400], R30 ;  /* 0x0034001e01007387 */ /* 0x004fe80000100a00 */
[----:B----4-:R0:W-:Y:S04]  /*3fed0*/  STL.64 [R1+0x33f8], R28 ;  /* 0x0033f81c01007387 */ /* 0x0101e80000100a00 */
[----:B-1----:R-:W2:Y:S04]  /*3fee0*/  LDL.LU R16, [R1+0x340] ;  /* 0x0003400001107983 */ /* 0x002ea80000300800 */
[----:B------:R-:W2:Y:S04]  /*3fef0*/  LDL.LU R17, [R1+0x344] ;  /* 0x0003440001117983 */ /* 0x000ea80000300800 */
[----:B------:R-:W4:Y:S04]  /*3ff00*/  LDL.LU R18, [R1+0x348] ;  /* 0x0003480001127983 */ /* 0x000f280000300800 */
[----:B------:R-:W4:Y:S01]  /*3ff10*/  LDL.LU R19, [R1+0x34c] ;  /* 0x00034c0001137983 */ /* 0x000f220000300800 */
[----:B------:R-:W-:-:S02]  /*3ff20*/  IMAD.MOV.U32 R25, RZ, RZ, R8 ;  /* 0x000000ffff197224 */ /* 0x000fc400078e0008 */
[----:B------:R-:W-:Y:S02]  /*3ff30*/  IMAD.MOV.U32 R20, RZ, RZ, R9 ;  /* 0x000000ffff147224 */ /* 0x000fe400078e0009 */
[----:B------:R-:W-:Y:S02]  /*3ff40*/  IMAD.MOV.U32 R21, RZ, RZ, R10 ;  /* 0x000000ffff157224 */ /* 0x000fe400078e000a */
[----:B------:R-:W-:Y:S01]  /*3ff50*/  IMAD.MOV.U32 R22, RZ, RZ, R11 ;  /* 0x000000ffff167224 */ /* 0x000fe200078e000b */
[----:B----4-:R-:W-:Y:S04]  /*3ff60*/  STL.64 [R1+0x3410], R18 ;  /* 0x0034101201007387 */ /* 0x010fe80000100a00 */
[----:B--2---:R1:W-:Y:S04]  /*3ff70*/  STL.64 [R1+0x3408], R16 ;  /* 0x0034081001007387 */ /* 0x0043e80000100a00 */
[----:B------:R-:W2:Y:S04]  /*3ff80*/  LDL.LU R56, [R1+0x330] ;  /* 0x0003300001387983 */ /* 0x000ea80000300800 */
        /* <DEDUP_REMOVED lines=10> */
[----:B------:R-:W4:Y:S04]  /*40030*/  LDL.LU R11, [R1+0x29c] ;  /* 0x00029c00010b7983 */ /* 0x000f280000300800 */
[----:B0-----:R-:W2:Y:S04]  /*40040*/  LDL.LU R28, [R1+0x280] ;  /* 0x00028000011c7983 */ /* 0x001ea80000300800 */
[----:B------:R-:W2:Y:S04]  /*40050*/  LDL.LU R29, [R1+0x284] ;  /* 0x00028400011d7983 */ /* 0x000ea80000300800 */
[----:B------:R-:W2:Y:S04]  /*40060*/  LDL.LU R30, [R1+0x288] ;  /* 0x00028800011e7983 */ /* 0x000ea80000300800 */
[----:B------:R-:W2:Y:S04]  /*40070*/  LDL.LU R31, [R1+0x28c] ;  /* 0x00028c00011f7983 */ /* 0x000ea80000300800 */
[----:B-1----:R-:W3:Y:S04]  /*40080*/  LDL.LU R16, [R1+0x270] ;  /* 0x0002700001107983 */ /* 0x002ee80000300800 */
[----:B------:R-:W3:Y:S04]  /*40090*/  LDL.LU R17, [R1+0x274] ;  /* 0x0002740001117983 */ /* 0x000ee80000300800 */
[----:B------:R-:W3:Y:S04]  /*400a0*/  LDL.LU R18, [R1+0x278] ;  /* 0x0002780001127983 */ /* 0x000ee80000300800 */
[----:B------:R-:W3:Y:S01]  /*400b0*/  LDL.LU R19, [R1+0x27c] ;  /* 0x00027c0001137983 */ /* 0x000ee20000300800 */
[----:B------:R-:W-:-:S03]  /*400c0*/  F2FP.F16.E5M2.UNPACK_B R36, R42 ;  /* 0x0000002aff24723e */ /* 0x000fc600020004ff */
[----:B------:R-:W3:Y:S01]  /*400d0*/  LDL.LU R12, [R1+0xa18] ;  /* 0x000a1800010c7983 */ /* 0x000ee20000300800 */
[----:B------:R-:W-:Y:S02]  /*400e0*/  F2FP.F16.E5M2.UNPACK_B R37, R43 ;  /* 0x0000002bff25723e */ /* 0x000fe400020004ff */
[----:B------:R-:W-:Y:S01]  /*400f0*/  F2FP.F16.E5M2.UNPACK_B R38, R60 ;  /* 0x0000003cff26723e */ /* 0x000fe200020004ff */
[----:B------:R-:W3:Y:S01]  /*40100*/  LDL.LU R13, [R1+0xa24] ;  /* 0x000a2400010d7983 */ /* 0x000ee20000300800 */
[----:B------:R-:W-:-:S03]  /*40110*/  F2FP.F16.E5M2.UNPACK_B R39, R61 ;  /* 0x0000003dff27723e */ /* 0x000fc600020004ff */
        /* <DEDUP_REMOVED lines=15> */
[----:B------:R0:W-:Y:S04]  /*40210*/  STL.64 [R1+0x3318], R22 ;  /* 0x0033181601007387 */ /* 0x0001e80000100a00 */
[----:B0-----:R-:W3:Y:S04]  /*40220*/  LDL.LU R22, [R1+0xa10] ;  /* 0x000a100001167983 */ /* 0x001ee80000300800 */
[----:B------:R-:W3:Y:S04]  /*40230*/  LDL.LU R23, [R1+0xa1c] ;  /* 0x000a1c0001177983 */ /* 0x000ee80000300800 */
[----:B------:R0:W-:Y:S04]  /*40240*/  STL.64 [R1+0x3310], R20 ;  /* 0x0033101401007387 */ /* 0x0001e80000100a00 */
[----:B0-----:R-:W3:Y:S04]  /*40250*/  LDL.LU R21, [R1+0xa14] ;  /* 0x000a140001157983 */ /* 0x001ee80000300800 */
[----:B------:R-:W-:Y:S04]  /*40260*/  STL.64 [R1+0x32a0], R26 ;  /* 0x0032a01a01007387 */ /* 0x000fe80000100a00 */
[----:B------:R0:W-:Y:S04]  /*40270*/  STL.64 [R1+0x3298], R24 ;  /* 0x0032981801007387 */ /* 0x0001e80000100a00 */
[----:B0-----:R-:W3:Y:S04]  /*40280*/  LDL.LU R24, [R1+0x370] ;  /* 0x0003700001187983 */ /* 0x001ee80000300800 */
[----:B------:R-:W3:Y:S04]  /*40290*/  LDL.LU R25, [R1+0x374] ;  /* 0x0003740001197983 */ /* 0x000ee80000300800 */
[----:B------:R-:W3:Y:S04]  /*402a0*/  LDL.LU R26, [R1+0x378] ;  /* 0x00037800011a7983 */ /* 0x000ee80000300800 */
[----:B------:R-:W3:Y:S01]  /*402b0*/  LDL.LU R27, [R1+0x37c] ;  /* 0x00037c00011b7983 */ /* 0x000ee20000300800 */
[C---:B----4-:R-:W-:Y:S08]  /*402c0*/  HMMA.16816.F32 R8, R36.reuse, R6, R8 ;  /* 0x000000062408723c */ /* 0x050ff00000001808 */
[C---:B--2---:R-:W-:Y:S08]  /*402d0*/  HMMA.16816.F32 R28, R36.reuse, R2, R28 ;  /* 0x00000002241c723c */ /* 0x044ff0000000181c */
[----:B---3--:R-:W-:-:S15]  /*402e0*/  HMMA.16816.F32 R16, R36, R4, R16 ;  /* 0x000000042410723c */ /* 0x008fde0000001810 */
[----:B------:R-:W-:-:S04]  /*402f0*/  NOP ;  /* 0x0000000000007918 */ /* 0x000fc80000000000 */
        /* <DEDUP_REMOVED lines=11> */
[----:B------:R-:W3:Y:S01]  /*403b0*/  LDL.LU.64 R8, [R1+0x33e8] ;  /* 0x0033e80001087983 */ /* 0x000ee20000300a00 */
[C---:B--2---:R-:W-:Y:S08]  /*403c0*/  HMMA.16816.F32 R16, R36.reuse, R40, R16 ;  /* 0x000000282410723c */ /* 0x044ff00000001810 */
[C---:B----4-:R-:W-:Y:S08]  /*403d0*/  HMMA.16816.F32 R56, R36.reuse, R10, R56 ;  /* 0x0000000a2438723c */ /* 0x050ff00000001838 */
        /* <DEDUP_REMOVED lines=14> */
[----:B------:R-:W-:-:S02]  /*404c0*/  IMAD R43, R12, 0x100, R23 ;  /* 0x000001000c2b7824 */ /* 0x000fc400078e0217 */
[----:B------:R-:W-:Y:S02]  /*404d0*/  IMAD R60, R14, 0x100, R13 ;  /* 0x000001000e3c7824 */ /* 0x000fe400078e020d */
[----:B------:R-:W-:Y:S02]  /*404e0*/  IMAD R61, R0, 0x100, R15 ;  /* 0x00000100003d7824 */ /* 0x000fe400078e020f */
[----:B------:R-:W-:Y:S01]  /*404f0*/  IMAD R42, R22, 0x100, R21 ;  /* 0x00000100162a7824 */ /* 0x000fe200078e0215 */
[C---:B----4-:R-:W-:Y:S08]  /*40500*/  HMMA.16816.F32 R24, R36.reuse, R18, R24 ;  /* 0x000000122418723c */ /* 0x050ff00000001818 */
[----:B--2---:R-:W-:Y:S01]  /*40510*/  HMMA.16816.F32 R12, R36, R16, R28 ;  /* 0x00000010240c723c */ /* 0x004fe2000000181c */
[----:B------:R-:W-:-:S02]  /*40520*/  F2FP.F16.E5M2.UNPACK_B R36, R42 ;  /* 0x0000002aff24723e */ /* 0x000fc400020004ff */
[----:B------:R-:W-:Y:S02]  /*40530*/  F2FP.F16.E5M2.UNPACK_B R37, R43 ;  /* 0x0000002bff25723e */ /* 0x000fe400020004ff */
[----:B------:R-:W-:Y:S02]  /*40540*/  F2FP.F16.E5M2.UNPACK_B R38, R60 ;  /* 0x0000003cff26723e */ /* 0x000fe400020004ff */
[----:B------:R-:W-:-:S04]  /*40550*/  F2FP.F16.E5M2.UNPACK_B R39, R61 ;  /* 0x0000003dff27723e */ /* 0x000fc800020004ff */
[----:B------:R-:W-:Y:S04]  /*40560*/  STL.64 [R1+0x210], R24 ;  /* 0x0002101801007387 */ /* 0x000fe80000100a00 */
[----:B------:R-:W-:Y:S04]  /*40570*/  STL.64 [R1+0x218], R26 ;  /* 0x0002181a01007387 */ /* 0x000fe80000100a00 */
[----:B------:R-:W-:Y:S04]  /*40580*/  STL.64 [R1+0x33b0], R18 ;  /* 0x0033b01201007387 */ /* 0x000fe80000100a00 */
[----:B------:R-:W-:Y:S04]  /*40590*/  STL.64 [R1+0x33a8], R16 ;  /* 0x0033a81001007387 */ /* 0x000fe80000100a00 */
[----:B------:R-:W-:Y:S04]  /*405a0*/  STL.64 [R1+0x200], R12 ;  /* 0x0002000c01007387 */ /* 0x000fe80000100a00 */
[----:B------:R0:W-:Y:S02]  /*405b0*/  STL.64 [R1+0x208], R14 ;  /* 0x0002080e01007387 */ /* 0x0001e40000100a00 */
[C---:B0-----:R-:W-:Y:S08]  /*405c0*/  HMMA.16816.F32 R12, R36.reuse, R4, R48 ;  /* 0x00000004240c723c */ /* 0x041ff00000001830 */
[C---:B------:R-:W-:Y:S08]  /*405d0*/  HMMA.16816.F32 R20, R36.reuse, R2, R44 ;  /* 0x000000022414723c */ /* 0x040ff0000000182c */
[C---:B------:R-:W-:Y:S03]  /*405e0*/  HMMA.16816.F32 R16, R36.reuse, R6, R52 ;  /* 0x000000062410723c */ /* 0x040fe60000001834 */
[----:B------:R-:W-:Y:S04]  /*405f0*/  STL.64 [R1+0x290], R12 ;  /* 0x0002900c01007387 */ /* 0x000fe80000100a00 */
[----:B------:R3:W-:Y:S01]  /*40600*/  STL.64 [R1+0x298], R14 ;  /* 0x0002980e01007387 */ /* 0x0007e20000100a00 */
[C---:B------:R-:W-:Y:S08]  /*40610*/  HMMA.16816.F32 R4, R36.reuse, R10, R32 ;  /* 0x0000000a2404723c */ /* 0x040ff00000001820 */
[C---:B---3--:R-:W-:Y:S01]  /*40620*/  HMMA.16816.F32 R12, R36.reuse, R8, R56 ;  /* 0x00000008240c723c */ /* 0x048fe20000001838 */
[----:B------:R-:W-:Y:S04]  /*40630*/  STL.64 [R1+0x280], R20 ;  /* 0x0002801401007387 */ /* 0x000fe80000100a00 */
[----:B------:R-:W-:Y:S04]  /*40640*/  STL.64 [R1+0x288], R22 ;  /* 0x0002881601007387 */ /* 0x000fe80000100a00 */
[----:B------:R0:W-:Y:S04]  /*40650*/  STL.64 [R1+0x270], R16 ;  /* 0x0002701001007387 */ /* 0x0001e80000100a00 */
[----:B------:R1:W-:Y:S04]  /*40660*/  STL.64 [R1+0x278], R18 ;  /* 0x0002781201007387 */ /* 0x0003e80000100a00 */
[----:B------:R-:W2:Y:S04]  /*40670*/  LDL.LU R52, [R1+0x450] ;  /* 0x0004500001347983 */ /* 0x000ea80000300800 */
[----:B------:R-:W-:Y:S04]  /*40680*/  STL.64 [R1+0x260], R12 ;  /* 0x0002600c01007387 */ /* 0x000fe80000100a00 */
[----:B------:R-:W-:Y:S04]  /*40690*/  STL.64 [R1+0x268], R14 ;  /* 0x0002680e01007387 */ /* 0x000fe80000100a00 */
[----:B------:R3:W-:Y:S04]  /*406a0*/  STL.64 [R1+0x250], R4 ;  /* 0x0002500401007387 */ /* 0x0007e80000100a00 */
[----:B------:R-:W-:Y:S04]  /*406b0*/  STL.64 [R1+0x258], R6 ;  /* 0x0002580601007387 */ /* 0x000fe80000100a00 */
[----:B------:R-:W2:Y:S04]  /*406c0*/  LDL.LU R53, [R1+0x454] ;  /* 0x0004540001357983 */ /* 0x000ea80000300800 */
[----:B------:R-:W2:Y:S04]  /*406d0*/  LDL.LU R54, [R1+0x458] ;  /* 0x0004580001367983 */ /* 0x000ea80000300800 */
[----:B------:R-:W2:Y:S04]  /*406e0*/  LDL.LU R55, [R1+0x45c] ;  /* 0x00045c0001377983 */ /* 0x000ea80000300800 */
        /* <DEDUP_REMOVED lines=8> */
[----:B0-----:R-:W2:Y:S04]  /*40770*/  LDL.LU R16, [R1+0x390] ;  /* 0x0003900001107983 */ /* 0x001ea80000300800 */
[----:B------:R-:W2:Y:S04]  /*40780*/  LDL.LU R17, [R1+0x394] ;  /* 0x0003940001117983 */ /* 0x000ea80000300800 */
[----:B-1----:R-:W2:Y:S04]  /*40790*/  LDL.LU R18, [R1+0x398] ;  /* 0x0003980001127983 */ /* 0x002ea80000300800 */
[----:B------:R-:W2:Y:S04]  /*407a0*/  LDL.LU R19, [R1+0x39c] ;  /* 0x00039c0001137983 */ /* 0x000ea80000300800 */
[----:B------:R-:W4:Y:S04]  /*407b0*/  LDL.LU R3, [R1+0xa34] ;  /* 0x000a340001037983 */ /* 0x000f280000300800 */
[----:B---3--:R-:W4:Y:S04]  /*407c0*/  LDL.LU R4, [R1+0xa30] ;  /* 0x000a300001047983 */ /* 0x008f280000300800 */
        /* <DEDUP_REMOVED lines=14> */
[----:B------:R-:W3:Y:S04]  /*408b0*/  LDL R21, [R1+0x4c8] ;  /* 0x0004c80001157983 */ /* 0x000ee80000100800 */
[----:B------:R-:W3:Y:S04]  /*408c0*/  LDL R22, [R1+0x4cc] ;  /* 0x0004cc0001167983 */ /* 0x000ee80000100800 */
[----:B------:R-:W3:Y:S04]  /*408d0*/  LDL R23, [R1+0x4f8] ;  /* 0x0004f80001177983 */ /* 0x000ee80000100800 */
[----:B------:R-:W3:Y:S04]  /*408e0*/  LDL R0, [R1+0x4fc] ;  /* 0x0004fc0001007983 */ /* 0x000ee80000100800 */
[----:B------:R-:W3:Y:S04]  /*408f0*/  LDL R47, [R1+0x518] ;  /* 0x00051800012f7983 */ /* 0x000ee80000100800 */
        /* <DEDUP_REMOVED lines=13> */
[----:B------:R-:W3:Y:S01]  /*409d0*/  LDL.LU R59, [R1+0x48c] ;  /* 0x00048c00013b7983 */ /* 0x000ee20000300800 */
[----:B--2---:R-:W-:-:S15]  /*409e0*/  HMMA.16816.F32 R16, R36, R40, R16 ;  /* 0x000000282410723c */ /* 0x004fde0000001810 */
[----:B------:R-:W-:-:S04]  /*409f0*/  NOP ;  /* 0x0000000000007918 */ /* 0x000fc80000000000 */
[----:B------:R-:W-:Y:S04]  /*40a00*/  STL.64 [R1+0x240], R16 ;  /* 0x0002401001007387 */ /* 0x000fe80000100a00 */
[----:B------:R0:W-:Y:S04]  /*40a10*/  STL.64 [R1+0x248], R18 ;  /* 0x0002481201007387 */ /* 0x0001e80000100a00 */
[----:B0-----:R-:W2:Y:S04]  /*40a20*/  LDL.LU.64 R18, [R1+0x33b0] ;  /* 0x0033b00001127983 */ /* 0x001ea80000300a00 */
[----:B------:R-:W2:Y:S01]  /*40a30*/  LDL.LU.64 R16, [R1+0x33a8] ;  /* 0x0033a80001107983 */ /* 0x000ea20000300a00 */
[----:B----4-:R-:W-:-:S02]  /*40a40*/  IMAD R2, R4, 0x100, R3 ;  /* 0x0000010004027824 */ /* 0x010fc400078e0203 */
[----:B---3--:R-:W-:Y:S01]  /*40a50*/  IMAD R3, R61, 0x100, R5 ;  /* 0x000001003d037824 */ /* 0x008fe200078e0205 */
[----:B------:R-:W3:Y:S01]  /*40a60*/  LDL R35, [R1+0x4ec] ;  /* 0x0004ec0001237983 */ /* 0x000ee20000100800 */
[----:B------:R-:W-:Y:S02]  /*40a70*/  IMAD R4, R43, 0x100, R60 ;  /* 0x000001002b047824 */ /* 0x000fe400078e023c */
[----:B------:R-:W-:Y:S01]  /*40a80*/  IMAD R5, R20, 0x100, R42 ;  /* 0x0000010014057824 */ /* 0x000fe200078e022a */
[----:B------:R-:W-:Y:S02]  /*40a90*/  F2FP.F16.E5M2.UNPACK_B R40, R47 ;  /* 0x0000002fff28723e */ /* 0x000fe400020004ff */
[----:B------:R-:W-:Y:S01]  /*40aa0*/  F2FP.F16.E5M2.UNPACK_B R41, R46 ;  /* 0x0000002eff29723e */ /* 0x000fe200020004ff */
[----:B--2---:R-:W-:-:S15]  /*40ab0*/  HMMA.16816.F32 R8, R36, R18, R8 ;  /* 0x000000122408723c */ /* 0x004fde0000001808 */
[----:B------:R-:W-:-:S04]  /*40ac0*/  NOP ;  /* 0x0000000000007918 */ /* 0x000fc80000000000 */
[----:B------:R-:W-:Y:S04]  /*40ad0*/  STL.64 [R1+0x230], R8 ;  /* 0x0002300801007387 */ /* 0x000fe80000100a00 */
[----:B------:R0:W-:Y:S02]  /*40ae0*/  STL.64 [R1+0x238], R10 ;  /* 0x0002380a01007387 */ /* 0x0001e40000100a00 */
[----:B0-----:R-:W-:Y:S01]  /*40af0*/  HMMA.16816.F32 R8, R36, R16, R24 ;  /* 0x000000102408723c */ /* 0x001fe20000001818 */
[----:B------:R-:W-:Y:S02]  /*40b00*/  F2FP.F16.E5M2.UNPACK_B R36, R2 ;  /* 0x00000002ff24723e */ /* 0x000fe400020004ff */
[----:B------:R-:W-:Y:S02]  /*40b10*/  F2FP.F16.E5M2.UNPACK_B R37, R3 ;  /* 0x00000003ff25723e */ /* 0x000fe400020004ff */
[----:B------:R-:W-:-:S02]  /*40b20*/  F2FP.F16.E5M2.UNPACK_B R38, R4 ;  /* 0x00000004ff26723e */ /* 0x000fc400020004ff */
[----:B------:R-:W-:Y:S02]  /*40b30*/  F2FP.F16.E5M2.UNPACK_B R39, R5 ;  /* 0x00000005ff27723e */ /* 0x000fe400020004ff */
[----:B------:R-:W-:Y:S02]  /*40b40*/  F2FP.F16.E5M2.UNPACK_B R16, R21 ;  /* 0x00000015ff10723e */ /* 0x000fe400020004ff */
[----:B------:R-:W-:-:S07]  /*40b50*/  F2FP.F16.E5M2.UNPACK_B R17, R22 ;  /* 0x00000016ff11723e */ /* 0x000fce00020004ff */
[----:B------:R-:W-:Y:S01]  /*40b60*/  HMMA.16816.F32 R4, R36, R16, R12 ;  /* 0x000000102404723c */ /* 0x000fe2000000180c */
[----:B------:R-:W-:Y:S01]  /*40b70*/  F2FP.F16.E5M2.UNPACK_B R18, R23 ;  /* 0x00000017ff12723e */ /* 0x000fe200020004ff */
[----:B------:R-:W-:Y:S01]  /*40b80*/  STL.64 [R1+0x220], R8 ;  /* 0x0002200801007387 */ /* 0x000fe20000100a00 */
[----:B------:R-:W-:-:S03]  /*40b90*/  F2FP.F16.E5M2.UNPACK_B R19, R0 ;  /* 0x00000000ff13723e */ /* 0x000fc600020004ff */
[----:B------:R-:W-:Y:S04]  /*40ba0*/  STL.64 [R1+0x228], R10 ;  /* 0x0002280a01007387 */ /* 0x000fe80000100a00 */
[----:B------:R-:W-:Y:S04]  /*40bb0*/  STL [R1+0x337c], R16 ;  /* 0x00337c1001007387 */ /* 0x000fe80000100800 */
[----:B------:R-:W-:Y:S05]  /*40bc0*/  STL [R1+0x3378], R17 ;  /* 0x0033781101007387 */ /* 0x000fea0000100800 */
[----:B------:R-:W-:Y:S04]  /*40bd0*/  STL.64 [R1+0x330], R4 ;  /* 0x0003300401007387 */ /* 0x000fe80000100a00 */
[----:B------:R0:W-:Y:S02]  /*40be0*/  STL.64 [R1+0x338], R6 ;  /* 0x0003380601007387 */ /* 0x0001e40000100a00 */
[----:B0-----:R-:W-:Y:S01]  /*40bf0*/  HMMA.16816.F32 R4, R36, R18, R28 ;  /* 0x000000122404723c */ /* 0x001fe2000000181c */
[----:B------:R-:W-:-:S02]  /*40c00*/  F2FP.F16.E5M2.UNPACK_B R10, R45 ;  /* 0x0000002dff0a723e */ /* 0x000fc400020004ff */
[----:B------:R-:W-:Y:S01]  /*40c10*/  F2FP.F16.E5M2.UNPACK_B R11, R44 ;  /* 0x0000002cff0b723e */ /* 0x000fe200020004ff */
[----:B------:R-:W-:Y:S06]  /*40c20*/  STL [R1+0x3380], R19 ;  /* 0x0033801301007387 */ /* 0x000fec0000100800 */
[C---:B------:R-:W-:Y:S09]  /*40c30*/  HMMA.16816.F32 R12, R36.reuse, R10, R52 ;  /* 0x0000000a240c723c */ /* 0x040ff20000001834 */
[----:B------:R-:W-:Y:S04]  /*40c40*/  STL.64 [R1+0x360], R4 ;  /* 0x0003600401007387 */ /* 0x000fe80000100a00 */
[----:B------:R0:W-:Y:S02]  /*40c50*/  STL.64 [R1+0x368], R6 ;  /* 0x0003680601007387 */ /* 0x0001e40000100a00 */
[----:B0-----:R-:W-:Y:S01]  /*40c60*/  HMMA.16816.F32 R4, R36, R40, R48 ;  /* 0x000000282404723c */ /* 0x001fe20000001830 */
[----:B------:R-:W-:-:S02]  /*40c70*/  F2FP.F16.E5M2.UNPACK_B R8, R32 ;  /* 0x00000020ff08723e */ /* 0x000fc400020004ff */
[----:B------:R-:W-:-:S15]  /*40c80*/  F2FP.F16.E5M2.UNPACK_B R9, R33 ;  /* 0x00000021ff09723e */ /* 0x000fde00020004ff */
[----:B------:R-:W-:Y:S01]  /*40c90*/  NOP ;  /* 0x0000000000007918 */ /* 0x000fe20000000000 */
[----:B------:R-:W-:Y:S04]  /*40ca0*/  STL.64 [R1+0x3a0], R4 ;  /* 0x0003a00401007387 */ /* 0x000fe80000100a00 */
[----:B------:R-:W-:Y:S04]  /*40cb0*/  STL.64 [R1+0x3a8], R6 ;  /* 0x0003a80601007387 */ /* 0x000fe80000100a00 */
[----:B------:R-:W-:Y:S04]  /*40cc0*/  STL.64 [R1+0x3c0], R12 ;  /* 0x0003c00c01007387 */ /* 0x000fe80000100a00 */
[----:B------:R0:W-:Y:S02]  /*40cd0*/  STL.64 [R1+0x3c8], R14 ;  /* 0x0003c80e01007387 */ /* 0x0001e40000100a00 */
[----:B0-----:R-:W-:Y:S02]  /*40ce0*/  HMMA.16816.F32 R12, R36, R8, R56 ;  /* 0x00000008240c723c */ /* 0x001fe40000001838 */
[----:B------:R-:W-:Y:S04]  /*40cf0*/  STL.64 [R1+0x3390], R10 ;  /* 0x0033900a01007387 */ /* 0x000fe80000100a00 */
[----:B------:R0:W-:-:S13]  /*40d00*/  STL.64 [R1+0x3388], R8 ;  /* 0x0033880801007387 */ /* 0x0001da0000100a00 */
[----:B------:R-:W-:Y:S04]  /*40d10*/  STL.64 [R1+0x3f0], R12 ;  /* 0x0003f00c01007387 */ /* 0x000fe80000100a00 */
[----:B------:R-:W-:Y:S04]  /*40d20*/  STL.64 [R1+0x3f8], R14 ;  /* 0x0003f80e01007387 */ /* 0x000fe80000100a00 */
[----:B------:R-:W2:Y:S04]  /*40d30*/  LDL.LU R44, [R1+0x320] ;  /* 0x00032000012c7983 */ /* 0x000ea80000300800 */
[----:B------:R-:W2:Y:S04]  /*40d40*/  LDL.LU R45, [R1+0x324] ;  /* 0x00032400012d7983 */ /* 0x000ea80000300800 */
[----:B------:R-:W4:Y:S04]  /*40d50*/  LDL.LU R46, [R1+0x328] ;  /* 0x00032800012e7983 */ /* 0x000f280000300800 */
[----:B------:R-:W4:Y:S01]  /*40d60*/  LDL.LU R47, [R1+0x32c] ;  /* 0x00032c00012f7983 */ /* 0x000f220000300800 */
[----:B------:R-:W-:-:S02]  /*40d70*/  F2FP.F16.E5M2.UNPACK_B R6, R34 ;  /* 0x00000022ff06723e */ /* 0x000fc400020004ff */
[----:B---3--:R-:W-:Y:S01]  /*40d80*/  F2FP.F16.E5M2.UNPACK_B R7, R35 ;  /* 0x00000023ff07723e */ /* 0x008fe200020004ff */
[----:B----4-:R-:W-:Y:S04]  /*40d90*/  STL.64 [R1+0x33a0], R46 ;  /* 0x0033a02e01007387 */ /* 0x010fe80000100a00 */
[----:B--2---:R1:W-:Y:S04]  /*40da0*/  STL.64 [R1+0x3398], R44 ;  /* 0x0033982c01007387 */ /* 0x0043e80000100a00 */
[----:B------:R-:W2:Y:S04]  /*40db0*/  LDL.LU R28, [R1+0x410] ;  /* 0x00041000011c7983 */ /* 0x000ea80000300800 */
[----:B------:R-:W2:Y:S04]  /*40dc0*/  LDL.LU R29, [R1+0x414] ;  /* 0x00041400011d7983 */ /* 0x000ea80000300800 */
[----:B------:R-:W2:Y:S04]  /*40dd0*/  LDL.LU R30, [R1+0x418] ;  /* 0x00041800011e7983 */ /* 0x000ea80000300800 */
[----:B------:R-:W2:Y:S04]  /*40de0*/  LDL.LU R31, [R1+0x41c] ;  /* 0x00041c00011f7983 */ /* 0x000ea80000300800 */
[----:B------:R-:W3:Y:S04]  /*40df0*/  LDL.LU R20, [R1+0x460] ;  /* 0x0004600001147983 */ /* 0x000ee80000300800 */
[----:B------:R-:W3:Y:S04]  /*40e00*/  LDL.LU R21, [R1+0x464] ;  /* 0x0004640001157983 */ /* 0x000ee80000300800 */
[----:B------:R-:W3:Y:S04]  /*40e10*/  LDL.LU R22, [R1+0x468] ;  /* 0x0004680001167983 */ /* 0x000ee80000300800 */
[----:B------:R-:W3:Y:S04]  /*40e20*/  LDL.LU R23, [R1+0x46c] ;  /* 0x00046c0001177983 */ /* 0x000ee80000300800 */
[----:B0-----:R-:W4:Y:S04]  /*40e30*/  LDL.LU R8, [R1+0x4b0] ;  /* 0x0004b00001087983 */ /* 0x001f280000300800 */
[----:B------:R-:W4:Y:S04]  /*40e40*/  LDL.LU R9, [R1+0x4b4] ;  /* 0x0004b40001097983 */ /* 0x000f280000300800 */
[----:B------:R-:W4:Y:S04]  /*40e50*/  LDL.LU R10, [R1+0x4b8] ;  /* 0x0004b800010a7983 */ /* 0x000f280000300800 */
[----:B------:R-:W4:Y:S04]  /*40e60*/  LDL.LU R11, [R1+0x4bc] ;  /* 0x0004bc00010b7983 */ /* 0x000f280000300800 */
[----:B-1----:R-:W2:Y:S04]  /*40e70*/  LDL.LU R44, [R1+0x4a0] ;  /* 0x0004a000012c7983 */ /* 0x002ea80000300800 */
[----:B------:R-:W2:Y:S04]  /*40e80*/  LDL.LU R45, [R1+0x4a4] ;  /* 0x0004a400012d7983 */ /* 0x000ea80000300800 */
[----:B------:R-:W2:Y:S04]  /*40e90*/  LDL.LU R46, [R1+0x4a8] ;  /* 0x0004a800012e7983 */ /* 0x000ea80000300800 */
[----:B------:R-:W2:Y:S04]  /*40ea0*/  LDL.LU R47, [R1+0x4ac] ;  /* 0x0004ac00012f7983 */ /* 0x000ea80000300800 */
[----:B------:R-:W3:Y:S04]  /*40eb0*/  LDL R4, [R1+0x508] ;  /* 0x0005080001047983 */ /* 0x000ee80000100800 */
[----:B------:R-:W4:Y:S04]  /*40ec0*/  LDL R5, [R1+0x50c] ;  /* 0x00050c0001057983 */ /* 0x000f280000100800 */
[----:B------:R-:W4:Y:S04]  /*40ed0*/  LDL R2, [R1+0x528] ;  /* 0x0005280001027983 */ /* 0x000f280000100800 */
[----:B------:R-:W4:Y:S04]  /*40ee0*/  LDL R3, [R1+0x52c] ;  /* 0x00052c0001037983 */ /* 0x000f280000100800 */
        /* <DEDUP_REMOVED lines=32> */
[----:B--2---:R-:W-:Y:S01]  /*410f0*/  HMMA.16816.F32 R44, R36, R6, R44 ;  /* 0x00000006242c723c */ /* 0x004fe2000000182c */
[----:B---3--:R-:W-:-:S02]  /*41100*/  F2FP.F16.E5M2.UNPACK_B R4, R4 ;  /* 0x00000004ff04723e */ /* 0x008fc400020004ff */
[----:B----4-:R-:W-:-:S07]  /*41110*/  F2FP.F16.E5M2.UNPACK_B R5, R5 ;  /* 0x00000005ff05723e */ /* 0x010fce00020004ff */
[----:B------:R-:W-:Y:S09]  /*41120*/  HMMA.16816.F32 R8, R36, R4, R8 ;  /* 0x000000042408723c */ /* 0x000ff20000001808 */
[----:B------:R-:W-:Y:S04]  /*41130*/  STL.64 [R1+0x450], R44 ;  /* 0x0004502c01007387 */ /* 0x000fe80000100a00 */
[----:B------:R0:W-:Y:S01]  /*41140*/  STL.64 [R1+0x458], R46 ;  /* 0x0004582e01007387 */ /* 0x0001e20000100a00 */
[----:B------:R-:W-:-:S03]  /*41150*/  IMAD R42, R42, 0x100, R19 ;  /* 0x000001002a2a7824 */ /* 0x000fc600078e0213 */
[----:B0-----:R-:W2:Y:S04]  /*41160*/  LDL.LU.64 R46, [R1+0x33a0] ;  /* 0x0033a000012e7983 */ /* 0x001ea80000300a00 */
[----:B------:R-:W2:Y:S04]  /*41170*/  LDL.LU.64 R44, [R1+0x3398] ;  /* 0x00339800012c7983 */ /* 0x000ea80000300a00 */
[----:B------:R-:W-:Y:S01]  /*41180*/  STL.64 [R1+0x4b0], R8 ;  /* 0x0004b00801007387 */ /* 0x000fe20000100a00 */
[----:B------:R-:W-:-:S03]  /*41190*/  IMAD R43, R43, 0x100, R16 ;  /* 0x000001002b2b7824 */ /* 0x000fc600078e0210 */
[----:B------:R0:W-:Y:S01]  /*411a0*/  STL.64 [R1+0x4b8], R10 ;  /* 0x0004b80a01007387 */ /* 0x0001e20000100a00 */
[----:B------:R-:W-:-:S03]  /*411b0*/  IMAD R60, R60, 0x100, R17 ;  /* 0x000001003c3c7824 */ /* 0x000fc600078e0211 */
[----:B0-----:R-:W3:Y:S04]  /*411c0*/  LDL.LU.64 R10, [R1+0x3390] ;  /* 0x00339000010a7983 */ /* 0x001ee80000300a00 */
[----:B------:R-:W4:Y:S04]  /*411d0*/  LDL.LU.64 R8, [R1+0x3388] ;  /* 0x0033880001087983 */ /* 0x000f280000300a00 */
[----:B------:R-:W2:Y:S04]  /*411e0*/  LDL.LU R19, [R1+0x3380] ;  /* 0x0033800001137983 */ /* 0x000ea80000300800 */
[----:B------:R-:W3:Y:S04]  /*411f0*/  LDL.LU R16, [R1+0x337c] ;  /* 0x00337c0001107983 */ /* 0x000ee80000300800 */
[----:B------:R-:W3:Y:S01]  /*41200*/  LDL.LU R17, [R1+0x3378] ;  /* 0x0033780001117983 */ /* 0x000ee20000300800 */
[----:B------:R-:W-:-:S02]  /*41210*/  F2FP.F16.E5M2.UNPACK_B R2, R2 ;  /* 0x00000002ff02723e */ /* 0x000fc400020004ff */
[----:B------:R-:W-:-:S07]  /*41220*/  F2FP.F16.E5M2.UNPACK_B R3, R3 ;  /* 0x00000003ff03723e */ /* 0x000fce00020004ff */
[----:B------:R-:W-:Y:S01]  /*41230*/  HMMA.16816.F32 R36, R36, R2, R32 ;  /* 0x000000022424723c */ /* 0x000fe20000001820 */
[----:B------:R-:W4:Y:S04]  /*41240*/  LDL.LU.64 R34, [R1+0x3370] ;  /* 0x0033700001227983 */ /* 0x000f280000300a00 */
[----:B------:R-:W4:Y:S01]  /*41250*/  LDL.LU.64 R32, [R1+0x3368] ;  /* 0x0033680001207983 */ /* 0x000f220000300a00 */
[----:B------:R-:W-:-:S03]  /*41260*/  IMAD R61, R0, 0x100, R61 ;  /* 0x00000100003d7824 */ /* 0x000fc600078e023d */
[----:B------:R-:W-:Y:S10]  /*41270*/  STL [R1+0x3364], R3 ;  /* 0x0033640301007387 */ /* 0x000ff40000100800 */
[----:B------:R0:W-:Y:S04]  /*41280*/  STL.64 [R1+0x480], R36 ;  /* 0x0004802401007387 */ /* 0x0001e80000100a00 */
[----:B------:R1:W-:Y:S01]  /*41290*/  STL.64 [R1+0x488], R38 ;  /* 0x0004882601007387 */ /* 0x0003e20000100a00 */
[----:B0-----:R-:W-:-:S02]  /*412a0*/  F2FP.F16.E5M2.UNPACK_B R36, R42 ;  /* 0x0000002aff24723e */ /* 0x001fc400020004ff */
[----:B------:R-:W-:Y:S02]  /*412b0*/  F2FP.F16.E5M2.UNPACK_B R37, R43 ;  /* 0x0000002bff25723e */ /* 0x000fe400020004ff */
[----:B-1----:R-:W-:Y:S02]  /*412c0*/  F2FP.F16.E5M2.UNPACK_B R38, R60 ;  /* 0x0000003cff26723e */ /* 0x002fe400020004ff */
[----:B------:R-:W-:Y:S01]  /*412d0*/  F2FP.F16.E5M2.UNPACK_B R39, R61 ;  /* 0x0000003dff27723e */ /* 0x000fe200020004ff */
[----:B------:R-:W-:Y:S02]  /*412e0*/  IMAD R42, R57, 0x100, R56 ;  /* 0x00000100392a7824 */ /* 0x000fe400078e0238 */
[----:B------:R-:W-:-:S04]  /*412f0*/  IMAD R43, R59, 0x100, R58 ;  /* 0x000001003b2b7824 */ /* 0x000fc800078e023a */
[C---:B--2---:R-:W-:Y:S08]  /*41300*/  HMMA.16816.F32 R20, R36.reuse, R18, R20 ;  /* 0x000000122414723c */ /* 0x044ff00000001814 */
[----:B---3--:R-:W-:Y:S01]  /*41310*/  HMMA.16816.F32 R24, R36, R16, R24 ;  /* 0x000000102418723c */ /* 0x008fe20000001818 */
[----:B------:R-:W-:-:S15]  /*41320*/  STL.64 [R1+0x3358], R18 ;  /* 0x0033581201007387 */ /* 0x000fde0000100a00 */
[----:B------:R-:W-:-:S03]  /*41330*/  NOP ;  /* 0x0000000000007918 */ /* 0x000fc60000000000 */
[----:B------:R-:W-:Y:S04]  /*41340*/  STL.64 [R1+0x4a0], R24 ;  /* 0x0004a01801007387 */ /* 0x000fe80000100a00 */
[----:B------:R-:W-:Y:S04]  /*41350*/  STL.64 [R1+0x4a8], R26 ;  /* 0x0004a81a01007387 */ /* 0x000fe80000100a00 */
[----:B------:R0:W-:Y:S04]  /*41360*/  STL.64 [R1+0x3350], R16 ;  /* 0x0033501001007387 */ /* 0x0001e80000100a00 */
[----:B------:R-:W-:Y:S04]  /*41370*/  STL.64 [R1+0x490], R20 ;  /* 0x0004901401007387 */ /* 0x000fe80000100a00 */
[----:B------:R1:W-:Y:S01]  /*41380*/  STL.64 [R1+0x498], R22 ;  /* 0x0004981601007387 */ /* 0x0003e20000100a00 */
[C---:B0-----:R-:W-:Y:S08]  /*41390*/  HMMA.16816.F32 R16, R36.reuse, R10, R28 ;  /* 0x0000000a2410723c */ /* 0x041ff0000000181c */
[C---:B-1----:R-:W-:Y:S08]  /*413a0*/  HMMA.16816.F32 R20, R36.reuse, R40, R12 ;  /* 0x000000282414723c */ /* 0x042ff0000000180c */
[C---:B----4-:R-:W-:Y:S11]  /*413b0*/  HMMA.16816.F32 R12, R36.reuse, R8, R48 ;  /* 0x00000008240c723c */ /* 0x050ff60000001830 */
        /* <DEDUP_REMOVED lines=9> */
[----:B-1----:R-:W-:Y:S01]  /*41450*/  HMMA.16816.F32 R12, R36, R6, R44 ;  /* 0x00000006240c723c */ /* 0x002fe2000000182c */
[----:B------:R-:W-:-:S15]  /*41460*/  STL.64 [R1+0x3338], R6 ;  /* 0x0033380601007387 */ /* 0x000fde0000100a00 */
[----:B------:R-:W-:-:S03]  /*41470*/  NOP ;  /* 0x0000000000007918 */ /* 0x000fc60000000000 */
[----:B------:R0:W-:Y:S04]  /*41480*/  STL.64 [R1+0x430], R12 ;  /* 0x0004300c01007387 */ /* 0x0001e80000100a00 */
[----:B------:R1:W-:Y:S04]  /*41490*/  STL.64 [R1+0x438], R14 ;  /* 0x0004380e01007387 */ /* 0x0003e80000100a00 */
[----:B------:R-:W-:Y:S01]  /*414a0*/  STL.64 [R1+0x3330], R4 ;  /* 0x0033300401007387 */ /* 0x000fe20000100a00 */
[----:B0-----:R-:W-:Y:S02]  /*414b0*/  IMAD.MOV.U32 R12, RZ, RZ, R35 ;  /* 0x000000ffff0c7224 */ /* 0x001fe400078e0023 */
[----:B------:R-:W-:-:S02]  /*414c0*/  IMAD.MOV.U32 R13, RZ, RZ, R34 ;  /* 0x000000ffff0d7224 */ /* 0x000fc400078e0022 */
[----:B-1----:R-:W-:Y:S02]  /*414d0*/  IMAD.MOV.U32 R14, RZ, RZ, R33 ;  /* 0x000000ffff0e7224 */ /* 0x002fe400078e0021 */
[----:B------:R-:W-:Y:S01]  /*414e0*/  IMAD.MOV.U32 R15, RZ, RZ, R32 ;  /* 0x000000ffff0f7224 */ /* 0x000fe200078e0020 */
[----:B------:R0:W-:Y:S04]  /*414f0*/  STL.64 [R1+0x420], R8 ;  /* 0x0004200801007387 */ /* 0x0001e80000100a00 */
[----:B------:R1:W-:Y:S04]  /*41500*/  STL.64 [R1+0x428], R10 ;  /* 0x0004280a01007387 */ /* 0x0003e80000100a00 */
[----:B------:R-:W-:Y:S04]  /*41510*/  STL.64 [R1+0x3348], R14 ;  /* 0x0033480e01007387 */ /* 0x000fe80000100a00 */
[----:B------:R2:W-:Y:S04]  /*41520*/  STL.64 [R1+0x3340], R12 ;  /* 0x0033400c01007387 */ /* 0x0005e80000100a00 */
[----:B------:R-:W3:Y:S04]  /*41530*/  LDL.LU R56, [R1+0xb0] ;  /* 0x0000b00001387983 */ /* 0x000ee80000300800 */
[----:B------:R-:W3:Y:S04]  /*41540*/  LDL.LU R57, [R1+0xb4] ;  /* 0x0000b40001397983 */ /* 0x000ee80000300800 */
[----:B------:R-:W3:Y:S04]  /*41550*/  LDL.LU R58, [R1+0xb8] ;  /* 0x0000b800013a7983 */ /* 0x000ee80000300800 */
[----:B------:R-:W3:Y:S04]  /*41560*/  LDL.LU R59, [R1+0xbc] ;  /* 0x0000bc00013b7983 */ /* 0x000ee80000300800 */
[----:B------:R-:W4:Y:S04]  /*41570*/  LDL.LU R52, [R1+0xc0] ;  /* 0x0000c00001347983 */ /* 0x000f280000300800 */
[----:B------:R-:W4:Y:S04]  /*41580*/  LDL.LU R53, [R1+0xc4] ;  /* 0x0000c40001357983 */ /* 0x000f280000300800 */
[----:B------:R-:W4:Y:S04]  /*41590*/  LDL.LU R54, [R1+0xc8] ;  /* 0x0000c80001367983 */ /* 0x000f280000300800 */
[----:B------:R-:W4:Y:S04]  /*415a0*/  LDL.LU R55, [R1+0xcc] ;  /* 0x0000cc0001377983 */ /* 0x000f280000300800 */
[----:B------:R-:W3:Y:S04]  /*415b0*/  LDL.LU R48, [R1+0x2a0] ;  /* 0x0002a00001307983 */ /* 0x000ee80000300800 */
[----:B------:R-:W3:Y:S04]  /*415c0*/  LDL.LU R49, [R1+0x2a4] ;  /* 0x0002a40001317983 */ /* 0x000ee80000300800 */
[----:B------:R-:W3:Y:S04]  /*415d0*/  LDL.LU R50, [R1+0x2a8] ;  /* 0x0002a80001327983 */ /* 0x000ee80000300800 */
[----:B------:R-:W3:Y:S04]  /*415e0*/  LDL.LU R51, [R1+0x2ac] ;  /* 0x0002ac0001337983 */ /* 0x000ee80000300800 */
[----:B0-----:R-:W3:Y:S04]  /*415f0*/  LDL.LU R8, [R1+0x2c0] ;  /* 0x0002c00001087983 */ /* 0x001ee80000300800 */
[----:B------:R-:W3:Y:S04]  /*41600*/  LDL.LU R9, [R1+0x2c4] ;  /* 0x0002c40001097983 */ /* 0x000ee80000300800 */
[----:B-1----:R-:W3:Y:S04]  /*41610*/  LDL.LU R10, [R1+0x2c8] ;  /* 0x0002c800010a7983 */ /* 0x002ee80000300800 */
[----:B------:R-:W3:Y:S04]  /*41620*/  LDL.LU R11, [R1+0x2cc] ;  /* 0x0002cc00010b7983 */ /* 0x000ee80000300800 */
[----:B------:R-:W3:Y:S04]  /*41630*/  LDL.LU R3, [R1+0xa84] ;  /* 0x000a840001037983 */ /* 0x000ee80000300800 */
[----:B------:R-:W3:Y:S04]  /*41640*/  LDL.LU R60, [R1+0xa80] ;  /* 0x000a8000013c7983 */ /* 0x000ee80000300800 */
        /* <DEDUP_REMOVED lines=10> */
[----:B--2---:R-:W2:Y:S04]  /*416f0*/  LDL.LU R12, [R1+0x2e0] ;  /* 0x0002e000010c7983 */ /* 0x004ea80000300800 */
        /* <DEDUP_REMOVED lines=23> */
[----:B---3--:R-:W-:-:S03]  /*41870*/  IMAD R60, R60, 0x100, R3 ;  /* 0x000001003c3c7824 */ /* 0x008fc600078e0203 */
[----:B------:R-:W3:Y:S01]  /*41880*/  LDL.LU R3, [R1+0x3364] ;  /* 0x0033640001037983 */ /* 0x000ee20000300800 */
[----:B----4-:R-:W-:-:S03]  /*41890*/  IMAD R61, R61, 0x100, R0 ;  /* 0x000001003d3d7824 */ /* 0x010fc600078e0200 */
[----:B------:R-:W4:Y:S01]  /*418a0*/  LDL.LU R0, [R1+0x3360] ;  /* 0x0033600001007983 */ /* 0x000f220000300800 */
[----:B---3--:R-:W-:Y:S03]  /*418b0*/  HMMA.16816.F32 R36, R36, R2, R16 ;  /* 0x000000022424723c */ /* 0x008fe60000001810 */
[----:B------:R-:W3:Y:S04]  /*418c0*/  LDL.LU.64 R18, [R1+0x3358] ;  /* 0x0033580001127983 */ /* 0x000ee80000300a00 */
[----:B------:R-:W2:-:S12]  /*418d0*/  LDL.LU.64 R16, [R1+0x3350] ;  /* 0x0033500001107983 */ /* 0x000e980000300a00 */
[----:B------:R0:W-:Y:S04]  /*418e0*/  STL.64 [R1+0x400], R36 ;  /* 0x0004002401007387 */ /* 0x0001e80000100a00 */
[----:B------:R1:W-:Y:S01]  /*418f0*/  STL.64 [R1+0x408], R38 ;  /* 0x0004082601007387 */ /* 0x0003e20000100a00 */
[----:B0-----:R-:W-:Y:S02]  /*41900*/  F2FP.F16.E5M2.UNPACK_B R36, R42 ;  /* 0x0000002aff24723e */ /* 0x001fe400020004ff */
[----:B------:R-:W-:Y:S01]  /*41910*/  F2FP.F16.E5M2.UNPACK_B R37, R43 ;  /* 0x0000002bff25723e */ /* 0x000fe200020004ff */
[----:B------:R-:W4:Y:S01]  /*41920*/  LDL.LU R42, [R1+0xa90] ;  /* 0x000a9000012a7983 */ /* 0x000f220000300800 */
[----:B-1----:R-:W-:Y:S02]  /*41930*/  F2FP.F16.E5M2.UNPACK_B R38, R60 ;  /* 0x0000003cff26723e */ /* 0x002fe400020004ff */
[----:B------:R-:W-:Y:S01]  /*41940*/  F2FP.F16.E5M2.UNPACK_B R39, R61 ;  /* 0x0000003dff27723e */ /* 0x000fe200020004ff */
[----:B------:R-:W4:Y:S04]  /*41950*/  LDL.LU R43, [R1+0xa98] ;  /* 0x000a9800012b7983 */ /* 0x000f280000300800 */
[----:B------:R-:W4:Y:S02]  /*41960*/  LDL.LU R60, [R1+0xaa0] ;  /* 0x000aa000013c7983 */ /* 0x000f240000300800 */
[C---:B------:R-:W-:Y:S02]  /*41970*/  HMMA.16816.F32 R8, R36.reuse, R40, R8 ;  /* 0x000000282408723c */ /* 0x040fe40000001808 */
[----:B------:R-:W4:Y:S06]  /*41980*/  LDL.LU R61, [R1+0xaa8] ;  /* 0x000aa800013d7983 */ /* 0x000f2c0000300800 */
[C---:B---3--:R-:W-:Y:S08]  /*41990*/  HMMA.16816.F32 R4, R36.reuse, R18, R4 ;  /* 0x000000122404723c */ /* 0x048ff00000001804 */
        /* <DEDUP_REMOVED lines=9> */
[----:B------:R-:W2:Y:S04]  /*41a30*/  LDL.LU.64 R4, [R1+0x3330] ;  /* 0x0033300001047983 */ /* 0x000ea80000300a00 */
[----:B------:R-:W-:Y:S04]  /*41a40*/  STL.64 [R1+0x3d0], R8 ;  /* 0x0003d00801007387 */ /* 0x000fe80000100a00 */
[----:B------:R0:W-:Y:S04]  /*41a50*/  STL.64 [R1+0x3d8], R10 ;  /* 0x0003d80a01007387 */ /* 0x0001e80000100a00 */
[----:B0-----:R-:W2:Y:S04]  /*41a60*/  LDL.LU.64 R10, [R1+0x3328] ;  /* 0x00332800010a7983 */ /* 0x001ea80000300a00 */
[----:B------:R-:W2:Y:S01]  /*41a70*/  LDL.LU.64 R8, [R1+0x3320] ;  /* 0x0033200001087983 */ /* 0x000ea20000300a00 */
[----:B----4-:R-:W-:-:S02]  /*41a80*/  IMAD R42, R42, 0x100, R32 ;  /* 0x000001002a2a7824 */ /* 0x010fc400078e0220 */
[----:B------:R-:W-:Y:S02]  /*41a90*/  IMAD R43, R43, 0x100, R33 ;  /* 0x000001002b2b7824 */ /* 0x000fe400078e0221 */
[----:B------:R-:W-:Y:S02]  /*41aa0*/  IMAD R60, R60, 0x100, R34 ;  /* 0x000001003c3c7824 */ /* 0x000fe400078e0222 */
[----:B------:R-:W-:Y:S01]  /*41ab0*/  IMAD R61, R61, 0x100, R35 ;  /* 0x000001003d3d7824 */ /* 0x000fe200078e0223 */
[C---:B---3--:R-:W-:Y:S08]  /*41ac0*/  HMMA.16816.F32 R52, R36.reuse, R6, R52 ;  /* 0x000000062434723c */ /* 0x048ff00000001834 */
[C---:B--2---:R-:W-:Y:S08]  /*41ad0*/  HMMA.16816.F32 R56, R36.reuse, R4, R56 ;  /* 0x000000042438723c */ /* 0x044ff00000001838 */
[C---:B------:R-:W-:Y:S08]  /*41ae0*/  HMMA.16816.F32 R20, R36.reuse, R10, R20 ;  /* 0x0000000a2414723c */ /* 0x040ff00000001814 */
[C---:B------:R-:W-:Y:S11]  /*41af0*/  HMMA.16816.F32 R48, R36.reuse, R8, R48 ;  /* 0x000000082430723c */ /* 0x040ff60000001830 */
[----:B------:R-:W-:Y:S04]  /*41b00*/  STL.64 [R1+0x3b0], R20 ;  /* 0x0003b01401007387 */ /* 0x000fe80000100a00 */
[----:B------:R0:W-:Y:S04]  /*41b10*/  STL.64 [R1+0x3b8], R22 ;  /* 0x0003b81601007387 */ /* 0x0001e80000100a00 */
[----:B0-----:R-:W2:Y:S04]  /*41b20*/  LDL.LU.64 R22, [R1+0x3318] ;  /* 0x0033180001167983 */ /* 0x001ea80000300a00 */
[----:B------:R-:W3:Y:S04]  /*41b30*/  LDL.LU.64 R20, [R1+0x3310] ;  /* 0x0033100001147983 */ /* 0x000ee80000300a00 */
[----:B------:R-:W-:Y:S04]  /*41b40*/  STL.64 [R1+0x390], R48 ;  /* 0x0003903001007387 */ /* 0x000fe80000100a00 */
[----:B------:R0:W-:Y:S04]  /*41b50*/  STL.64 [R1+0x398], R50 ;  /* 0x0003983201007387 */ /* 0x0001e80000100a00 */
[----:B0-----:R-:W4:Y:S04]  /*41b60*/  LDL.LU.64 R50, [R1+0x3308] ;  /* 0x0033080001327983 */ /* 0x001f280000300a00 */
[----:B------:R-:W2:Y:S04]  /*41b70*/  LDL.LU.64 R48, [R1+0x3300] ;  /* 0x0033000001307983 */ /* 0x000ea80000300a00 */
[----:B------:R-:W-:Y:S04]  /*41b80*/  STL.64 [R1+0x380], R52 ;  /* 0x0003803401007387 */ /* 0x000fe80000100a00 */
[----:B------:R0:W-:Y:S04]  /*41b90*/  STL.64 [R1+0x388], R54 ;  /* 0x0003883601007387 */ /* 0x0001e80000100a00 */
[----:B0-----:R-:W2:Y:S04]  /*41ba0*/  LDL.LU.64 R54, [R1+0x32f8] ;  /* 0x0032f80001367983 */ /* 0x001ea80000300a00 */
[----:B------:R-:W2:Y:S04]  /*41bb0*/  LDL.LU.64 R52, [R1+0x32f0] ;  /* 0x0032f00001347983 */ /* 0x000ea80000300a00 */
[----:B------:R-:W-:Y:S04]  /*41bc0*/  STL.64 [R1+0x370], R56 ;  /* 0x0003703801007387 */ /* 0x000fe80000100a00 */
[----:B------:R0:W-:Y:S04]  /*41bd0*/  STL.64 [R1+0x378], R58 ;  /* 0x0003783a01007387 */ /* 0x0001e80000100a00 */
[----:B0-----:R-:W2:Y:S04]  /*41be0*/  LDL.LU.64 R58, [R1+0x32e8] ;  /* 0x0032e800013a7983 */ /* 0x001ea80000300a00 */
[----:B------:R-:W2:Y:S04]  /*41bf0*/  LDL.LU.64 R56, [R1+0x32e0] ;  /* 0x0032e00001387983 */ /* 0x000ea80000300a00 */
[----:B------:R-:W2:Y:S04]  /*41c00*/  LDL.LU R32, [R1+0x32d8] ;  /* 0x0032d80001207983 */ /* 0x000ea80000300800 */
[----:B------:R-:W2:Y:S04]  /*41c10*/  LDL.LU R33, [R1+0x32d4] ;  /* 0x0032d40001217983 */ /* 0x000ea80000300800 */
[----:B------:R-:W2:Y:S04]  /*41c20*/  LDL.LU R34, [R1+0x32d0] ;  /* 0x0032d00001227983 */ /* 0x000ea80000300800 */
[----:B------:R-:W2:Y:S02]  /*41c30*/  LDL.LU R35, [R1+0x32cc] ;  /* 0x0032cc0001237983 */ /* 0x000ea40000300800 */
[----:B--2---:R-:W-:Y:S01]  /*41c40*/  HMMA.16816.F32 R36, R36, R2, R32 ;  /* 0x000000022424723c */ /* 0x004fe20000001820 */
[----:B------:R-:W-:-:S02]  /*41c50*/  F2FP.F16.E5M2.UNPACK_B R32, R42 ;  /* 0x0000002aff20723e */ /* 0x000fc400020004ff */
[----:B------:R-:W-:Y:S02]  /*41c60*/  F2FP.F16.E5M2.UNPACK_B R33, R43 ;  /* 0x0000002bff21723e */ /* 0x000fe400020004ff */
[----:B------:R-:W-:Y:S02]  /*41c70*/  F2FP.F16.E5M2.UNPACK_B R34, R60 ;  /* 0x0000003cff22723e */ /* 0x000fe400020004ff */
[----:B------:R-:W-:-:S07]  /*41c80*/  F2FP.F16.E5M2.UNPACK_B R35, R61 ;  /* 0x0000003dff23723e */ /* 0x000fce00020004ff */
[C---:B------:R-:W-:Y:S08]  /*41c90*/  HMMA.16816.F32 R24, R32.reuse, R16, R24 ;  /* 0x000000102018723c */ /* 0x040ff00000001818 */
[C---:B------:R-:W-:Y:S01]  /*41ca0*/  HMMA.16816.F32 R12, R32.reuse, R18, R12 ;  /* 0x00000012200c723c */ /* 0x040fe2000000180c */
[----:B------:R-:W-:Y:S04]  /*41cb0*/  STL.64 [R1+0x350], R36 ;  /* 0x0003502401007387 */ /* 0x000fe80000100a00 */
[----:B------:R-:W-:Y:S04]  /*41cc0*/  STL.64 [R1+0x358], R38 ;  /* 0x0003582601007387 */ /* 0x000fe80000100a00 */
[----:B------:R-:W2:Y:S04]  /*41cd0*/  LDL.LU R61, [R1+0xae4] ;  /* 0x000ae400013d7983 */ /* 0x000ea80000300800 */
[----:B------:R-:W-:Y:S04]  /*41ce0*/  STL.64 [R1+0x340], R24 ;  /* 0x0003401801007387 */ /* 0x000fe80000100a00 */
[----:B------:R0:W-:Y:S04]  /*41cf0*/  STL.64 [R1+0x348], R26 ;  /* 0x0003481a01007387 */ /* 0x0001e80000100a00 */
[----:B------:R-:W2:Y:S04]  /*41d00*/  LDL.LU R60, [R1+0xae0] ;  /* 0x000ae000013c7983 */ /* 0x000ea80000300800 */
[----:B------:R-:W-:Y:S01]  /*41d10*/  STL.64 [R1+0x320], R12 ;  /* 0x0003200c01007387 */ /* 0x000fe20000100a00 */
[C---:B0-----:R-:W-:Y:S03]  /*41d20*/  HMMA.16816.F32 R24, R32.reuse, R40, R28 ;  /* 0x000000282018723c */ /* 0x041fe6000000181c */
[----:B------:R0:W-:Y:S04]  /*41d30*/  STL.64 [R1+0x328], R14 ;  /* 0x0003280e01007387 */ /* 0x0001e80000100a00 */
[----:B------:R-:W2:Y:S04]  /*41d40*/  LDL.LU R43, [R1+0xaec] ;  /* 0x000aec00012b7983 */ /* 0x000ea80000300800 */
[----:B------:R-:W2:Y:S01]  /*41d50*/  LDL.LU R42, [R1+0xae8] ;  /* 0x000ae800012a7983 */ /* 0x000ea20000300800 */
[C---:B0-----:R-:W-:Y:S03]  /*41d60*/  HMMA.16816.F32 R12, R32.reuse, R10, R44 ;  /* 0x0000000a200c723c */ /* 0x041fe6000000182c */
[----:B------:R-:W2:Y:S04]  /*41d70*/  LDL.LU R44, [R1+0xab4] ;  /* 0x000ab400012c7983 */ /* 0x000ea80000300800 */
[----:B------:R-:W-:Y:S04]  /*41d80*/  STL.64 [R1+0x310], R24 ;  /* 0x0003101801007387 */ /* 0x000fe80000100a00 */
[----:B------:R0:W-:Y:S04]  /*41d90*/  STL.64 [R1+0x318], R26 ;  /* 0x0003181a01007387 */ /* 0x0001e80000100a00 */
[----:B------:R-:W2:Y:S04]  /*41da0*/  LDL.LU R36, [R1+0xab0] ;  /* 0x000ab00001247983 */ /* 0x000ea80000300800 */
[----:B------:R-:W-:Y:S04]  /*41db0*/  STL.64 [R1+0x300], R12 ;  /* 0x0003000c01007387 */ /* 0x000fe80000100a00 */
[----:B------:R1:W-:Y:S01]  /*41dc0*/  STL.64 [R1+0x308], R14 ;  /* 0x0003080e01007387 */ /* 0x0003e20000100a00 */
[C---:B0-----:R-:W-:Y:S03]  /*41dd0*/  HMMA.16816.F32 R24, R32.reuse, R6, R52 ;  /* 0x000000062018723c */ /* 0x041fe60000001834 */
[----:B------:R-:W3:Y:S04]  /*41de0*/  LDL.LU R45, [R1+0xabc] ;  /* 0x000abc00012d7983 */ /* 0x000ee80000300800 */
[----:B------:R-:W3:Y:S01]  /*41df0*/  LDL.LU R37, [R1+0xab8] ;  /* 0x000ab80001257983 */ /* 0x000ee20000300800 */
[----:B-1----:R-:W-:Y:S03]  /*41e00*/  HMMA.16816.F32 R12, R32, R8, R56 ;  /* 0x00000008200c723c */ /* 0x002fe60000001838 */
[----:B------:R-:W3:Y:S04]  /*41e10*/  LDL.LU R46, [R1+0xac4] ;  /* 0x000ac400012e7983 */ /* 0x000ee80000300800 */
[----:B------:R-:W3:Y:S04]  /*41e20*/  LDL.LU R38, [R1+0xac0] ;  /* 0x000ac00001267983 */ /* 0x000ee80000300800 */
[----:B------:R-:W3:Y:S04]  /*41e30*/  LDL.LU R47, [R1+0xacc] ;  /* 0x000acc00012f7983 */ /* 0x000ee80000300800 */
[----:B------:R-:W3:Y:S04]  /*41e40*/  LDL.LU R39, [R1+0xac8] ;  /* 0x000ac80001277983 */ /* 0x000ee80000300800 */
[----:B------:R-:W3:Y:S04]  /*41e50*/  LDL.LU R56, [R1+0xad4] ;  /* 0x000ad40001387983 */ /* 0x000ee80000300800 */
[----:B------:R-:W3:Y:S04]  /*41e60*/  LDL.LU R57, [R1+0xad0] ;  /* 0x000ad00001397983 */ /* 0x000ee80000300800 */
[----:B------:R0:W-:Y:S04]  /*41e70*/  STL.64 [R1+0x2f0], R12 ;  /* 0x0002f00c01007387 */ /* 0x0001e80000100a00 */
[----:B------:R1:W-:Y:S04]  /*41e80*/  STL.64 [R1+0x2f8], R14 ;  /* 0x0002f80e01007387 */ /* 0x0003e80000100a00 */
[----:B------:R-:W3:Y:S04]  /*41e90*/  LDL.LU R58, [R1+0xadc] ;  /* 0x000adc00013a7983 */ /* 0x000ee80000300800 */
[----:B------:R-:W3:Y:S04]  /*41ea0*/  LDL.LU R59, [R1+0xad8] ;  /* 0x000ad800013b7983 */ /* 0x000ee80000300800 */
[----:B0-----:R-:W3:Y:S04]  /*41eb0*/  LDL.LU R12, [R1+0x50] ;  /* 0x00005000010c7983 */ /* 0x001ee80000300800 */
[----:B------:R-:W-:Y:S04]  /*41ec0*/  STL.64 [R1+0x2e0], R24 ;  /* 0x0002e01801007387 */ /* 0x000fe80000100a00 */
[----:B------:R0:W-:Y:S04]  /*41ed0*/  STL.64 [R1+0x2e8], R26 ;  /* 0x0002e81a01007387 */ /* 0x0001e80000100a00 */
[----:B------:R-:W3:Y:S04]  /*41ee0*/  LDL.LU R13, [R1+0x54] ;  /* 0x00005400010d7983 */ /* 0x000ee80000300800 */
[----:B-1----:R-:W3:Y:S04]  /*41ef0*/  LDL.LU R14, [R1+0x58] ;  /* 0x00005800010e7983 */ /* 0x002ee80000300800 */
[----:B------:R-:W3:Y:S01]  /*41f00*/  LDL.LU R15, [R1+0x5c] ;  /* 0x00005c00010f7983 */ /* 0x000ee20000300800 */
[----:B0-----:R-:W-:-:S03]  /*41f10*/  IMAD.MOV.U32 R27, RZ, RZ, R48 ;  /* 0x000000ffff1b7224 */ /* 0x001fc600078e0030 */
[----:B------:R-:W3:Y:S01]  /*41f20*/  LDL.LU R24, [R1+0x60] ;  /* 0x0000600001187983 */ /* 0x000ee20000300800 */
[----:B------:R-:W-:-:S03]  /*41f30*/  IMAD.MOV.U32 R28, RZ, RZ, R49 ;  /* 0x000000ffff1c7224 */ /* 0x000fc600078e0031 */
[----:B------:R-:W3:Y:S01]  /*41f40*/  LDL.LU R25, [R1+0x64] ;  /* 0x0000640001197983 */ /* 0x000ee20000300800 */
[----:B----4-:R-:W-:-:S03]  /*41f50*/  IMAD.MOV.U32 R29, RZ, RZ, R50 ;  /* 0x000000ffff1d7224 */ /* 0x010fc600078e0032 */
[----:B------:R-:W4:Y:S01]  /*41f60*/  LDL.LU R26, [R1+0x68] ;  /* 0x00006800011a7983 */ /* 0x000f220000300800 */
[----:B------:R-:W-:-:S03]  /*41f70*/  IMAD.MOV.U32 R30, RZ, RZ, R51 ;  /* 0x000000ffff1e7224 */ /* 0x000fc600078e0033 */
[----:B------:R-:W4:Y:S04]  /*41f80*/  LDL.LU R48, [R1+0x32c8] ;  /* 0x0032c80001307983 */ /* 0x000f280000300800 */
[----:B------:R-:W4:Y:S04]  /*41f90*/  LDL.LU R49, [R1+0x32c4] ;  /* 0x0032c40001317983 */ /* 0x000f280000300800 */
[----:B------:R-:W4:Y:S04]  /*41fa0*/  LDL.LU R50, [R1+0x32c0] ;  /* 0x0032c00001327983 */ /* 0x000f280000300800 */
[----:B------:R-:W4:Y:S04]  /*41fb0*/  LDL.LU R51, [R1+0x32bc] ;  /* 0x0032bc0001337983 */ /* 0x000f280000300800 */
[----:B------:R-:W4:Y:S04]  /*41fc0*/  LDL.LU R31, [R1+0x4c] ;  /* 0x00004c00011f7983 */ /* 0x000f280000300800 */
[----:B------:R-:W4:Y:S04]  /*41fd0*/  LDL.LU R52, [R1] ;  /* 0x0000000001347983 */ /* 0x000f280000300800 */
[----:B------:R-:W4:Y:S04]  /*41fe0*/  LDL.LU R53, [R1+0x4] ;  /* 0x0000040001357983 */ /* 0x000f280000300800 */
[----:B------:R-:W4:Y:S04]  /*41ff0*/  LDL.LU R54, [R1+0x8] ;  /* 0x0000080001367983 */ /* 0x000f280000300800 */
[----:B------:R-:W4:Y:S01]  /*42000*/  LDL.LU R55, [R1+0xc] ;  /* 0x00000c0001377983 */ /* 0x000f220000300800 */
[----:B--2---:R-:W-:-:S02]  /*42010*/  IMAD R36, R36, 0x100, R44 ;  /* 0x0000010024247824 */ /* 0x004fc400078e022c */
[----:B---3--:R-:W-:Y:S02]  /*42020*/  IMAD R37, R37, 0x100, R45 ;  /* 0x0000010025257824 */ /* 0x008fe400078e022d */
[----:B------:R-:W-:Y:S02]  /*42030*/  IMAD R38, R38, 0x100, R46 ;  /* 0x0000010026267824 */ /* 0x000fe400078e022e */
[----:B------:R-:W-:Y:S01]  /*42040*/  IMAD R39, R39, 0x100, R47 ;  /* 0x0000010027277824 */ /* 0x000fe200078e022f */
[----:B----4-:R-:W-:-:S15]  /*42050*/  HMMA.16816.F32 R48, R32, R4, R48 ;  /* 0x000000042030723c */ /* 0x010fde0000001830 */
[----:B------:R-:W-:-:S04]  /*42060*/  NOP ;  /* 0x0000000000007918 */ /* 0x000fc80000000000 */
[----:B------:R0:W-:Y:S04]  /*42070*/  STL.64 [R1+0x2d0], R48 ;  /* 0x0002d03001007387 */ /* 0x0001e80000100a00 */
[----:B------:R1:W-:Y:S04]  /*42080*/  STL.64 [R1+0x2d8], R50 ;  /* 0x0002d83201007387 */ /* 0x0003e80000100a00 */
[----:B0-----:R-:W2:Y:S04]  /*42090*/  LDL.LU R48, [R1+0x10] ;  /* 0x0000100001307983 */ /* 0x001ea80000300800 */
[----:B------:R-:W2:Y:S01]  /*420a0*/  LDL.LU R49, [R1+0x14] ;  /* 0x0000140001317983 */ /* 0x000ea20000300800 */
[----:B-1----:R-:W-:-:S03]  /*420b0*/  IMAD.MOV.U32 R51, RZ, RZ, R0 ;  /* 0x000000ffff337224 */ /* 0x002fc600078e0000 */
[----:B------:R-:W2:Y:S04]  /*420c0*/  LDL.LU R50, [R1+0x18] ;  /* 0x0000180001327983 */ /* 0x000ea80000300800 */
[----:B------:R-:W3:Y:S04]  /*420d0*/  LDL.LU R0, [R1+0x32b8] ;  /* 0x0032b80001007983 */ /* 0x000ee80000300800 */
[----:B------:R-:W4:Y:S04]  /*420e0*/  LDL.LU R44, [R1+0x32b4] ;  /* 0x0032b400012c7983 */ /* 0x000f280000300800 */
[----:B------:R-:W4:Y:S04]  /*420f0*/  LDL.LU R45, [R1+0x32b0] ;  /* 0x0032b000012d7983 */ /* 0x000f280000300800 */
[----:B------:R-:W4:Y:S04]  /*42100*/  LDL.LU R46, [R1+0x32ac] ;  /* 0x0032ac00012e7983 */ /* 0x000f280000300800 */
[----:B------:R-:W4:Y:S02]  /*42110*/  LDL.LU R47, [R1+0x32a8] ;  /* 0x0032a800012f7983 */ /* 0x000f240000300800 */
[----:B----4-:R-:W-:Y:S02]  /*42120*/  HMMA.16816.F32 R32, R32, R2, R44 ;  /* 0x000000022020723c */ /* 0x010fe4000000182c */
[----:B------:R-:W4:-:S15]  /*42130*/  LDL.LU R44, [R1+0x20] ;  /* 0x00002000012c7983 */ /* 0x000f1e0000300800 */
[----:B------:R-:W-:Y:S02]  /*42140*/  NOP ;  /* 0x0000000000007918 */ /* 0x000fe40000000000 */
[----:B------:R0:W-:Y:S04]  /*42150*/  STL.64 [R1+0x2c0], R32 ;  /* 0x0002c02001007387 */ /* 0x0001e80000100a00 */
[----:B------:R1:W-:Y:S04]  /*42160*/  STL.64 [R1+0x2c8], R34 ;  /* 0x0002c82201007387 */ /* 0x0003e80000100a00 */
[----:B------:R-:W4:Y:S04]  /*42170*/  LDL.LU R45, [R1+0x24] ;  /* 0x00002400012d7983 */ /* 0x000f280000300800 */
[----:B------:R-:W4:Y:S01]  /*42180*/  LDL.LU R46, [R1+0x28] ;  /* 0x00002800012e7983 */ /* 0x000f220000300800 */
[----:B0-----:R-:W-:-:S02]  /*42190*/  F2FP.F16.E5M2.UNPACK_B R32, R36 ;  /* 0x00000024ff20723e */ /* 0x001fc400020004ff */
[----:B------:R-:W-:Y:S01]  /*421a0*/  F2FP.F16.E5M2.UNPACK_B R33, R37 ;  /* 0x00000025ff21723e */ /* 0x000fe200020004ff */
[----:B------:R-:W4:Y:S01]  /*421b0*/  LDL.LU R47, [R1+0x2c] ;  /* 0x00002c00012f7983 */ /* 0x000f220000300800 */
[----:B-1----:R-:W-:-:S03]  /*421c0*/  F2FP.F16.E5M2.UNPACK_B R34, R38 ;  /* 0x00000026ff22723e */ /* 0x002fc600020004ff */
[----:B------:R-:W2:Y:S04]  /*421d0*/  LDL.LU R36, [R1+0x30] ;  /* 0x0000300001247983 */ /* 0x000ea80000300800 */
[----:B------:R-:W2:Y:S04]  /*421e0*/  LDL.LU R37, [R1+0x34] ;  /* 0x0000340001257983 */ /* 0x000ea80000300800 */
[----:B------:R-:W2:Y:S01]  /*421f0*/  LDL.LU R38, [R1+0x38] ;  /* 0x0000380001267983 */ /* 0x000ea20000300800 */
[----:B------:R-:W-:-:S07]  /*42200*/  F2FP.F16.E5M2.UNPACK_B R35, R39 ;  /* 0x00000027ff23723e */ /* 0x000fce00020004ff */
[C---:B------:R-:W-:Y:S08]  /*42210*/  HMMA.16816.F32 R24, R32.reuse, R16, R24 ;  /* 0x000000102018723c */ /* 0x040ff00000001818 */
[C---:B------:R-:W-:Y:S08]  /*42220*/  HMMA.16816.F32 R12, R32.reuse, R18, R12 ;  /* 0x00000012200c723c */ /* 0x040ff0000000180c */
[----:B------:R-:W-:Y:S01]  /*42230*/  HMMA.16816.F32 R28, R32, R40, R28 ;  /* 0x00000028201c723c */ /* 0x000fe2000000181c */
[----:B---3--:R-:W-:-:S02]  /*42240*/  IMAD.MOV.U32 R39, RZ, RZ, R0 ;  /* 0x000000ffff277224 */ /* 0x008fc400078e0000 */
[----:B------:R-:W-:Y:S04]  /*42250*/  STL.64 [R1+0x2b0], R24 ;  /* 0x0002b01801007387 */ /* 0x000fe80000100a00 */
[----:B------:R0:W-:Y:S04]  /*42260*/  STL.64 [R1+0x2b8], R26 ;  /* 0x0002b81a01007387 */ /* 0x0001e80000100a00 */
[----:B------:R-:W-:Y:S01]  /*42270*/  IMAD.MOV.U32 R0, RZ, RZ, R15 ;  /* 0x000000ffff007224 */ /* 0x000fe200078e000f */
[----:B0-----:R-:W3:Y:S04]  /*42280*/  LDL.LU.64 R26, [R1+0x32a0] ;  /* 0x0032a000011a7983 */ /* 0x001ee80000300a00 */
[----:B------:R-:W3:Y:S04]  /*42290*/  LDL.LU.64 R24, [R1+0x3298] ;  /* 0x0032980001187983 */ /* 0x000ee80000300a00 */
[----:B------:R-:W-:Y:S04]  /*422a0*/  STL.64 [R1+0x2a0], R12 ;  /* 0x0002a00c01007387 */ /* 0x000fe80000100a00 */
[----:B------:R0:W-:Y:S04]  /*422b0*/  STL [R1+0x2a8], R14 ;  /* 0x0002a80e01007387 */ /* 0x0001e80000100800 */
[----:B0-----:R-:W3:Y:S04]  /*422c0*/  LDL.LU.64 R14, [R1+0x3290] ;  /* 0x00329000010e7983 */ /* 0x001ee80000300a00 */
[----:B------:R-:W3:Y:S04]  /*422d0*/  LDL.LU.64 R12, [R1+0x3288] ;  /* 0x00328800010c7983 */ /* 0x000ee80000300a00 */
[----:B------:R-:W-:Y:S04]  /*422e0*/  STL [R1+0x3140], R0 ;  /* 0x0031400001007387 */ /* 0x000fe80000100800 */
[----:B------:R-:W-:Y:S04]  /*422f0*/  STL.64 [R1+0x1d0], R28 ;  /* 0x0001d01c01007387 */ /* 0x000fe80000100a00 */
[----:B------:R0:W-:Y:S04]  /*42300*/  STL.64 [R1+0x1d8], R30 ;  /* 0x0001d81e01007387 */ /* 0x0001e80000100a00 */
[----:B0-----:R-:W3:Y:S04]  /*42310*/  LDL.LU.64 R30, [R1+0x3280] ;  /* 0x00328000011e7983 */ /* 0x001ee80000300a00 */
[----:B------:R-:W3:Y:S01]  /*42320*/  LDL.LU.64 R28, [R1+0x3278] ;  /* 0x00327800011c7983 */ /* 0x000ee20000300a00 */
[C---:B--2---:R-:W-:Y:S08]  /*42330*/  HMMA.16816.F32 R36, R32.reuse, R10, R36 ;  /* 0x0000000a2024723c */ /* 0x044ff00000001824 */
[----:B----4-:R-:W-:Y:S11]  /*42340*/  HMMA.16816.F32 R44, R32, R8, R44 ;  /* 0x00000008202c723c */ /* 0x010ff6000000182c */
[----:B------:R-:W-:Y:S01]  /*42350*/  STL.64 [R1+0x1a0], R36 ;  /* 0x0001a02401007387 */ /* 0x000fe20000100a00 */
[----:B------:R-:W-:-:S03]  /*42360*/  IMAD.MOV.U32 R0, RZ, RZ, R39 ;  /* 0x000000ffff007224 */ /* 0x000fc600078e0027 */
[----:B------:R0:W-:Y:S02]  /*42370*/  STL [R1+0x1a8], R38 ;  /* 0x0001a82601007387 */ /* 0x0001e40000100800 */
[----:B0-----:R-:W-:Y:S02]  /*42380*/  HMMA.16816.F32 R36, R32, R6, R48 ;  /* 0x000000062024723c */ /* 0x001fe40000001830 */
[----:B------:R0:W-:-:S15]  /*42390*/  STL [R1+0x3144], R0 ;  /* 0x0031440001007387 */ /* 0x0001de0000100800 */
[----:B------:R-:W-:Y:S02]  /*423a0*/  NOP ;  /* 0x0000000000007918 */ /* 0x000fe40000000000 */
[----:B------:R-:W-:Y:S01]  /*423b0*/  STL.64 [R1+0x160], R36 ;  /* 0x0001602401007387 */ /* 0x000fe20000100a00 */
[----:B0-----:R-:W-:-:S03]  /*423c0*/  IMAD.MOV.U32 R0, RZ, RZ, R39 ;  /* 0x000000ffff007224 */ /* 0x001fc600078e0027 */
[----:B------:R-:W-:Y:S04]  /*423d0*/  STL.64 [R1+0x180], R44 ;  /* 0x0001802c01007387 */ /* 0x000fe80000100a00 */
[----:B------:R-:W-:Y:S04]  /*423e0*/  STL.64 [R1+0x188], R46 ;  /* 0x0001882e01007387 */ /* 0x000fe80000100a00 */
[----:B------:R0:W-:Y:S02]  /*423f0*/  STL [R1+0x168], R38 ;  /* 0x0001682601007387 */ /* 0x0001e40000100800 */
[----:B0-----:R-:W-:Y:S02]  /*42400*/  HMMA.16816.F32 R36, R32, R4, R52 ;  /* 0x000000042024723c */ /* 0x001fe40000001834 */
[----:B------:R-:W-:Y:S01]  /*42410*/  STL [R1+0x3148], R0 ;  /* 0x0031480001007387 */ /* 0x000fe20000100800 */
[----:B------:R-:W-:-:S02]  /*42420*/  IMAD R52, R57, 0x100, R56 ;  /* 0x0000010039347824 */ /* 0x000fc400078e0238 */
[----:B---3--:R-:W-:Y:S02]  /*42430*/  IMAD.MOV.U32 R56, RZ, RZ, R13 ;  /* 0x000000ffff387224 */ /* 0x008fe400078e000d */
[----:B------:R-:W-:Y:S02]  /*42440*/  IMAD R53, R59, 0x100, R58 ;  /* 0x000001003b357824 */ /* 0x000fe400078e023a */
[----:B------:R-:W-:Y:S02]  /*42450*/  IMAD.MOV.U32 R57, RZ, RZ, R14 ;  /* 0x000000ffff397224 */ /* 0x000fe400078e000e */
[----:B------:R-:W-:Y:S02]  /*42460*/  IMAD.MOV.U32 R58, RZ, RZ, R15 ;  /* 0x000000ffff3a7224 */ /* 0x000fe400078e000f */
[----:B------:R-:W-:-:S06]  /*42470*/  IMAD.MOV.U32 R59, RZ, RZ, R24 ;  /* 0x000000ffff3b7224 */ /* 0x000fcc00078e0018 */
[----:B------:R0:W-:Y:S04]  /*42480*/  STL.64 [R1+0x130], R36 ;  /* 0x0001302401007387 */ /* 0x0001e80000100a00 */
[----:B------:R1:W-:Y:S04]  /*42490*/  STL.64 [R1+0x138], R38 ;  /* 0x0001382601007387 */ /* 0x0003e80000100a00 */
[----:B------:R-:W2:Y:S04]  /*424a0*/  LDL.LU R13, [R1+0x3270] ;  /* 0x00327000010d7983 */ /* 0x000ea80000300800 */
[----:B------:R-:W2:Y:S01]  /*424b0*/  LDL.LU R14, [R1+0x326c] ;  /* 0x00326c00010e7983 */ /* 0x000ea20000300800 */
[----:B0-----:R-:W-:-:S03]  /*424c0*/  IMAD.MOV.U32 R36, RZ, RZ, R28 ;  /* 0x000000ffff247224 */ /* 0x001fc600078e001c */
[----:B------:R-:W2:Y:S01]  /*424d0*/  LDL.LU R15, [R1+0x3268] ;  /* 0x00326800010f7983 */ /* 0x000ea20000300800 */
[----:B------:R-:W-:-:S03]  /*424e0*/  IMAD.MOV.U32 R37, RZ, RZ, R29 ;  /* 0x000000ffff257224 */ /* 0x000fc600078e001d */
[----:B------:R-:W3:Y:S01]  /*424f0*/  LDL.LU R24, [R1+0x3264] ;  /* 0x0032640001187983 */ /* 0x000ee20000300800 */
[----:B-1----:R-:W-:-:S03]  /*42500*/  IMAD.MOV.U32 R38, RZ, RZ, R30 ;  /* 0x000000ffff267224 */ /* 0x002fc600078e001e */
[----:B------:R-:W4:Y:S01]  /*42510*/  LDL.LU R28, [R1+0x3260] ;  /* 0x00326000011c7983 */ /* 0x000f220000300800 */
[----:B------:R-:W-:-:S03]  /*42520*/  IMAD.MOV.U32 R39, RZ, RZ, R31 ;  /* 0x000000ffff277224 */ /* 0x000fc600078e001f */
[----:B------:R-:W4:Y:S04]  /*42530*/  LDL.LU R29, [R1+0x325c] ;  /* 0x00325c00011d7983 */ /* 0x000f280000300800 */
[----:B------:R-:W4:Y:S04]  /*42540*/  LDL.LU R30, [R1+0x3258] ;  /* 0x00325800011e7983 */ /* 0x000f280000300800 */
[----:B------:R-:W4:Y:S01]  /*42550*/  LDL.LU R31, [R1+0x3254] ;  /* 0x00325400011f7983 */ /* 0x000f220000300800 */
[----:B------:R-:W-:-:S03]  /*42560*/  IMAD R54, R60, 0x100, R61 ;  /* 0x000001003c367824 */ /* 0x000fc600078e023d */
[----:B------:R-:W2:Y:S04]  /*42570*/  LDL.LU R44, [R1+0xaf4] ;  /* 0x000af400012c7983 */ /* 0x000ea80000300800 */
[----:B------:R-:W2:Y:S01]  /*42580*/  LDL.LU R45, [R1+0xaf0] ;  /* 0x000af000012d7983 */ /* 0x000ea20000300800 */
[----:B------:R-:W-:-:S03]  /*42590*/  IMAD R55, R42, 0x100, R43 ;  /* 0x000001002a377824 */ /* 0x000fc600078e022b */
[----:B------:R-:W2:Y:S04]  /*425a0*/  LDL.LU R46, [R1+0xafc] ;  /* 0x000afc00012e7983 */ /* 0x000ea80000300800 */
[----:B------:R-:W2:Y:S01]  /*425b0*/  LDL.LU R47, [R1+0xaf8] ;  /* 0x000af800012f7983 */ /* 0x000ea20000300800 */
[----:B------:R-:W-:-:S03]  /*425c0*/  IMAD.MOV.U32 R48, RZ, RZ, R25 ;  /* 0x000000ffff307224 */ /* 0x000fc600078e0019 */
[----:B------:R-:W2:Y:S01]  /*425d0*/  LDL.LU R61, [R1+0xb04] ;  /* 0x000b0400013d7983 */ /* 0x000ea20000300800 */
[----:B------:R-:W-:-:S03]  /*425e0*/  IMAD.MOV.U32 R49, RZ, RZ, R20 ;  /* 0x000000ffff317224 */ /* 0x000fc600078e0014 */
[----:B------:R-:W2:Y:S01]  /*425f0*/  LDL.LU R60, [R1+0xb00] ;  /* 0x000b0000013c7983 */ /* 0x000ea20000300800 */
[----:B------:R-:W-:-:S03]  /*42600*/  IMAD.MOV.U32 R50, RZ, RZ, R21 ;  /* 0x000000ffff327224 */ /* 0x000fc600078e0015 */
[----:B------:R-:W2:Y:S01]  /*42610*/  LDL.LU R43, [R1+0xb0c] ;  /* 0x000b0c00012b7983 */ /* 0x000ea20000300800 */
[----:B------:R-:W-:-:S03]  /*42620*/  IMAD.MOV.U32 R51, RZ, RZ, R22 ;  /* 0x000000ffff337224 */ /* 0x000fc600078e0016 */
[----:B------:R-:W2:Y:S04]  /*42630*/  LDL.LU R42, [R1+0xb08] ;  /* 0x000b0800012a7983 */ /* 0x000ea80000300800 */
[----:B------:R-:W3:Y:S04]  /*42640*/  LDL.LU R25, [R1+0x3250] ;  /* 0x0032500001197983 */ /* 0x000ee80000300800 */
[----:B------:R-:W2:Y:S04]  /*42650*/  LDL.LU R20, [R1+0x324c] ;  /* 0x00324c0001147983 */ /* 0x000ea80000300800 */
[----:B------:R-:W2:Y:S04]  /*42660*/  LDL.LU R21, [R1+0x3248] ;  /* 0x0032480001157983 */ /* 0x000ea80000300800 */
[----:B------:R-:W2:Y:S01]  /*42670*/  LDL.LU R22, [R1+0x3244] ;  /* 0x0032440001167983 */ /* 0x000ea20000300800 */
[----:B----4-:R-:W-:-:S15]  /*42680*/  HMMA.16816.F32 R28, R32, R2, R28 ;  /* 0x00000002201c723c */ /* 0x010fde000000181c */
[----:B------:R-:W-:-:S04]  /*42690*/  NOP ;  /* 0x0000000000007918 */ /* 0x000fc80000000000 */
[----:B------:R0:W-:Y:S04]  /*426a0*/  STL.64 [R1+0x100], R28 ;  /* 0x0001001c01007387 */ /* 0x0001e80000100a00 */
[----:B------:R1:W-:Y:S04]  /*426b0*/  STL [R1+0x108], R30 ;  /* 0x0001081e01007387 */ /* 0x0003e80000100800 */
[----:B------:R-:W4:Y:S04]  /*426c0*/  LDL.LU R32, [R1+0xe0] ;  /* 0x0000e00001207983 */ /* 0x000f280000300800 */
[----:B------:R-:W4:Y:S01]  /*426d0*/  LDL.LU R33, [R1+0xe4] ;  /* 0x0000e40001217983 */ /* 0x000f220000300800 */
[----:B0-----:R-:W-:-:S03]  /*426e0*/  IMAD.MOV.U32 R28, RZ, RZ, R23 ;  /* 0x000000ffff1c7224 */ /* 0x001fc600078e0017 */
[----:B------:R-:W4:Y:S04]  /*426f0*/  LDL.LU R34, [R1+0xe8] ;  /* 0x0000e80001227983 */ /* 0x000f280000300800 */
[----:B------:R-:W4:Y:S04]  /*42700*/  LDL.LU R35, [R1+0xec] ;  /* 0x0000ec0001237983 */ /* 0x000f280000300800 */
[----:B------:R-:W3:Y:S01]  /*42710*/  LDL.LU R23, [R1+0x3240] ;  /* 0x0032400001177983 */ /* 0x000ee20000300800 */
[----:B------:R-:W-:Y:S02]  /*42720*/  IMAD.MOV.U32 R29, RZ, RZ, R26 ;  /* 0x000000ffff1d7224 */ /* 0x000fe400078e001a */
[----:B-1----:R-:W-:Y:S01]  /*42730*/  IMAD.MOV.U32 R30, RZ, RZ, R27 ;  /* 0x000000ffff1e7224 */ /* 0x002fe200078e001b */
[----:B------:R-:W4:Y:S04]  /*42740*/  LDL.LU R26, [R1+0x323c] ;  /* 0x00323c00011a7983 */ /* 0x000f280000300800 */
[----:B------:R-:W4:Y:S01]  /*42750*/  LDL.LU R27, [R1+0x3238] ;  /* 0x00323800011b7983 */ /* 0x000f220000300800 */
[----:B------:R-:W-:-:S03]  /*42760*/  IMAD.MOV.U32 R0, RZ, RZ, R31 ;  /* 0x000000ffff007224 */ /* 0x000fc600078e001f */
[----:B------:R-:W4:Y:S01]  /*42770*/  LDL.LU R31, [R1+0x11c] ;  /* 0x00011c00011f7983 */ /* 0x000f220000300800 */
[----:B------:R-:W-:Y:S02]  /*42780*/  F2FP.F16.E5M2.UNPACK_B R52, R52 ;  /* 0x00000034ff34723e */ /* 0x000fe400020004ff */
[----:B------:R-:W-:Y:S02]  /*42790*/  F2FP.F16.E5M2.UNPACK_B R53, R53 ;  /* 0x00000035ff35723e */ /* 0x000fe400020004ff */
[----:B------:R-:W-:Y:S02]  /*427a0*/  F2FP.F16.E5M2.UNPACK_B R54, R54 ;  /* 0x00000036ff36723e */ /* 0x000fe400020004ff */
[----:B------:R-:W-:Y:S01]  /*427b0*/  F2FP.F16.E5M2.UNPACK_B R55, R55 ;  /* 0x00000037ff37723e */ /* 0x000fe200020004ff */
[----:B------:R0:W-:Y:S06]  /*427c0*/  STL [R1+0x314c], R0 ;  /* 0x00314c0001007387 */ /* 0x0001ec0000100800 */
[----:B--2---:R-:W-:-:S15]  /*427d0*/  HMMA.16816.F32 R12, R52, R40, R12 ;  /* 0x00000028340c723c */ /* 0x004fde000000180c */
[----:B------:R-:W-:-:S04]  /*427e0*/  NOP ;  /* 0x0000000000007918 */ /* 0x000fc80000000000 */
[----:B0-----:R-:W-:Y:S01]  /*427f0*/  IMAD.MOV.U32 R0, RZ, RZ, R14 ;  /* 0x000000ffff007224 */ /* 0x001fe200078e000e */
[C---:B------:R-:W-:Y:S08]  /*42800*/  HMMA.16816.F32 R56, R52.reuse, R4, R56 ;  /* 0x000000043438723c */ /* 0x040ff00000001838 */
[----:B---3--:R-:W-:-:S15]  /*42810*/  HMMA.16816.F32 R20, R52, R16, R20 ;  /* 0x000000103414723c */ /* 0x008fde0000001814 */
[----:B------:R-:W-:-:S04]  /*42820*/  NOP ;  /* 0x0000000000007918 */ /* 0x000fc80000000000 */
[----:B------:R-:W-:Y:S04]  /*42830*/  STL.64 [R1+0xf0], R20 ;  /* 0x0000f01401007387 */ /* 0x000fe80000100a00 */
[----:B------:R4:W-:Y:S02]  /*42840*/  STL.64 [R1+0xf8], R22 ;  /* 0x0000f81601007387 */ /* 0x0009e40000100a00 */
[----:B----4-:R-:W-:Y:S02]  /*42850*/  HMMA.16816.F32 R20, R52, R18, R24 ;  /* 0x000000123414723c */ /* 0x010fe40000001818 */
[----:B------:R-:W-:-:S15]  /*42860*/  STL.64 [R1+0xc0], R12 ;  /* 0x0000c00c01007387 */ /* 0x000fde0000100a00 */
[----:B------:R-:W-:Y:S02]  /*42870*/  NOP ;  /* 0x0000000000007918 */ /* 0x000fe40000000000 */
[----:B------:R-:W-:Y:S04]  /*42880*/  STL.64 [R1+0xd0], R20 ;  /* 0x0000d01401007387 */ /* 0x000fe80000100a00 */
[----:B------:R0:W-:Y:S04]  /*42890*/  STL.64 [R1+0xd8], R22 ;  /* 0x0000d81601007387 */ /* 0x0001e80000100a00 */
[----:B------:R1:W-:Y:S01]  /*428a0*/  STL [R1+0xcc], R15 ;  /* 0x0000cc0f01007387 */ /* 0x0003e20000100800 */
[C---:B0-----:R-:W-:Y:S08]  /*428b0*/  HMMA.16816.F32 R20, R52.reuse, R10, R32 ;  /* 0x0000000a3414723c */ /* 0x041ff00000001820 */
[----:B-1----:R-:W-:Y:S01]  /*428c0*/  HMMA.16816.F32 R12, R52, R8, R28 ;  /* 0x00000008340c723c */ /* 0x002fe2000000181c */
[----:B------:R-:W-:-:S15]  /*428d0*/  STL [R1+0x3150], R0 ;  /* 0x0031500001007387 */ /* 0x000fde0000100800 */
[----:B------:R-:W-:-:S03]  /*428e0*/  NOP ;  /* 0x0000000000007918 */ /* 0x000fc60000000000 */
[----:B------:R-:W-:Y:S04]  /*428f0*/  STL [R1+0xa0], R12 ;  /* 0x0000a00c01007387 */ /* 0x000fe80000100800 */
[----:B------:R-:W-:Y:S04]  /*42900*/  STL.64 [R1+0xb0], R20 ;  /* 0x0000b01401007387 */ /* 0x000fe80000100a00 */
[----:B------:R-:W-:Y:S04]  /*42910*/  STL.64 [R1+0xb8], R22 ;  /* 0x0000b81601007387 */ /* 0x000fe80000100a00 */
[----:B------:R-:W-:Y:S04]  /*42920*/  STL.64 [R1+0xa8], R14 ;  /* 0x0000a80e01007387 */ /* 0x000fe80000100a00 */
[----:B------:R-:W-:Y:S04]  /*42930*/  STL.64 [R1+0x3220], R10 ;  /* 0x0032200a01007387 */ /* 0x000fe80000100a00 */
[----:B------:R0:W-:Y:S02]  /*42940*/  STL.64 [R1+0x3218], R8 ;  /* 0x0032180801007387 */ /* 0x0001e40000100a00 */
[----:B0-----:R-:W-:Y:S01]  /*42950*/  HMMA.16816.F32 R8, R52, R6, R36 ;  /* 0x000000063408723c */ /* 0x001fe20000001824 */
[----:B------:R-:W-:-:S05]  /*42960*/  IMAD.MOV.U32 R0, RZ, RZ, R13 ;  /* 0x000000ffff007224 */ /* 0x000fca00078e000d */
[----:B------:R-:W-:Y:S04]  /*42970*/  STL [R1+0x3178], R0 ;  /* 0x0031780001007387 */ /* 0x000fe80000100800 */
[----:B------:R-:W-:Y:S09]  /*42980*/  STL.64 [R1+0x3230], R6 ;  /* 0x0032300601007387 */ /* 0x000ff20000100a00 */
        /* <DEDUP_REMOVED lines=19> */
[----:B0-----:R-:W4:Y:S04]  /*42ac0*/  LDL.LU R56, [R1+0x1c0] ;  /* 0x0001c00001387983 */ /* 0x001f280000300800 */
[----:B-1----:R-:W4:Y:S04]  /*42ad0*/  LDL.LU R57, [R1+0x1c4] ;  /* 0x0001c40001397983 */ /* 0x002f280000300800 */
[----:B--2---:R-:W2:Y:S04]  /*42ae0*/  LDL.LU R58, [R1+0x1c8] ;  /* 0x0001c800013a7983 */ /* 0x004ea80000300800 */
[----:B---3--:R-:W2:Y:S04]  /*42af0*/  LDL.LU R59, [R1+0x1cc] ;  /* 0x0001cc00013b7983 */ /* 0x008ea80000300800 */
[----:B------:R-:W3:Y:S04]  /*42b00*/  LDL.LU R8, [R1+0x190] ;  /* 0x0001900001087983 */ /* 0x000ee80000300800 */
[----:B------:R-:W3:Y:S04]  /*42b10*/  LDL.LU R9, [R1+0x194] ;  /* 0x0001940001097983 */ /* 0x000ee80000300800 */
[----:B------:R-:W3:Y:S04]  /*42b20*/  LDL.LU R10, [R1+0x198] ;  /* 0x00019800010a7983 */ /* 0x000ee80000300800 */
[----:B------:R-:W3:Y:S04]  /*42b30*/  LDL.LU R11, [R1+0x19c] ;  /* 0x00019c00010b7983 */ /* 0x000ee80000300800 */
[----:B------:R-:W2:Y:S04]  /*42b40*/  LDL.LU R4, [R1+0x170] ;  /* 0x0001700001047983 */ /* 0x000ea80000300800 */
[----:B------:R-:W2:Y:S04]  /*42b50*/  LDL.LU R5, [R1+0x174] ;  /* 0x0001740001057983 */ /* 0x000ea80000300800 */
[----:B------:R-:W2:Y:S04]  /*42b60*/  LDL.LU R6, [R1+0x178] ;  /* 0x0001780001067983 */ /* 0x000ea80000300800 */
[----:B------:R-:W2:Y:S01]  /*42b70*/  LDL.LU R7, [R1+0x17c] ;  /* 0x00017c0001077983 */ /* 0x000ea20000300800 */
[----:B------:R-:W-:Y:S03]  /*42b80*/  HMMA.16816.F32 R52, R52, R2, R48 ;  /* 0x000000023434723c */ /* 0x000fe60000001830 */
[----:B------:R-:W4:Y:S04]  /*42b90*/  LDL.LU R24, [R1+0x1e0] ;  /* 0x0001e00001187983 */ /* 0x000f280000300800 */
[----:B------:R-:W4:Y:S04]  /*42ba0*/  LDL.LU R25, [R1+0x1e4] ;  /* 0x0001e40001197983 */ /* 0x000f280000300800 */
[----:B------:R-:W4:Y:S04]  /*42bb0*/  LDL.LU R26, [R1+0x1e8] ;  /* 0x0001e800011a7983 */ /* 0x000f280000300800 */
        /* <DEDUP_REMOVED lines=13> */
[----:B------:R-:W4:Y:S04]  /*42c90*/  LDL.LU R48, [R1+0x280] ;  /* 0x0002800001307983 */ /* 0x000f280000300800 */
[----:B------:R-:W4:Y:S04]  /*42ca0*/  LDL.LU R49, [R1+0x284] ;  /* 0x0002840001317983 */ /* 0x000f280000300800 */
[----:B------:R-:W4:Y:S04]  /*42cb0*/  LDL.LU R50, [R1+0x288] ;  /* 0x0002880001327983 */ /* 0x000f280000300800 */
[----:B------:R-:W4:Y:S01]  /*42cc0*/  LDL.LU R51, [R1+0x28c] ;  /* 0x00028c0001337983 */ /* 0x000f220000300800 */
[----:B------:R-:W-:-:S03]  /*42cd0*/  F2FP.F16.E5M2.UNPACK_B R12, R12 ;  /* 0x0000000cff0c723e */ /* 0x000fc600020004ff */
[----:B------:R-:W4:Y:S01]  /*42ce0*/  LDL.LU R44, [R1+0x290] ;  /* 0x00029000012c7983 */ /* 0x000f220000300800 */
[----:B------:R-:W-:-:S03]  /*42cf0*/  F2FP.F16.E5M2.UNPACK_B R13, R13 ;  /* 0x0000000dff0d723e */ /* 0x000fc600020004ff */
[----:B------:R-:W4:Y:S01]  /*42d00*/  LDL.LU R45, [R1+0x294] ;  /* 0x00029400012d7983 */ /* 0x000f220000300800 */
[----:B------:R-:W-:Y:S02]  /*42d10*/  F2FP.F16.E5M2.UNPACK_B R14, R14 ;  /* 0x0000000eff0e723e */ /* 0x000fe400020004ff */
[----:B------:R-:W-:Y:S01]  /*42d20*/  F2FP.F16.E5M2.UNPACK_B R15, R15 ;  /* 0x0000000fff0f723e */ /* 0x000fe200020004ff */
        /* <DEDUP_REMOVED lines=19> */
[----:B0-----:R-:W3:Y:S04]  /*42e60*/  LDL.LU.64 R10, [R1+0x3220] ;  /* 0x00322000010a7983 */ /* 0x001ee80000300a00 */
[----:B------:R-:W3:Y:S01]  /*42e70*/  LDL.LU.64 R8, [R1+0x3218] ;  /* 0x0032180001087983 */ /* 0x000ee20000300a00 */
[----:B----4-:R-:W-:-:S15]  /*42e80*/  HMMA.16816.F32 R52, R12, R40, R52 ;  /* 0x000000280c34723c */ /* 0x010fde0000001834 */
[----:B------:R-:W-:-:S04]  /*42e90*/  NOP ;  /* 0x0000000000007918 */ /* 0x000fc80000000000 */
[----:B------:R0:W-:Y:S04]  /*42ea0*/  STL.64 [R1+0x60], R52 ;  /* 0x0000603401007387 */ /* 0x0001e80000100a00 */
[----:B------:R-:W-:Y:S01]  /*42eb0*/  STL [R1+0x68], R54 ;  /* 0x0000683601007387 */ /* 0x000fe20000100800 */
[----:B0-----:R-:W-:-:S05]  /*42ec0*/  IMAD.MOV.U32 R52, RZ, RZ, R55 ;  /* 0x000000ffff347224 */ /* 0x001fca00078e0037 */
[----:B------:R3:W-:Y:S01]  /*42ed0*/  STL [R1+0x30a8], R52 ;  /* 0x0030a83401007387 */ /* 0x0007e20000100800 */
[C---:B--2---:R-:W-:Y:S08]  /*42ee0*/  HMMA.16816.F32 R20, R12.reuse, R6, R20 ;  /* 0x000000060c14723c */ /* 0x044ff00000001814 */
[C---:B---3--:R-:W-:Y:S08]  /*42ef0*/  HMMA.16816.F32 R52, R12.reuse, R10, R56 ;  /* 0x0000000a0c34723c */ /* 0x048ff00000001838 */
[----:B------:R-:W-:-:S15]  /*42f00*/  HMMA.16816.F32 R24, R12, R8, R24 ;  /* 0x000000080c18723c */ /* 0x000fde0000001818 */
[----:B------:R-:W-:-:S04]  /*42f10*/  NOP ;  /* 0x0000000000007918 */ /* 0x000fc80000000000 */
[----:B------:R-:W-:Y:S04]  /*42f20*/  STL.64 [R1+0x40], R24 ;  /* 0x0000401801007387 */ /* 0x000fe80000100a00 */
[----:B------:R0:W-:Y:S04]  /*42f30*/  STL.64 [R1+0x50], R52 ;  /* 0x0000503401007387 */ /* 0x0001e80000100a00 */
[----:B------:R1:W-:Y:S04]  /*42f40*/  STL.64 [R1+0x58], R54 ;  /* 0x0000583601007387 */ /* 0x0003e80000100a00 */
[----:B------:R-:W-:Y:S01]  /*42f50*/  STL [R1+0x48], R26 ;  /* 0x0000481a01007387 */ /* 0x000fe20000100800 */
[----:B0-----:R-:W-:-:S05]  /*42f60*/  IMAD.MOV.U32 R52, RZ, RZ, R27 ;  /* 0x000000ffff347224 */ /* 0x001fca00078e001b */
[----:B------:R-:W-:Y:S01]  /*42f70*/  STL [R1+0x30ac], R52 ;  /* 0x0030ac3401007387 */ /* 0x000fe20000100800 */
[----:B-1----:R-:W-:-:S03]  /*42f80*/  IMAD.MOV.U32 R55, RZ, RZ, R23 ;  /* 0x000000ffff377224 */ /* 0x002fc600078e0017 */
[----:B------:R-:W-:Y:S04]  /*42f90*/  STL.64 [R1+0x30], R20 ;  /* 0x0000301401007387 */ /* 0x000fe80000100a00 */
[----:B------:R0:W-:Y:S02]  /*42fa0*/  STL [R1+0x38], R22 ;  /* 0x0000381601007387 */ /* 0x0001e40000100800 */
[C---:B0-----:R-:W-:Y:S08]  /*42fb0*/  HMMA.16816.F32 R20, R12.reuse, R4, R32 ;  /* 0x000000040c14723c */ /* 0x041ff00000001820 */
[----:B------:R-:W-:Y:S01]  /*42fc0*/  HMMA.16816.F32 R12, R12, R2, R36 ;  /* 0x000000020c0c723c */ /* 0x000fe20000001824 */
[----:B------:R-:W-:-:S02]  /*42fd0*/  IMAD R32, R29, 0x100, R28 ;  /* 0x000001001d207824 */ /* 0x000fc400078e021c */
[----:B------:R-:W-:Y:S02]  /*42fe0*/  IMAD R33, R31, 0x100, R30 ;  /* 0x000001001f217824 */ /* 0x000fe400078e021e */
[----:B------:R-:W-:Y:S02]  /*42ff0*/  IMAD R34, R60, 0x100, R61 ;  /* 0x000001003c227824 */ /* 0x000fe400078e023d */
[----:B------:R-:W-:Y:S01]  /*43000*/  IMAD R35, R42, 0x100, R43 ;  /* 0x000001002a237824 */ /* 0x000fe200078e022b */
[----:B------:R-:W-:Y:S02]  /*43010*/  F2FP.F16.E5M2.UNPACK_B R32, R32 ;  /* 0x00000020ff20723e */ /* 0x000fe400020004ff */
[----:B------:R-:W-:Y:S02]  /*43020*/  F2FP.F16.E5M2.UNPACK_B R33, R33 ;  /* 0x00000021ff21723e */ /* 0x000fe400020004ff */
[----:B------:R-:W-:Y:S02]  /*43030*/  F2FP.F16.E5M2.UNPACK_B R34, R34 ;  /* 0x00000022ff22723e */ /* 0x000fe400020004ff */
[----:B------:R-:W-:Y:S01]  /*43040*/  F2FP.F16.E5M2.UNPACK_B R35, R35 ;  /* 0x00000023ff23723e */ /* 0x000fe200020004ff */
[----:B------:R-:W-:Y:S04]  /*43050*/  STL.64 [R1+0x20], R20 ;  /* 0x0000201401007387 */ /* 0x000fe80000100a00 */
[----:B------:R-:W-:Y:S01]  /*43060*/  STL [R1+0x28], R22 ;  /* 0x0000281601007387 */ /* 0x000fe20000100800 */
[----:B------:R-:W-:-:S02]  /*43070*/  IMAD.MOV.U32 R53, RZ, RZ, R12 ;  /* 0x000000ffff357224 */ /* 0x000fc400078e000c */
[----:B------:R-:W-:Y:S01]  /*43080*/  IMAD.MOV.U32 R54, RZ, RZ, R13 ;  /* 0x000000ffff367224 */ /* 0x000fe200078e000d */
[----:B------:R0:W-:Y:S02]  /*43090*/  STL.64 [R1+0x18], R14 ;  /* 0x0000180e01007387 */ /* 0x0001e40000100a00 */
[C---:B0-----:R-:W-:Y:S01]  /*430a0*/  HMMA.16816.F32 R12, R32.reuse, R16, R44 ;  /* 0x00000010200c723c */ /* 0x041fe2000000182c */
[----:B------:R-:W-:Y:S01]  /*430b0*/  IMAD.MOV.U32 R52, RZ, RZ, R23 ;  /* 0x000000ffff347224 */ /* 0x000fe200078e0017 */
[----:B------:R-:W-:Y:S04]  /*430c0*/  STL.64 [R1+0x30c8], R54 ;  /* 0x0030c83601007387 */ /* 0x000fe80000100a00 */
[----:B------:R-:W-:Y:S04]  /*430d0*/  STL.64 [R1+0x30c0], R52 ;  /* 0x0030c03401007387 */ /* 0x000fe80000100a00 */
[----:B------:R-:W2:Y:S09]  /*430e0*/  LDL.LU R44, [R1+0x270] ;  /* 0x00027000012c7983 */ /* 0x000eb20000300800 */
[----:B------:R0:W-:Y:S04]  /*430f0*/  STL.64 [R1], R12 ;  /* 0x0000000c01007387 */ /* 0x0001e80000100a00 */
[----:B------:R1:W-:Y:S04]  /*43100*/  STL.64 [R1+0x8], R14 ;  /* 0x0000080e01007387 */ /* 0x0003e80000100a00 */
[----:B------:R-:W2:Y:S04]  /*43110*/  LDL.LU R45, [R1+0x274] ;  /* 0x00027400012d7983 */ /* 0x000ea80000300800 */
[----:B------:R-:W2:Y:S04]  /*43120*/  LDL.LU R46, [R1+0x278] ;  /* 0x00027800012e7983 */ /* 0x000ea80000300800 */
[----:B------:R-:W2:Y:S04]  /*43130*/  LDL.LU R47, [R1+0x27c] ;  /* 0x00027c00012f7983 */ /* 0x000ea80000300800 */
        /* <DEDUP_REMOVED lines=16> */
[C---:B------:R-:W-:Y:S03]  /*43240*/  HMMA.16816.F32 R48, R32.reuse, R18, R48 ;  /* 0x000000122030723c */ /* 0x040fe60000001830 */
        /* <DEDUP_REMOVED lines=12> */
[----:B------:R0:W-:Y:S04]  /*43310*/  STL.64 [R1+0x3020], R50 ;  /* 0x0030203201007387 */ /* 0x0001e80000100a00 */
[----:B0-----:R-:W4:Y:S04]  /*43320*/  LDL.LU R50, [R1+0xb34] ;  /* 0x000b340001327983 */ /* 0x001f280000300800 */
[----:B------:R-:W4:Y:S04]  /*43330*/  LDL.LU R51, [R1+0xb3c] ;  /* 0x000b3c0001337983 */ /* 0x000f280000300800 */
[----:B------:R-:W-:Y:S01]  /*43340*/  STL.64 [R1+0x3018], R48 ;  /* 0x0030183001007387 */ /* 0x000fe20000100a00 */
[C---:B--2---:R-:W-:Y:S08]  /*43350*/  HMMA.16816.F32 R44, R32.reuse, R40, R44 ;  /* 0x00000028202c723c */ /* 0x044ff0000000182c */
[C---:B---3--:R-:W-:Y:S11]  /*43360*/  HMMA.16816.F32 R40, R32.reuse, R10, R56 ;  /* 0x0000000a2028723c */ /* 0x048ff60000001838 */
[----:B------:R-:W-:Y:S04]  /*43370*/  STL.64 [R1+0x3030], R46 ;  /* 0x0030302e01007387 */ /* 0x000fe80000100a00 */
[----:B------:R-:W-:Y:S04]  /*43380*/  STL.64 [R1+0x3028], R44 ;  /* 0x0030282c01007387 */ /* 0x000fe80000100a00 */
[----:B------:R-:W2:Y:S04]  /*43390*/  LDL.LU R52, [R1+0x330] ;  /* 0x0003300001347983 */ /* 0x000ea80000300800 */
[----:B------:R-:W2:Y:S04]  /*433a0*/  LDL.LU R53, [R1+0x334] ;  /* 0x0003340001357983 */ /* 0x000ea80000300800 */
[----:B------:R-:W2:Y:S04]  /*433b0*/  LDL.LU R54, [R1+0x338] ;  /* 0x0003380001367983 */ /* 0x000ea80000300800 */
[----:B------:R-:W2:Y:S04]  /*433c0*/  LDL.LU R55, [R1+0x33c] ;  /* 0x00033c0001377983 */ /* 0x000ea80000300800 */
[----:B------:R-:W3:Y:S01]  /*433d0*/  LDL.LU R0, [R1+0x4f8] ;  /* 0x0004f80001007983 */ /* 0x000ee20000300800 */
[C---:B----4-:R-:W-:Y:S03]  /*433e0*/  HMMA.16816.F32 R20, R32.reuse, R8, R20 ;  /* 0x000000082014723c */ /* 0x050fe60000001814 */
[----:B------:R-:W-:Y:S05]  /*433f0*/  STL.64 [R1+0x3040], R42 ;  /* 0x0030402a01007387 */ /* 0x000fea0000100a00 */
[----:B------:R-:W-:Y:S01]  /*43400*/  HMMA.16816.F32 R24, R32, R6, R24 ;  /* 0x000000062018723c */ /* 0x000fe20000001818 */
[----:B------:R-:W-:Y:S10]  /*43410*/  STL.64 [R1+0x3038], R40 ;  /* 0x0030382801007387 */ /* 0x000ff40000100a00 */
        /* <DEDUP_REMOVED lines=8> */
[----:B------:R-:W4:Y:S01]  /*434a0*/  LDL.LU R59, [R1+0x36c] ;  /* 0x00036c00013b7983 */ /* 0x000f220000300800 */
[----:B------:R-:W-:-:S02]  /*434b0*/  IMAD R38, R38, 0x100, R18 ;  /* 0x0000010026267824 */ /* 0x000fc400078e0212 */
[----:B------:R-:W-:Y:S01]  /*434c0*/  IMAD R39, R39, 0x100, R19 ;  /* 0x0000010027277824 */ /* 0x000fe200078e0213 */
[----:B------:R-:W-:Y:S02]  /*434d0*/  F2FP.F16.E5M2.UNPACK_B R16, R16.H1 ;  /* 0x00000010ff10723e */ /* 0x000fe400030004ff */
[----:B------:R-:W-:Y:S02]  /*434e0*/  F2FP.F16.E5M2.UNPACK_B R17, R17.H1 ;  /* 0x00000011ff11723e */ /* 0x000fe400030004ff */
[----:B------:R-:W-:Y:S02]  /*434f0*/  F2FP.F16.E5M2.UNPACK_B R38, R38 ;  /* 0x00000026ff26723e */ /* 0x000fe400020004ff */
[----:B------:R-:W-:Y:S01]  /*43500*/  F2FP.F16.E5M2.UNPACK_B R39, R39 ;  /* 0x00000027ff27723e */ /* 0x000fe200020004ff */
[----:B------:R-:W-:Y:S02]  /*43510*/  IMAD R36, R36, 0x100, R50 ;  /* 0x0000010024247824 */ /* 0x000fe400078e0232 */
[----:B------:R-:W-:-:S03]  /*43520*/  IMAD R37, R37, 0x100, R51 ;  /* 0x0000010025257824 */ /* 0x000fc600078e0233 */
[----:B------:R-:W-:Y:S02]  /*43530*/  F2FP.F16.E5M2.UNPACK_B R36, R36 ;  /* 0x00000024ff24723e */ /* 0x000fe400020004ff */
[----:B------:R-:W-:Y:S01]  /*43540*/  F2FP.F16.E5M2.UNPACK_B R37, R37 ;  /* 0x00000025ff25723e */ /* 0x000fe200020004ff */
[C---:B------:R-:W-:Y:S08]  /*43550*/  HMMA.16816.F32 R28, R32.reuse, R4, R28 ;  /* 0x00000004201c723c */ /* 0x040ff0000000181c */
[----:B------:R-:W-:Y:S11]  /*43560*/  HMMA.16816.F32 R32, R32, R2, R12 ;  /* 0x000000022020723c */ /* 0x000ff6000000180c */
[----:B------:R0:W-:Y:S08]  /*43570*/  STL [R1+0x3008], R31 ;  /* 0x0030081f01007387 */ /* 0x0001f00000100800 */
[----:B------:R0:W-:Y:S04]  /*43580*/  STL [R1+0x3004], R32 ;  /* 0x0030042001007387 */ /* 0x0001e80000100800 */
[----:B------:R0:W-:Y:S04]  /*43590*/  STL [R1+0x3000], R33 ;  /* 0x0030002101007387 */ /* 0x0001e80000100800 */
[----:B------:R0:W-:Y:S04]  /*435a0*/  STL [R1+0x2ffc], R34 ;  /* 0x002ffc2201007387 */ /* 0x0001e80000100800 */
[----:B------:R0:W-:Y:S01]  /*435b0*/  STL [R1+0x2ff8], R35 ;  /* 0x002ff82301007387 */ /* 0x0001e20000100800 */
[----:B--2---:R-:W-:Y:S01]  /*435c0*/  HMMA.16816.F32 R4, R36, R16, R52 ;  /* 0x000000102404723c */ /* 0x004fe20000001834 */
[----:B---3--:R-:W-:-:S15]  /*435d0*/  F2FP.F16.E5M2.UNPACK_B R14, R0.H1 ;  /* 0x00000000ff0e723e */ /* 0x008fde00030004ff */
[----:B------:R-:W-:-:S03]  /*435e0*/  NOP ;  /* 0x0000000000007918 */ /* 0x000fc60000000000 */
[----:B0-----:R-:W-:Y:S02]  /*435f0*/  IMAD.MOV.U32 R22, RZ, RZ, R4 ;  /* 0x000000ffff167224 */ /* 0x001fe400078e0004 */
[----:B-1----:R-:W-:Y:S02]  /*43600*/  IMAD.MOV.U32 R23, RZ, RZ, R5 ;  /* 0x000000ffff177224 */ /* 0x002fe400078e0005 */
[----:B----4-:R-:W-:Y:S02]  /*43610*/  IMAD.MOV.U32 R27, RZ, RZ, R6 ;  /* 0x000000ffff1b7224 */ /* 0x010fe400078e0006 */
[----:B------:R-:W-:Y:S01]  /*43620*/  IMAD.MOV.U32 R31, RZ, RZ, R7 ;  /* 0x000000ffff1f7224 */ /* 0x000fe200078e0007 */
[----:B------:R-:W-:-:S04]  /*43630*/  F2FP.F16.E5M2.UNPACK_B R15, R61.H1 ;  /* 0x0000003dff0f723e */ /* 0x000fc800030004ff */
[----:B------:R-:W-:Y:S04]  /*43640*/  STL.64 [R1+0x3070], R30 ;  /* 0x0030701e01007387 */ /* 0x000fe80000100a00 */
[----:B------:R-:W-:Y:S01]  /*43650*/  STL.64 [R1+0x3068], R28 ;  /* 0x0030681c01007387 */ /* 0x000fe20000100a00 */
[----:B------:R-:W-:Y:S03]  /*43660*/  HMMA.16816.F32 R4, R36, R14, R56 ;  /* 0x0000000e2404723c */ /* 0x000fe60000001838 */
[----:B------:R-:W-:Y:S04]  /*43670*/  STL.64 [R1+0x3060], R26 ;  /* 0x0030601a01007387 */ /* 0x000fe80000100a00 */
[----:B------:R-:W-:Y:S04]  /*43680*/  STL.64 [R1+0x3058], R24 ;  /* 0x0030581801007387 */ /* 0x000fe80000100a00 */
[----:B------:R-:W-:Y:S04]  /*43690*/  STL.64 [R1+0x3050], R22 ;  /* 0x0030501601007387 */ /* 0x000fe80000100a00 */
[----:B------:R-:W-:Y:S04]  /*436a0*/  STL.64 [R1+0x3048], R20 ;  /* 0x0030481401007387 */ /* 0x000fe80000100a00 */
[----:B------:R-:W2:Y:S04]  /*436b0*/  LDL.LU R32, [R1+0x3a0] ;  /* 0x0003a00001207983 */ /* 0x000ea80000300800 */
[----:B------:R0:W-:Y:S04]  /*436c0*/  STL.64 [R1+0x140], R4 ;  /* 0x0001400401007387 */ /* 0x0001e80000100a00 */
[----:B------:R1:W-:Y:S04]  /*436d0*/  STL.64 [R1+0x148], R6 ;  /* 0x0001480601007387 */ /* 0x0003e80000100a00 */
[----:B------:R-:W2:Y:S04]  /*436e0*/  LDL.LU R33, [R1+0x3a4] ;  /* 0x0003a40001217983 */ /* 0x000ea80000300800 */
[----:B------:R-:W2:Y:S04]  /*436f0*/  LDL.LU R34, [R1+0x3a8] ;  /* 0x0003a80001227983 */ /* 0x000ea80000300800 */
[----:B------:R-:W2:Y:S04]  /*43700*/  LDL.LU R35, [R1+0x3ac] ;  /* 0x0003ac0001237983 */ /* 0x000ea80000300800 */
[----:B------:R-:W3:Y:S04]  /*43710*/  LDL.LU R13, [R1+0x51c] ;  /* 0x00051c00010d7983 */ /* 0x000ee80000300800 */
        /* <DEDUP_REMOVED lines=25> */
[----:B------:R-:W-:-:S03]  /*438b0*/  F2FP.F16.E5M2.UNPACK_B R12, R60.H1 ;  /* 0x0000003cff0c723e */ /* 0x000fc600030004ff */
[----:B------:R-:W2:Y:S04]  /*438c0*/  LDL.LU R57, [R1+0x52c] ;  /* 0x00052c0001397983 */ /* 0x000ea80000300800 */
[----:B------:R-:W2:Y:S04]  /*438d0*/  LDL.LU R56, [R1+0xb58] ;  /* 0x000b580001387983 */ /* 0x000ea80000300800 */
[----:B------:R-:W2:Y:S04]  /*438e0*/  LDL.LU R0, [R1+0xb50] ;  /* 0x000b500001007983 */ /* 0x000ea80000300800 */
[----:B------:R-:W2:Y:S04]  /*438f0*/  LDL.LU R61, [R1+0xb60] ;  /* 0x000b6000013d7983 */ /* 0x000ea80000300800 */
[----:B------:R-:W2:Y:S04]  /*43900*/  LDL.LU R60, [R1+0xb5c] ;  /* 0x000b5c00013c7983 */ /* 0x000ea80000300800 */
[----:B------:R-:W-:Y:S01]  /*43910*/  STL.64 [R1+0x31f8], R14 ;  /* 0x0031f80e01007387 */ /* 0x000fe20000100a00 */
[----:B---3--:R-:W-:-:S02]  /*43920*/  F2FP.F16.E5M2.UNPACK_B R13, R13.H1 ;  /* 0x0000000dff0d723e */ /* 0x008fc400030004ff */
[----:B----4-:R-:W-:-:S05]  /*43930*/  F2FP.F16.E5M2.UNPACK_B R10, R10.H1 ;  /* 0x0000000aff0a723e */ /* 0x010fca00030004ff */
[----:B--2---:R-:W-:Y:S01]  /*43940*/  HMMA.16816.F32 R20, R36, R12, R32 ;  /* 0x0000000c2414723c */ /* 0x004fe20000001820 */
[----:B------:R0:W-:Y:S01]  /*43950*/  STL.64 [R1+0x31f0], R12 ;  /* 0x0031f00c01007387 */ /* 0x0001e20000100a00 */
[----:B------:R-:W-:-:S07]  /*43960*/  F2FP.F16.E5M2.UNPACK_B R11, R11.H1 ;  /* 0x0000000bff0b723e */ /* 0x000fce00030004ff */
[----:B0-----:R-:W-:Y:S10]  /*43970*/  HMMA.16816.F32 R12, R36, R10, R4 ;  /* 0x0000000a240c723c */ /* 0x001ff40000001804 */
[----:B------:R-:W-:-:S02]  /*43980*/  IMAD.MOV.U32 R34, RZ, RZ, R22 ;  /* 0x000000ffff227224 */ /* 0x000fc400078e0016 */
[----:B------:R-:W-:Y:S01]  /*43990*/  IMAD.MOV.U32 R35, RZ, RZ, R23 ;  /* 0x000000ffff237224 */ /* 0x000fe200078e0017 */
[----:B------:R-:W-:Y:S01]  /*439a0*/  F2FP.F16.E5M2.UNPACK_B R8, R41.H1 ;  /* 0x00000029ff08723e */ /* 0x000fe200030004ff */
[----:B------:R-:W-:Y:S01]  /*439b0*/  IMAD.MOV.U32 R32, RZ, RZ, R20 ;  /* 0x000000ffff207224 */ /* 0x000fe200078e0014 */
[----:B------:R-:W-:Y:S01]  /*439c0*/  F2FP.F16.E5M2.UNPACK_B R9, R42.H1 ;  /* 0x0000002aff09723e */ /* 0x000fe200030004ff */
[----:B------:R-:W-:Y:S01]  /*439d0*/  IMAD.MOV.U32 R33, RZ, RZ, R21 ;  /* 0x000000ffff217224 */ /* 0x000fe200078e0015 */
[----:B------:R-:W-:Y:S01]  /*439e0*/  F2FP.F16.E5M2.UNPACK_B R6, R43.H1 ;  /* 0x0000002bff06723e */ /* 0x000fe200030004ff */
[----:B------:R-:W-:Y:S04]  /*439f0*/  STL.64 [R1+0x3080], R34 ;  /* 0x0030802201007387 */ /* 0x000fe80000100a00 */
[----:B------:R-:W-:Y:S04]  /*43a00*/  STL.64 [R1+0x3078], R32 ;  /* 0x0030782001007387 */ /* 0x000fe80000100a00 */
[----:B------:R-:W-:Y:S01]  /*43a10*/  STL.64 [R1+0x1b0], R12 ;  /* 0x0001b00c01007387 */ /* 0x000fe20000100a00 */
[----:B------:R-:W-:-:S03]  /*43a20*/  F2FP.F16.E5M2.UNPACK_B R7, R18.H1 ;  /* 0x00000012ff07723e */ /* 0x000fc600030004ff */
[----:B------:R0:W-:Y:S04]  /*43a30*/  STL.64 [R1+0x1b8], R14 ;  /* 0x0001b80e01007387 */ /* 0x0001e80000100a00 */
[----:B------:R-:W-:Y:S04]  /*43a40*/  STL.64 [R1+0x31d8], R10 ;  /* 0x0031d80a01007387 */ /* 0x000fe80000100a00 */
[----:B------:R1:W-:Y:S01]  /*43a50*/  STL.64 [R1+0x31d0], R8 ;  /* 0x0031d00801007387 */ /* 0x0003e20000100a00 */
[C---:B0-----:R-:W-:Y:S08]  /*43a60*/  HMMA.16816.F32 R12, R36.reuse, R8, R44 ;  /* 0x00000008240c723c */ /* 0x041ff0000000182c */
[----:B-1----:R-:W-:Y:S01]  /*43a70*/  HMMA.16816.F32 R8, R36, R6, R48 ;  /* 0x000000062408723c */ /* 0x002fe20000001830 */
[----:B------:R-:W-:-:S02]  /*43a80*/  F2FP.F16.E5M2.UNPACK_B R4, R19.H1 ;  /* 0x00000013ff04723e */ /* 0x000fc400030004ff */
[----:B------:R-:W-:-:S08]  /*43a90*/  F2FP.F16.E5M2.UNPACK_B R5, R59.H1 ;  /* 0x0000003bff05723e */ /* 0x000fd000030004ff */
[----:B------:R-:W-:Y:S04]  /*43aa0*/  STL.64 [R1+0x1e0], R12 ;  /* 0x0001e00c01007387 */ /* 0x000fe80000100a00 */
[----:B------:R-:W-:Y:S04]  /*43ab0*/  STL.64 [R1+0x1e8], R14 ;  /* 0x0001e80e01007387 */ /* 0x000fe80000100a00 */
[----:B------:R-:W-:Y:S04]  /*43ac0*/  STL.64 [R1+0x260], R8 ;  /* 0x0002600801007387 */ /* 0x000fe80000100a00 */
[----:B------:R0:W-:Y:S01]  /*43ad0*/  STL.64 [R1+0x268], R10 ;  /* 0x0002680a01007387 */ /* 0x0001e20000100a00 */
[----:B------:R-:W-:Y:S01]  /*43ae0*/  F2FP.F16.E5M2.UNPACK_B R2, R58.H1 ;  /* 0x0000003aff02723e */ /* 0x000fe200030004ff */
[----:B0-----:R-:W-:Y:S04]  /*43af0*/  HMMA.16816.F32 R8, R36, R4, R52 ;  /* 0x000000042408723c */ /* 0x001fe80000001834 */
[----:B------:R-:W-:Y:S01]  /*43b00*/  STL [R1+0x3214], R2 ;  /* 0x0032140201007387 */ /* 0x000fe20000100800 */
[----:B------:R-:W-:-:S02]  /*43b10*/  IMAD R18, R0, 0x100, R56 ;  /* 0x0000010000127824 */ /* 0x000fc400078e0238 */
[----:B------:R-:W-:Y:S01]  /*43b20*/  IMAD R19, R60, 0x100, R61 ;  /* 0x000001003c137824 */ /* 0x000fe200078e023d */
[----:B------:R-:W-:Y:S04]  /*43b30*/  STL.64 [R1+0x31b8], R6 ;  /* 0x0031b80601007387 */ /* 0x000fe80000100a00 */
[----:B------:R0:W-:Y:S07]  /*43b40*/  STL.64 [R1+0x31b0], R4 ;  /* 0x0031b00401007387 */ /* 0x0001ee0000100a00 */
[----:B------:R1:W-:Y:S04]  /*43b50*/  STL.64 [R1+0x4b0], R8 ;  /* 0x0004b00801007387 */ /* 0x0003e80000100a00 */
[----:B------:R2:W-:Y:S04]  /*43b60*/  STL.64 [R1+0x4b8], R10 ;  /* 0x0004b80a01007387 */ /* 0x0005e80000100a00 */
[----:B------:R-:W-:Y:S04]  /*43b70*/  STL.64 [R1+0x3208], R18 ;  /* 0x0032081201007387 */ /* 0x000fe80000100a00 */
[----:B------:R-:W-:Y:S04]  /*43b80*/  STL.64 [R1+0x3200], R16 ;  /* 0x0032001001007387 */ /* 0x000fe80000100a00 */
[----:B------:R-:W3:Y:S04]  /*43b90*/  LDL.LU R48, [R1+0x3d0] ;  /* 0x0003d00001307983 */ /* 0x000ee80000300800 */
[----:B------:R-:W3:Y:S04]  /*43ba0*/  LDL.LU R49, [R1+0x3d4] ;  /* 0x0003d40001317983 */ /* 0x000ee80000300800 */
[----:B------:R-:W4:Y:S04]  /*43bb0*/  LDL.LU R50, [R1+0x3d8] ;  /* 0x0003d80001327983 */ /* 0x000f280000300800 */
[----:B------:R-:W4:Y:S04]  /*43bc0*/  LDL.LU R51, [R1+0x3dc] ;  /* 0x0003dc0001337983 */ /* 0x000f280000300800 */
[----:B----4-:R-:W-:Y:S04]  /*43bd0*/  STL.64 [R1+0x31c8], R50 ;  /* 0x0031c83201007387 */ /* 0x010fe80000100a00 */
[----:B---3--:R-:W-:Y:S04]  /*43be0*/  STL.64 [R1+0x31c0], R48 ;  /* 0x0031c03001007387 */ /* 0x008fe80000100a00 */
        /* <DEDUP_REMOVED lines=20> */
[----:B--2---:R-:W4:Y:S04]  /*43d30*/  LDL.LU R10, [R1+0x478] ;  /* 0x00047800010a7983 */ /* 0x004f280000300800 */
[----:B------:R-:W4:Y:S04]  /*43d40*/  LDL.LU R11, [R1+0x47c] ;  /* 0x00047c00010b7983 */ /* 0x000f280000300800 */
[----:B---3--:R-:W2:Y:S04]  /*43d50*/  LDL.LU R28, [R1+0x490] ;  /* 0x00049000011c7983 */ /* 0x008ea80000300800 */
[----:B------:R-:W2:Y:S04]  /*43d60*/  LDL.LU R29, [R1+0x494] ;  /* 0x00049400011d7983 */ /* 0x000ea80000300800 */
[----:B------:R-:W2:Y:S04]  /*43d70*/  LDL.LU R30, [R1+0x498] ;  /* 0x00049800011e7983 */ /* 0x000ea80000300800 */
[----:B------:R-:W2:Y:S04]  /*43d80*/  LDL.LU R31, [R1+0x49c] ;  /* 0x00049c00011f7983 */ /* 0x000ea80000300800 */
[----:B------:R-:W3:Y:S04]  /*43d90*/  LDL.LU R2, [R1+0xb68] ;  /* 0x000b680001027983 */ /* 0x000ee80000300800 */
[----:B------:R-:W3:Y:S04]  /*43da0*/  LDL.LU R60, [R1+0xb64] ;  /* 0x000b6400013c7983 */ /* 0x000ee80000300800 */
[----:B------:R-:W2:Y:S04]  /*43db0*/  LDL.LU R56, [R1+0xb70] ;  /* 0x000b700001387983 */ /* 0x000ea80000300800 */
[----:B------:R-:W2:Y:S04]  /*43dc0*/  LDL.LU R61, [R1+0xb6c] ;  /* 0x000b6c00013d7983 */ /* 0x000ea80000300800 */
        /* <DEDUP_REMOVED lines=14> */
[----:B------:R-:W-:-:S03]  /*43eb0*/  F2FP.F16.E5M2.UNPACK_B R3, R57.H1 ;  /* 0x00000039ff03723e */ /* 0x000fc600030004ff */
        /* <DEDUP_REMOVED lines=18> */
[----:B---3--:R-:W-:-:S03]  /*43fe0*/  IMAD R60, R60, 0x100, R2 ;  /* 0x000001003c3c7824 */ /* 0x008fc600078e0202 */
[----:B------:R-:W4:Y:S01]  /*43ff0*/  LDL.LU R2, [R1+0x3214] ;  /* 0x0032140001027983 */ /* 0x000f220000300800 */
[----:B--2---:R-:W-:-:S03]  /*44000*/  IMAD R61, R61, 0x100, R56 ;  /* 0x000001003d3d7824 */ /* 0x004fc600078e0238 */
[----:B------:R-:W2:Y:S01]  /*44010*/  LDL.LU R56, [R1+0x3210] ;  /* 0x0032100001387983 */ /* 0x000ea20000300800 */
[----:B----4-:R-:W-:Y:S03]  /*44020*/  HMMA.16816.F32 R36, R36, R2, R16 ;  /* 0x000000022424723c */ /* 0x010fe60000001810 */
[----:B------:R-:W3:Y:S04]  /*44030*/  LDL.LU.64 R18, [R1+0x3208] ;  /* 0x0032080001127983 */ /* 0x000ee80000300a00 */
[----:B------:R-:W4:-:S12]  /*44040*/  LDL.LU.64 R16, [R1+0x3200] ;  /* 0x0032000001107983 */ /* 0x000f180000300a00 */
[----:B------:R-:W-:Y:S04]  /*44050*/  STL.64 [R1+0x3a0], R36 ;  /* 0x0003a02401007387 */ /* 0x000fe80000100a00 */
[----:B------:R0:W-:Y:S02]  /*44060*/  STL.64 [R1+0x3a8], R38 ;  /* 0x0003a82601007387 */ /* 0x0001e40000100a00 */
[----:B0-----:R-:W-:Y:S02]  /*44070*/  F2FP.F16.E5M2.UNPACK_B R38, R60 ;  /* 0x0000003cff26723e */ /* 0x001fe400020004ff */
[----:B------:R-:W-:Y:S02]  /*44080*/  F2FP.F16.E5M2.UNPACK_B R39, R61 ;  /* 0x0000003dff27723e */ /* 0x000fe400020004ff */
[----:B---3--:R-:W-:-:S02]  /*44090*/  F2FP.F16.E5M2.UNPACK_B R36, R18 ;  /* 0x00000012ff24723e */ /* 0x008fc400020004ff */
[----:B------:R-:W-:-:S07]  /*440a0*/  F2FP.F16.E5M2.UNPACK_B R37, R19 ;  /* 0x00000013ff25723e */ /* 0x000fce00020004ff */
[----:B----4-:R-:W-:-:S15]  /*440b0*/  HMMA.16816.F32 R12, R36, R16, R12 ;  /* 0x00000010240c723c */ /* 0x010fde000000180c */
[----:B------:R-:W-:-:S04]  /*440c0*/  NOP ;  /* 0x0000000000007918 */ /* 0x000fc80000000000 */
[----:B------:R-:W-:Y:S04]  /*440d0*/  STL.64 [R1+0x4a0], R12 ;  /* 0x0004a00c01007387 */ /* 0x000fe80000100a00 */
[----:B------:R0:W-:Y:S04]  /*440e0*/  STL.64 [R1+0x4a8], R14 ;  /* 0x0004a80e01007387 */ /* 0x0001e80000100a00 */
[----:B0-----:R-:W3:Y:S04]  /*440f0*/  LDL.LU.64 R14, [R1+0x31f8] ;  /* 0x0031f800010e7983 */ /* 0x001ee80000300a00 */
[----:B------:R-:W4:Y:S01]  /*44100*/  LDL.LU.64 R12, [R1+0x31f0] ;  /* 0x0031f000010c7983 */ /* 0x000f220000300a00 */
[C---:B---3--:R-:W-:Y:S08]  /*44110*/  HMMA.16816.F32 R28, R36.reuse, R14, R28 ;  /* 0x0000000e241c723c */ /* 0x048ff0000000181c */
[C---:B----4-:R-:W-:Y:S11]  /*44120*/  HMMA.16816.F32 R8, R36.reuse, R12, R8 ;  /* 0x0000000c2408723c */ /* 0x050ff60000001808 */
        /* <DEDUP_REMOVED lines=9> */
[----:B--2---:R-:W-:Y:S11]  /*441c0*/  HMMA.16816.F32 R4, R36, R8, R4 ;  /* 0x000000082404723c */ /* 0x004ff60000001804 */
[----:B------:R-:W-:Y:S04]  /*441d0*/  STL.64 [R1+0x450], R48 ;  /* 0x0004503001007387 */ /* 0x000fe80000100a00 */
[----:B------:R0:W-:Y:S04]  /*441e0*/  STL.64 [R1+0x458], R50 ;  /* 0x0004583201007387 */ /* 0x0001e80000100a00 */
[----:B0-----:R-:W2:Y:S04]  /*441f0*/  LDL.LU.64 R50, [R1+0x31c8] ;  /* 0x0031c80001327983 */ /* 0x001ea80000300a00 */
[----:B------:R-:W2:Y:S04]  /*44200*/  LDL.LU.64 R48, [R1+0x31c0] ;  /* 0x0031c00001307983 */ /* 0x000ea80000300a00 */
        /* <DEDUP_REMOVED lines=8> */
[C---:B----4-:R-:W-:Y:S01]  /*44290*/  HMMA.16816.F32 R32, R36.reuse, R6, R32 ;  /* 0x000000062420723c */ /* 0x050fe20000001820 */
[----:B------:R-:W-:Y:S07]  /*442a0*/  STL.64 [R1+0x31a8], R6 ;  /* 0x0031a80601007387 */ /* 0x000fee0000100a00 */
[C---:B--2---:R-:W-:Y:S11]  /*442b0*/  HMMA.16816.F32 R20, R36.reuse, R4, R20 ;  /* 0x000000042414723c */ /* 0x044ff60000001814 */
[----:B------:R-:W-:Y:S04]  /*442c0*/  STL.64 [R1+0x430], R32 ;  /* 0x0004302001007387 */ /* 0x000fe80000100a00 */
[----:B------:R-:W-:Y:S04]  /*442d0*/  STL.64 [R1+0x438], R34 ;  /* 0x0004382201007387 */ /* 0x000fe80000100a00 */
[----:B------:R3:W-:Y:S02]  /*442e0*/  STL.64 [R1+0x31a0], R4 ;  /* 0x0031a00401007387 */ /* 0x0007e40000100a00 */
[----:B---3--:R-:W-:Y:S01]  /*442f0*/  HMMA.16816.F32 R4, R36, R2, R28 ;  /* 0x000000022404723c */ /* 0x008fe2000000181c */
[----:B------:R-:W-:-:S02]  /*44300*/  F2FP.F16.E5M2.UNPACK_B R36, R18 ;  /* 0x00000012ff24723e */ /* 0x000fc400020004ff */
[----:B------:R-:W-:Y:S02]  /*44310*/  F2FP.F16.E5M2.UNPACK_B R37, R19 ;  /* 0x00000013ff25723e */ /* 0x000fe400020004ff */
[----:B------:R-:W-:Y:S02]  /*44320*/  F2FP.F16.E5M2.UNPACK_B R38, R60 ;  /* 0x0000003cff26723e */ /* 0x000fe400020004ff */
[----:B------:R-:W-:Y:S01]  /*44330*/  F2FP.F16.E5M2.UNPACK_B R39, R61 ;  /* 0x0000003dff27723e */ /* 0x000fe200020004ff */
[----:B------:R-:W-:Y:S04]  /*44340*/  STL.64 [R1+0x420], R20 ;  /* 0x0004201401007387 */ /* 0x000fe80000100a00 */
[----:B------:R0:W-:Y:S02]  /*44350*/  STL.64 [R1+0x428], R22 ;  /* 0x0004281601007387 */ /* 0x0001e40000100a00 */
[C---:B------:R-:W-:Y:S05]  /*44360*/  HMMA.16816.F32 R24, R36.reuse, R16, R40 ;  /* 0x000000102418723c */ /* 0x040fea0000001828 */
[----:B------:R-:W-:Y:S03]  /*44370*/  STL.64 [R1+0x3f0], R4 ;  /* 0x0003f00401007387 */ /* 0x000fe60000100a00 */
[C---:B0-----:R-:W-:Y:S01]  /*44380*/  HMMA.16816.F32 R20, R36.reuse, R14, R44 ;  /* 0x0000000e2414723c */ /* 0x041fe2000000182c */
[----:B------:R0:W-:Y:S07]  /*44390*/  STL.64 [R1+0x3f8], R6 ;  /* 0x0003f80601007387 */ /* 0x0001ee0000100a00 */
[C---:B0-----:R-:W-:Y:S03]  /*443a0*/  HMMA.16816.F32 R4, R36.reuse, R12, R48 ;  /* 0x0000000c2404723c */ /* 0x041fe60000001830 */
[----:B------:R-:W-:Y:S04]  /*443b0*/  STL.64 [R1+0x400], R24 ;  /* 0x0004001801007387 */ /* 0x000fe80000100a00 */
[----:B------:R-:W-:Y:S04]  /*443c0*/  STL.64 [R1+0x408], R26 ;  /* 0x0004081a01007387 */ /* 0x000fe80000100a00 */
[----:B------:R-:W-:Y:S04]  /*443d0*/  STL.64 [R1+0x3160], R14 ;  /* 0x0031600e01007387 */ /* 0x000fe80000100a00 */
[----:B------:R-:W-:Y:S04]  /*443e0*/  STL.64 [R1+0x3e0], R20 ;  /* 0x0003e01401007387 */ /* 0x000fe80000100a00 */
[----:B------:R-:W-:Y:S04]  /*443f0*/  STL.64 [R1+0x3e8], R22 ;  /* 0x0003e81601007387 */ /* 0x000fe80000100a00 */
[----:B------:R-:W-:Y:S04]  /*44400*/  STL.64 [R1+0x3158], R12 ;  /* 0x0031580c01007387 */ /* 0x000fe80000100a00 */
[----:B------:R-:W-:Y:S04]  /*44410*/  STL.64 [R1+0x3c0], R4 ;  /* 0x0003c00401007387 */ /* 0x000fe80000100a00 */
[----:B------:R0:W-:Y:S04]  /*44420*/  STL.64 [R1+0x3c8], R6 ;  /* 0x0003c80601007387 */ /* 0x0001e80000100a00 */
[----:B------:R-:W2:Y:S01]  /*44430*/  LDL.LU R40, [R1+0x2e0] ;  /* 0x0002e00001287983 */ /* 0x000ea20000300800 */
[----:B0-----:R-:W-:-:S15]  /*44440*/  HMMA.16816.F32 R4, R36, R10, R52 ;  /* 0x0000000a2404723c */ /* 0x001fde0000001834 */
[----:B------:R-:W-:-:S04]  /*44450*/  NOP ;  /* 0x0000000000007918 */ /* 0x000fc80000000000 */
[----:B------:R-:W-:Y:S04]  /*44460*/  STL.64 [R1+0x3b0], R4 ;  /* 0x0003b00401007387 */ /* 0x000fe80000100a00 */
[----:B------:R-:W-:Y:S04]  /*44470*/  STL.64 [R1+0x3b8], R6 ;  /* 0x0003b80601007387 */ /* 0x000fe80000100a00 */
[----:B------:R-:W2:Y:S04]  /*44480*/  LDL.LU R41, [R1+0x2e4] ;  /* 0x0002e40001297983 */ /* 0x000ea80000300800 */
[----:B------:R-:W3:Y:S04]  /*44490*/  LDL.LU R42, [R1+0x2e8] ;  /* 0x0002e800012a7983 */ /* 0x000ee80000300800 */
[----:B------:R-:W3:Y:S04]  /*444a0*/  LDL.LU R43, [R1+0x2ec] ;  /* 0x0002ec00012b7983 */ /* 0x000ee80000300800 */
[----:B---3--:R-:W-:Y:S04]  /*444b0*/  STL.64 [R1+0x3170], R42 ;  /* 0x0031702a01007387 */ /* 0x008fe80000100a00 */
[----:B--2---:R0:W-:Y:S04]  /*444c0*/  STL.64 [R1+0x3168], R40 ;  /* 0x0031682801007387 */ /* 0x0041e80000100a00 */
[----:B------:R-:W2:Y:S04]  /*444d0*/  LDL.LU R24, [R1+0x300] ;  /* 0x0003000001187983 */ /* 0x000ea80000300800 */
        /* <DEDUP_REMOVED lines=11> */
[----:B0-----:R-:W3:Y:S04]  /*44590*/  LDL.LU R40, [R1+0x350] ;  /* 0x0003500001287983 */ /* 0x001ee80000300800 */
[----:B------:R-:W3:Y:S04]  /*445a0*/  LDL.LU R41, [R1+0x354] ;  /* 0x0003540001297983 */ /* 0x000ee80000300800 */
[----:B------:R-:W3:Y:S04]  /*445b0*/  LDL.LU R42, [R1+0x358] ;  /* 0x00035800012a7983 */ /* 0x000ee80000300800 */
[----:B------:R-:W3:Y:S04]  /*445c0*/  LDL.LU R43, [R1+0x35c] ;  /* 0x00035c00012b7983 */ /* 0x000ee80000300800 */
        /* <DEDUP_REMOVED lines=44> */
[----:B--2---:R-:W-:-:S15]  /*44890*/  HMMA.16816.F32 R4, R36, R8, R4 ;  /* 0x000000082404723c */ /* 0x004fde0000001804 */
[----:B------:R-:W-:-:S04]  /*448a0*/  NOP ;  /* 0x0000000000007918 */ /* 0x000fc80000000000 */
[----:B------:R-:W-:Y:S04]  /*448b0*/  STL.64 [R1+0x390], R4 ;  /* 0x0003900401007387 */ /* 0x000fe80000100a00 */
[----:B------:R0:W-:Y:S04]  /*448c0*/  STL.64 [R1+0x398], R6 ;  /* 0x0003980601007387 */ /* 0x0001e80000100a00 */
[----:B0-----:R-:W2:Y:S04]  /*448d0*/  LDL.LU.64 R6, [R1+0x31a8] ;  /* 0x0031a80001067983 */ /* 0x001ea80000300a00 */
[----:B------:R-:W4:Y:S01]  /*448e0*/  LDL.LU.64 R4, [R1+0x31a0] ;  /* 0x0031a00001047983 */ /* 0x000f220000300a00 */
[----:B---3--:R-:W-:-:S02]  /*448f0*/  IMAD R18, R18, 0x100, R0 ;  /* 0x0000010012127824 */ /* 0x008fc400078e0200 */
[----:B------:R-:W-:Y:S02]  /*44900*/  IMAD R19, R19, 0x100, R61 ;  /* 0x0000010013137824 */ /* 0x000fe400078e023d */
[----:B------:R-:W-:Y:S02]  /*44910*/  IMAD R60, R48, 0x100, R60 ;  /* 0x00000100303c7824 */ /* 0x000fe400078e023c */
[----:B------:R-:W-:Y:S01]  /*44920*/  IMAD R61, R50, 0x100, R49 ;  /* 0x00000100323d7824 */ /* 0x000fe200078e0231 */
[C---:B--2---:R-:W-:Y:S08]  /*44930*/  HMMA.16816.F32 R32, R36.reuse, R6, R32 ;  /* 0x000000062420723c */ /* 0x044ff00000001820 */
[C---:B----4-:R-:W-:Y:S08]  /*44940*/  HMMA.16816.F32 R24, R36.reuse, R4, R24 ;  /* 0x000000042418723c */ /* 0x050ff00000001818 */
[----:B------:R-:W-:Y:S03]  /*44950*/  HMMA.16816.F32 R36, R36, R2, R40 ;  /* 0x000000022424723c */ /* 0x000fe60000001828 */
        /* <DEDUP_REMOVED lines=8> */
[----:B------:R-:W4:Y:S04]  /*449e0*/  LDL.LU R0, [R1+0x3178] ;  /* 0x0031780001007983 */ /* 0x000f280000300800 */
[----:B------:R-:W2:Y:S04]  /*449f0*/  LDL.LU.64 R42, [R1+0x3170] ;  /* 0x00317000012a7983 */ /* 0x000ea80000300a00 */
[----:B------:R-:W2:Y:S04]  /*44a00*/  LDL.LU.64 R40, [R1+0x3168] ;  /* 0x0031680001287983 */ /* 0x000ea80000300a00 */
[----:B------:R0:W-:Y:S04]  /*44a10*/  STL.64 [R1+0x330], R36 ;  /* 0x0003302401007387 */ /* 0x0001e80000100a00 */
[----:B------:R1:W-:Y:S01]  /*44a20*/  STL.64 [R1+0x338], R38 ;  /* 0x0003382601007387 */ /* 0x0003e20000100a00 */
[----:B0-----:R-:W-:-:S02]  /*44a30*/  F2FP.F16.E5M2.UNPACK_B R36, R18 ;  /* 0x00000012ff24723e */ /* 0x001fc400020004ff */
[----:B------:R-:W-:Y:S02]  /*44a40*/  F2FP.F16.E5M2.UNPACK_B R37, R19 ;  /* 0x00000013ff25723e */ /* 0x000fe400020004ff */
[----:B-1----:R-:W-:Y:S02]  /*44a50*/  F2FP.F16.E5M2.UNPACK_B R38, R60 ;  /* 0x0000003cff26723e */ /* 0x002fe400020004ff */
[----:B------:R-:W-:-:S07]  /*44a60*/  F2FP.F16.E5M2.UNPACK_B R39, R61 ;  /* 0x0000003dff27723e */ /* 0x000fce00020004ff */
[----:B------:R-:W-:-:S15]  /*44a70*/  HMMA.16816.F32 R12, R36, R16, R12 ;  /* 0x00000010240c723c */ /* 0x000fde000000180c */
[----:B------:R-:W-:-:S04]  /*44a80*/  NOP ;  /* 0x0000000000007918 */ /* 0x000fc80000000000 */
[----:B------:R-:W-:Y:S04]  /*44a90*/  STL.64 [R1+0x340], R12 ;  /* 0x0003400c01007387 */ /* 0x000fe80000100a00 */
[----:B------:R0:W-:Y:S04]  /*44aa0*/  STL.64 [R1+0x348], R14 ;  /* 0x0003480e01007387 */ /* 0x0001e80000100a00 */
[----:B0-----:R-:W2:Y:S04]  /*44ab0*/  LDL.LU.64 R14, [R1+0x3160] ;  /* 0x00316000010e7983 */ /* 0x001ea80000300a00 */
[----:B------:R-:W3:Y:S01]  /*44ac0*/  LDL.LU.64 R12, [R1+0x3158] ;  /* 0x00315800010c7983 */ /* 0x000ee20000300a00 */
[----:B------:R-:W-:-:S02]  /*44ad0*/  IMAD R18, R52, 0x100, R51 ;  /* 0x0000010034127824 */ /* 0x000fc400078e0233 */
[----:B------:R-:W-:Y:S01]  /*44ae0*/  IMAD R19, R54, 0x100, R53 ;  /* 0x0000010036137824 */ /* 0x000fe200078e0235 */
[C---:B--2---:R-:W-:Y:S08]  /*44af0*/  HMMA.16816.F32 R32, R36.reuse, R14, R32 ;  /* 0x0000000e2420723c */ /* 0x044ff00000001820 */
[C---:B---3--:R-:W-:Y:S01]  /*44b00*/  HMMA.16816.F32 R20, R36.reuse, R12, R20 ;  /* 0x0000000c2414723c */ /* 0x048fe20000001814 */
[----:B------:R-:W-:Y:S10]  /*44b10*/  STL.64 [R1+0x3128], R14 ;  /* 0x0031280e01007387 */ /* 0x000ff40000100a00 */
        /* <DEDUP_REMOVED lines=15> */
[----:B-1----:R-:W-:Y:S01]  /*44c10*/  HMMA.16816.F32 R12, R36, R6, R40 ;  /* 0x00000006240c723c */ /* 0x002fe20000001828 */
[----:B------:R-:W-:Y:S01]  /*44c20*/  STL.64 [R1+0x30e8], R6 ;  /* 0x0030e80601007387 */ /* 0x000fe20000100a00 */
[----:B----4-:R-:W-:-:S15]  /*44c30*/  IMAD.MOV.U32 R45, RZ, RZ, R0 ;  /* 0x000000ffff2d7224 */ /* 0x010fde00078e0000 */
[----:B------:R-:W-:Y:S02]  /*44c40*/  NOP ;  /* 0x0000000000007918 */ /* 0x000fe40000000000 */
[----:B------:R-:W-:Y:S04]  /*44c50*/  STL.64 [R1+0x270], R12 ;  /* 0x0002700c01007387 */ /* 0x000fe80000100a00 */
[----:B------:R-:W-:Y:S04]  /*44c60*/  STL.64 [R1+0x278], R14 ;  /* 0x0002780e01007387 */ /* 0x000fe80000100a00 */
[----:B------:R-:W-:Y:S04]  /*44c70*/  STL.64 [R1+0x30e0], R4 ;  /* 0x0030e00401007387 */ /* 0x000fe80000100a00 */
[----:B------:R-:W-:Y:S04]  /*44c80*/  STL.64 [R1+0x250], R8 ;  /* 0x0002500801007387 */ /* 0x000fe80000100a00 */
[----:B------:R-:W-:Y:S04]  /*44c90*/  STL.64 [R1+0x258], R10 ;  /* 0x0002580a01007387 */ /* 0x000fe80000100a00 */
[----:B------:R-:W-:Y:S04]  /*44ca0*/  STL.64 [R1+0x3138], R18 ;  /* 0x0031381201007387 */ /* 0x000fe80000100a00 */
[----:B------:R-:W-:Y:S04]  /*44cb0*/  STL.64 [R1+0x3130], R16 ;  /* 0x0031301001007387 */ /* 0x000fe80000100a00 */
[----:B------:R-:W2:Y:S04]  /*44cc0*/  LDL.LU R44, [R1+0xa0] ;  /* 0x0000a000012c7983 */ /* 0x000ea80000300800 */
[----:B------:R-:W3:Y:S04]  /*44cd0*/  LDL.LU R0, [R1+0x3150] ;  /* 0x0031500001007983 */ /* 0x000ee80000300800 */
[----:B------:R-:W4:Y:S04]  /*44ce0*/  LDL.LU R46, [R1+0xa8] ;  /* 0x0000a800012e7983 */ /* 0x000f280000300800 */
[----:B------:R-:W4:Y:S01]  /*44cf0*/  LDL.LU R47, [R1+0xac] ;  /* 0x0000ac00012f7983 */ /* 0x000f220000300800 */
[----:B---3--:R-:W-:-:S03]  /*44d00*/  IMAD.MOV.U32 R30, RZ, RZ, R0 ;  /* 0x000000ffff1e7224 */ /* 0x008fc600078e0000 */
[----:B----4-:R0:W-:Y:S04]  /*44d10*/  STL.64 [R1+0x30d8], R46 ;  /* 0x0030d82e01007387 */ /* 0x0101e80000100a00 */
[----:B--2---:R1:W-:Y:S04]  /*44d20*/  STL.64 [R1+0x30d0], R44 ;  /* 0x0030d02c01007387 */ /* 0x0043e80000100a00 */
[----:B------:R-:W2:Y:S04]  /*44d30*/  LDL.LU R28, [R1+0xc0] ;  /* 0x0000c000011c7983 */ /* 0x000ea80000300800 */
[----:B------:R-:W2:Y:S04]  /*44d40*/  LDL.LU R29, [R1+0xc4] ;  /* 0x0000c400011d7983 */ /* 0x000ea80000300800 */
[----:B------:R-:W3:Y:S04]  /*44d50*/  LDL.LU R0, [R1+0x314c] ;  /* 0x00314c0001007983 */ /* 0x000ee80000300800 */
[----:B------:R-:W4:Y:S04]  /*44d60*/  LDL.LU R31, [R1+0xcc] ;  /* 0x0000cc00011f7983 */ /* 0x000f280000300800 */
[----:B----4-:R-:W-:Y:S04]  /*44d70*/  STL.64 [R1+0x30f8], R30 ;  /* 0x0030f81e01007387 */ /* 0x010fe80000100a00 */
[----:B--2---:R2:W-:Y:S04]  /*44d80*/  STL.64 [R1+0x30f0], R28 ;  /* 0x0030f01c01007387 */ /* 0x0045e80000100a00 */
[----:B------:R-:W4:Y:S04]  /*44d90*/  LDL.LU R32, [R1+0x100] ;  /* 0x0001000001207983 */ /* 0x000f280000300800 */
[----:B------:R-:W4:Y:S04]  /*44da0*/  LDL.LU R33, [R1+0x104] ;  /* 0x0001040001217983 */ /* 0x000f280000300800 */
[----:B------:R-:W2:Y:S01]  /*44db0*/  LDL.LU R34, [R1+0x108] ;  /* 0x0001080001227983 */ /* 0x000ea20000300800 */
[----:B---3--:R-:W-:-:S03]  /*44dc0*/  IMAD.MOV.U32 R35, RZ, RZ, R0 ;  /* 0x000000ffff237224 */ /* 0x008fc600078e0000 */
[----:B------:R-:W0:Y:S01]  /*44dd0*/  LDL.LU R0, [R1+0x3148] ;  /* 0x0031480001007983 */ /* 0x000e220000300800 */
[----:B------:R-:W-:-:S03]  /*44de0*/  IMAD R60, R59, 0x100, R55 ;  /* 0x000001003b3c7824 */ /* 0x000fc600078e0237 */
[----:B--2---:R-:W-:Y:S04]  /*44df0*/  STL.64 [R1+0x3118], R34 ;  /* 0x0031182201007387 */ /* 0x004fe80000100a00 */
[----:B----4-:R2:W-:Y:S04]  /*44e00*/  STL.64 [R1+0x3110], R32 ;  /* 0x0031102001007387 */ /* 0x0105e80000100a00 */
[----:B------:R-:W3:Y:S04]  /*44e10*/  LDL.LU R52, [R1+0x130] ;  /* 0x0001300001347983 */ /* 0x000ee80000300800 */
[----:B------:R-:W3:Y:S04]  /*44e20*/  LDL.LU R53, [R1+0x134] ;  /* 0x0001340001357983 */ /* 0x000ee80000300800 */
[----:B------:R-:W3:Y:S01]  /*44e30*/  LDL.LU R54, [R1+0x138] ;  /* 0x0001380001367983 */ /* 0x000ee20000300800 */
[----:B0-----:R-:W-:-:S03]  /*44e40*/  IMAD.MOV.U32 R47, RZ, RZ, R0 ;  /* 0x000000ffff2f7224 */ /* 0x001fc600078e0000 */
[----:B------:R-:W3:Y:S04]  /*44e50*/  LDL.LU R55, [R1+0x13c] ;  /* 0x00013c0001377983 */ /* 0x000ee80000300800 */
[----:B-1----:R-:W4:Y:S04]  /*44e60*/  LDL.LU R44, [R1+0x160] ;  /* 0x00016000012c7983 */ /* 0x002f280000300800 */
[----:B------:R-:W4:Y:S04]  /*44e70*/  LDL.LU R45, [R1+0x164] ;  /* 0x00016400012d7983 */ /* 0x000f280000300800 */
[----:B------:R-:W4:Y:S04]  /*44e80*/  LDL.LU R46, [R1+0x168] ;  /* 0x00016800012e7983 */ /* 0x000f280000300800 */
[----:B------:R-:W2:Y:S04]  /*44e90*/  LDL.LU R0, [R1+0x3144] ;  /* 0x0031440001007983 */ /* 0x000ea80000300800 */
[----:B------:R-:W3:Y:S04]  /*44ea0*/  LDL.LU R4, [R1+0x180] ;  /* 0x0001800001047983 */ /* 0x000ee80000300800 */
[----:B------:R-:W3:Y:S04]  /*44eb0*/  LDL.LU R5, [R1+0x184] ;  /* 0x0001840001057983 */ /* 0x000ee80000300800 */
[----:B------:R-:W3:Y:S04]  /*44ec0*/  LDL.LU R6, [R1+0x188] ;  /* 0x0001880001067983 */ /* 0x000ee80000300800 */
[----:B------:R-:W3:Y:S04]  /*44ed0*/  LDL.LU R7, [R1+0x18c] ;  /* 0x00018c0001077983 */ /* 0x000ee80000300800 */
[----:B------:R-:W3:Y:S04]  /*44ee0*/  LDL.LU R28, [R1+0x1a0] ;  /* 0x0001a000011c7983 */ /* 0x000ee80000300800 */
[----:B------:R-:W3:Y:S04]  /*44ef0*/  LDL.LU R29, [R1+0x1a4] ;  /* 0x0001a400011d7983 */ /* 0x000ee80000300800 */
[----:B------:R-:W3:Y:S01]  /*44f00*/  LDL.LU R30, [R1+0x1a8] ;  /* 0x0001a800011e7983 */ /* 0x000ee20000300800 */
[----:B--2---:R-:W-:-:S03]  /*44f10*/  IMAD.MOV.U32 R31, RZ, RZ, R0 ;  /* 0x000000ffff1f7224 */ /* 0x004fc600078e0000 */
        /* <DEDUP_REMOVED lines=12> */
[----:B------:R-:W-:-:S03]  /*44fe0*/  IMAD R61, R57, 0x100, R58 ;  /* 0x00000100393d7824 */ /* 0x000fc600078e023a */
[----:B------:R-:W3:Y:S04]  /*44ff0*/  LDL.LU R15, [R1+0x2bc] ;  /* 0x0002bc00010f7983 */ /* 0x000ee80000300800 */
[----:B------:R-:W3:Y:S04]  /*45000*/  LDL.LU R32, [R1+0x2a0] ;  /* 0x0002a00001207983 */ /* 0x000ee80000300800 */
[----:B------:R-:W4:Y:S04]  /*45010*/  LDL.LU R33, [R1+0x2a4] ;  /* 0x0002a40001217983 */ /* 0x000f280000300800 */
[----:B------:R-:W4:Y:S04]  /*45020*/  LDL.LU R34, [R1+0x2a8] ;  /* 0x0002a80001227983 */ /* 0x000f280000300800 */
[----:B------:R-:W4:Y:S04]  /*45030*/  LDL.LU R57, [R1+0xbd8] ;  /* 0x000bd80001397983 */ /* 0x000f280000300800 */
[----:B------:R-:W4:Y:S04]  /*45040*/  LDL.LU R58, [R1+0xbe0] ;  /* 0x000be000013a7983 */ /* 0x000f280000300800 */
[----:B------:R-:W4:Y:S01]  /*45050*/  LDL.LU R59, [R1+0xbe8] ;  /* 0x000be800013b7983 */ /* 0x000f220000300800 */
[----:B--2---:R-:W-:-:S03]  /*45060*/  IMAD.MOV.U32 R35, RZ, RZ, R0 ;  /* 0x000000ffff237224 */ /* 0x004fc600078e0000 */
        /* <DEDUP_REMOVED lines=13> */
[----:B---3--:R-:W-:Y:S03]  /*45140*/  HMMA.16816.F32 R36, R36, R2, R16 ;  /* 0x000000022424723c */ /* 0x008fe60000001810 */
[----:B------:R-:W3:Y:S04]  /*45150*/  LDL.LU R48, [R1+0x90] ;  /* 0x0000900001307983 */ /* 0x000ee80000300800 */
[----:B------:R-:W3:Y:S04]  /*45160*/  LDL.LU R49, [R1+0x94] ;  /* 0x0000940001317983 */ /* 0x000ee80000300800 */
[----:B------:R-:W3:Y:S04]  /*45170*/  LDL.LU R50, [R1+0x98] ;  /* 0x0000980001327983 */ /* 0x000ee80000300800 */
[----:B------:R-:W3:Y:S04]  /*45180*/  LDL.LU R51, [R1+0x9c] ;  /* 0x00009c0001337983 */ /* 0x000ee80000300800 */
[----:B------:R-:W2:Y:S04]  /*45190*/  LDL.LU.64 R18, [R1+0x3138] ;  /* 0x0031380001127983 */ /* 0x000ea80000300a00 */
[----:B------:R-:W3:Y:S04]  /*451a0*/  LDL.LU.64 R16, [R1+0x3130] ;  /* 0x0031300001107983 */ /* 0x000ee80000300a00 */
[----:B------:R-:W-:Y:S04]  /*451b0*/  STL.64 [R1+0x240], R36 ;  /* 0x0002402401007387 */ /* 0x000fe80000100a00 */
[----:B------:R0:W-:Y:S02]  /*451c0*/  STL.64 [R1+0x248], R38 ;  /* 0x0002482601007387 */ /* 0x0001e40000100a00 */
[----:B0-----:R-:W-:-:S02]  /*451d0*/  F2FP.F16.E5M2.UNPACK_B R38, R60 ;  /* 0x0000003cff26723e */ /* 0x001fc400020004ff */
[----:B------:R-:W-:Y:S02]  /*451e0*/  F2FP.F16.E5M2.UNPACK_B R39, R61 ;  /* 0x0000003dff27723e */ /* 0x000fe400020004ff */
[----:B--2---:R-:W-:Y:S02]  /*451f0*/  F2FP.F16.E5M2.UNPACK_B R36, R18 ;  /* 0x00000012ff24723e */ /* 0x004fe400020004ff */
[----:B------:R-:W-:Y:S01]  /*45200*/  F2FP.F16.E5M2.UNPACK_B R37, R19 ;  /* 0x00000013ff25723e */ /* 0x000fe200020004ff */
[----:B------:R-:W2:Y:S04]  /*45210*/  LDL.LU R18, [R1+0xbd4] ;  /* 0x000bd40001127983 */ /* 0x000ea80000300800 */
[----:B------:R-:W2:Y:S02]  /*45220*/  LDL.LU R19, [R1+0xbdc] ;  /* 0x000bdc0001137983 */ /* 0x000ea40000300800 */
[----:B---3--:R-:W-:Y:S02]  /*45230*/  HMMA.16816.F32 R12, R36, R16, R12 ;  /* 0x00000010240c723c */ /* 0x008fe4000000180c */
[----:B------:R-:W3:Y:S04]  /*45240*/  LDL.LU R60, [R1+0xbe4] ;  /* 0x000be400013c7983 */ /* 0x000ee80000300800 */
[----:B------:R-:W2:-:S13]  /*45250*/  LDL.LU R61, [R1+0xbf0] ;  /* 0x000bf000013d7983 */ /* 0x000e9a0000300800 */
[----:B------:R-:W-:Y:S04]  /*45260*/  STL.64 [R1+0x230], R12 ;  /* 0x0002300c01007387 */ /* 0x000fe80000100a00 */
[----:B------:R0:W-:Y:S04]  /*45270*/  STL.64 [R1+0x238], R14 ;  /* 0x0002380e01007387 */ /* 0x0001e80000100a00 */
[----:B0-----:R-:W4:Y:S04]  /*45280*/  LDL.LU.64 R14, [R1+0x3128] ;  /* 0x00312800010e7983 */ /* 0x001f280000300a00 */
[----:B------:R-:W2:Y:S01]  /*45290*/  LDL.LU.64 R12, [R1+0x3120] ;  /* 0x00312000010c7983 */ /* 0x000ea20000300a00 */
[C---:B----4-:R-:W-:Y:S08]  /*452a0*/  HMMA.16816.F32 R32, R36.reuse, R14, R32 ;  /* 0x0000000e2420723c */ /* 0x050ff00000001820 */
[C---:B--2---:R-:W-:Y:S11]  /*452b0*/  HMMA.16816.F32 R8, R36.reuse, R12, R8 ;  /* 0x0000000c2408723c */ /* 0x044ff60000001808 */
        /* <DEDUP_REMOVED lines=20> */
[----:B---3--:R-:W-:Y:S01]  /*45400*/  IMAD R60, R60, 0x100, R59 ;  /* 0x000001003c3c7824 */ /* 0x008fe200078e023b */
[----:B------:R-:W-:Y:S01]  /*45410*/  HMMA.16816.F32 R32, R36, R2, R32 ;  /* 0x000000022420723c */ /* 0x000fe20000001820 */
[----:B------:R-:W-:-:S07]  /*45420*/  IMAD R61, R0, 0x100, R61 ;  /* 0x00000100003d7824 */ /* 0x000fce00078e023d */
        /* <DEDUP_REMOVED lines=8> */
[----:B0-----:R-:W3:Y:S04]  /*454b0*/  LDL.LU.64 R54, [R1+0x30c8] ;  /* 0x0030c80001367983 */ /* 0x001ee80000300a00 */
[----:B------:R-:W4:Y:S04]  /*454c0*/  LDL.LU.64 R52, [R1+0x30c0] ;  /* 0x0030c00001347983 */ /* 0x000f280000300a00 */
[----:B------:R-:W3:Y:S04]  /*454d0*/  LDL.LU R57, [R1+0x30b8] ;  /* 0x0030b80001397983 */ /* 0x000ee80000300800 */
[----:B------:R-:W3:Y:S04]  /*454e0*/  LDL.LU R58, [R1+0x30b4] ;  /* 0x0030b400013a7983 */ /* 0x000ee80000300800 */
[----:B------:R-:W3:Y:S01]  /*454f0*/  LDL.LU R59, [R1+0x30b0] ;  /* 0x0030b000013b7983 */ /* 0x000ee20000300800 */
[----:B------:R-:W-:-:S02]  /*45500*/  F2FP.F16.E5M2.UNPACK_B R36, R18 ;  /* 0x00000012ff24723e */ /* 0x000fc400020004ff */
[----:B------:R-:W-:Y:S02]  /*45510*/  F2FP.F16.E5M2.UNPACK_B R37, R19 ;  /* 0x00000013ff25723e */ /* 0x000fe400020004ff */
[----:B------:R-:W-:Y:S02]  /*45520*/  F2FP.F16.E5M2.UNPACK_B R38, R60 ;  /* 0x0000003cff26723e */ /* 0x000fe400020004ff */
[----:B------:R-:W-:Y:S01]  /*45530*/  F2FP.F16.E5M2.UNPACK_B R39, R61 ;  /* 0x0000003dff27723e */ /* 0x000fe200020004ff */
[----:B------:R-:W-:Y:S04]  /*45540*/  STL.64 [R1+0x1a0], R32 ;  /* 0x0001a02001007387 */ /* 0x000fe80000100a00 */
[----:B------:R0:W-:Y:S02]  /*45550*/  STL.64 [R1+0x1a8], R34 ;  /* 0x0001a82201007387 */ /* 0x0001e40000100a00 */
[C---:B------:R-:W-:Y:S08]  /*45560*/  HMMA.16816.F32 R24, R36.reuse, R14, R24 ;  /* 0x0000000e2418723c */ /* 0x040ff00000001818 */
[C---:B0-----:R-:W-:Y:S08]  /*45570*/  HMMA.16816.F32 R32, R36.reuse, R16, R20 ;  /* 0x000000102420723c */ /* 0x041ff00000001814 */
[C---:B------:R-:W-:Y:S11]  /*45580*/  HMMA.16816.F32 R20, R36.reuse, R12, R28 ;  /* 0x0000000c2414723c */ /* 0x040ff6000000181c */
[----:B------:R-:W-:Y:S04]  /*45590*/  STL.64 [R1+0x180], R32 ;  /* 0x0001802001007387 */ /* 0x000fe80000100a00 */
[----:B------:R-:W-:Y:S04]  /*455a0*/  STL.64 [R1+0x188], R34 ;  /* 0x0001882201007387 */ /* 0x000fe80000100a00 */
[----:B------:R-:W-:Y:S04]  /*455b0*/  STL.64 [R1+0x3090], R14 ;  /* 0x0030900e01007387 */ /* 0x000fe80000100a00 */
[----:B------:R-:W-:Y:S04]  /*455c0*/  STL.64 [R1+0x170], R24 ;  /* 0x0001701801007387 */ /* 0x000fe80000100a00 */
[----:B------:R-:W-:Y:S04]  /*455d0*/  STL.64 [R1+0x178], R26 ;  /* 0x0001781a01007387 */ /* 0x000fe80000100a00 */
[----:B------:R-:W-:Y:S04]  /*455e0*/  STL.64 [R1+0x3088], R12 ;  /* 0x0030880c01007387 */ /* 0x000fe80000100a00 */
[----:B------:R-:W-:Y:S04]  /*455f0*/  STL.64 [R1+0x160], R20 ;  /* 0x0001601401007387 */ /* 0x000fe80000100a00 */
[----:B------:R0:W-:Y:S02]  /*45600*/  STL.64 [R1+0x168], R22 ;  /* 0x0001681601007387 */ /* 0x0001e40000100a00 */
[C---:B0-----:R-:W-:Y:S08]  /*45610*/  HMMA.16816.F32 R20, R36.reuse, R10, R40 ;  /* 0x0000000a2414723c */ /* 0x041ff00000001828 */
[----:B--2---:R-:W-:-:S15]  /*45620*/  HMMA.16816.F32 R12, R36, R8, R44 ;  /* 0x00000008240c723c */ /* 0x004fde000000182c */
[----:B------:R-:W-:-:S04]  /*45630*/  NOP ;  /* 0x0000000000007918 */ /* 0x000fc80000000000 */
[----:B------:R-:W-:Y:S01]  /*45640*/  STL.64 [R1+0x120], R12 ;  /* 0x0001200c01007387 */ /* 0x000fe20000100a00 */
[----:B------:R-:W-:-:S03]  /*45650*/  IMAD.MOV.U32 R0, RZ, RZ, R15 ;  /* 0x000000ffff007224 */ /* 0x000fc600078e000f */
[----:B------:R-:W-:Y:S04]  /*45660*/  STL.64 [R1+0x150], R20 ;  /* 0x0001501401007387 */ /* 0x000fe80000100a00 */
[----:B------:R0:W-:Y:S04]  /*45670*/  STL.64 [R1+0x158], R22 ;  /* 0x0001581601007387 */ /* 0x0001e80000100a00 */
[----:B------:R3:W-:Y:S01]  /*45680*/  STL [R1+0x128], R14 ;  /* 0x0001280e01007387 */ /* 0x0007e20000100800 */
[C---:B0-----:R-:W-:Y:S08]  /*45690*/  HMMA.16816.F32 R20, R36.reuse, R6, R48 ;  /* 0x000000062414723c */ /* 0x041ff00000001830 */
[----:B---3--:R-:W-:Y:S01]  /*456a0*/  HMMA.16816.F32 R12, R36, R4, R56 ;  /* 0x00000004240c723c */ /* 0x008fe20000001838 */
[----:B------:R-:W-:Y:S01]  /*456b0*/  STL [R1+0x2f28], R0 ;  /* 0x002f280001007387 */ /* 0x000fe20000100800 */
[----:B----4-:R-:W-:-:S15]  /*456c0*/  IMAD.MOV.U32 R47, RZ, RZ, R52 ;  /* 0x000000ffff2f7224 */ /* 0x010fde00078e0034 */
[----:B------:R-:W-:Y:S02]  /*456d0*/  NOP ;  /* 0x0000000000007918 */ /* 0x000fe40000000000 */
[----:B------:R-:W-:Y:S04]  /*456e0*/  STL.64 [R1+0xf0], R12 ;  /* 0x0000f00c01007387 */ /* 0x000fe80000100a00 */
[----:B------:R0:W-:Y:S04]  /*456f0*/  STL.64 [R1+0x100], R20 ;  /* 0x0001001401007387 */ /* 0x0001e80000100a00 */
[----:B------:R1:W-:Y:S04]  /*45700*/  STL.64 [R1+0x108], R22 ;  /* 0x0001081601007387 */ /* 0x0003e80000100a00 */
[----:B------:R2:W-:Y:S04]  /*45710*/  STL [R1+0xf8], R14 ;  /* 0x0000f80e01007387 */ /* 0x0005e80000100800 */
[----:B------:R-:W3:Y:S04]  /*45720*/  LDL.LU R44, [R1+0x20] ;  /* 0x00002000012c7983 */ /* 0x000ee80000300800 */
[----:B------:R-:W3:Y:S04]  /*45730*/  LDL.LU R45, [R1+0x24] ;  /* 0x00002400012d7983 */ /* 0x000ee80000300800 */
[----:B------:R-:W3:Y:S04]  /*45740*/  LDL.LU R46, [R1+0x28] ;  /* 0x00002800012e7983 */ /* 0x000ee80000300800 */
[----:B------:R-:W4:Y:S01]  /*45750*/  LDL.LU R52, [R1+0x30ac] ;  /* 0x0030ac0001347983 */ /* 0x000f220000300800 */
[----:B------:R-:W-:-:S03]  /*45760*/  IMAD.MOV.U32 R43, RZ, RZ, R55 ;  /* 0x000000ffff2b7224 */ /* 0x000fc600078e0037 */
        /* <DEDUP_REMOVED lines=10> */
[----:B0-----:R-:W2:Y:S04]  /*45810*/  LDL.LU R20, [R1+0x40] ;  /* 0x0000400001147983 */ /* 0x001ea80000300800 */
[----:B------:R-:W3:Y:S04]  /*45820*/  LDL.LU R21, [R1+0x44] ;  /* 0x0000440001157983 */ /* 0x000ee80000300800 */
[----:B-1----:R-:W3:Y:S01]  /*45830*/  LDL.LU R22, [R1+0x48] ;  /* 0x0000480001167983 */ /* 0x002ee20000300800 */
[----:B----4-:R-:W-:-:S03]  /*45840*/  IMAD.MOV.U32 R23, RZ, RZ, R52 ;  /* 0x000000ffff177224 */ /* 0x010fc600078e0034 */
[----:B------:R-:W4:Y:S04]  /*45850*/  LDL.LU R52, [R1+0x30a8] ;  /* 0x0030a80001347983 */ /* 0x000f280000300800 */
[----:B------:R-:W3:Y:S04]  /*45860*/  LDL.LU R24, [R1+0x50] ;  /* 0x0000500001187983 */ /* 0x000ee80000300800 */
[----:B------:R-:W3:Y:S04]  /*45870*/  LDL.LU R25, [R1+0x54] ;  /* 0x0000540001197983 */ /* 0x000ee80000300800 */
[----:B------:R-:W3:Y:S04]  /*45880*/  LDL.LU R26, [R1+0x58] ;  /* 0x00005800011a7983 */ /* 0x000ee80000300800 */
[----:B------:R-:W3:Y:S04]  /*45890*/  LDL.LU R27, [R1+0x5c] ;  /* 0x00005c00011b7983 */ /* 0x000ee80000300800 */
[----:B------:R-:W3:Y:S04]  /*458a0*/  LDL.LU R32, [R1+0x70] ;  /* 0x0000700001207983 */ /* 0x000ee80000300800 */
[----:B------:R-:W3:Y:S04]  /*458b0*/  LDL.LU R33, [R1+0x74] ;  /* 0x0000740001217983 */ /* 0x000ee80000300800 */
[----:B------:R-:W3:Y:S01]  /*458c0*/  LDL.LU R34, [R1+0x78] ;  /* 0x0000780001227983 */ /* 0x000ee20000300800 */
[----:B------:R-:W-:-:S03]  /*458d0*/  IMAD.MOV.U32 R0, RZ, RZ, R15 ;  /* 0x000000ffff007224 */ /* 0x000fc600078e000f */
[----:B------:R-:W3:Y:S04]  /*458e0*/  LDL.LU R35, [R1+0x7c] ;  /* 0x00007c0001237983 */ /* 0x000ee80000300800 */
[----:B------:R-:W3:Y:S04]  /*458f0*/  LDL.LU R12, [R1+0x80] ;  /* 0x00008000010c7983 */ /* 0x000ee80000300800 */
[----:B------:R-:W3:Y:S04]  /*45900*/  LDL.LU R13, [R1+0x84] ;  /* 0x00008400010d7983 */ /* 0x000ee80000300800 */
[----:B--2---:R-:W3:Y:S04]  /*45910*/  LDL.LU R14, [R1+0x88] ;  /* 0x00008800010e7983 */ /* 0x004ee80000300800 */
[----:B------:R-:W3:Y:S04]  /*45920*/  LDL.LU R15, [R1+0x8c] ;  /* 0x00008c00010f7983 */ /* 0x000ee80000300800 */
[----:B------:R-:W2:Y:S04]  /*45930*/  LDL.LU R28, [R1+0x60] ;  /* 0x00006000011c7983 */ /* 0x000ea80000300800 */
[----:B------:R-:W2:Y:S01]  /*45940*/  LDL.LU R29, [R1+0x64] ;  /* 0x00006400011d7983 */ /* 0x000ea20000300800 */
[----:B------:R-:W-:-:S03]  /*45950*/  IMAD.MOV.U32 R48, RZ, RZ, R53 ;  /* 0x000000ffff307224 */ /* 0x000fc600078e0035 */
[----:B------:R-:W2:Y:S01]  /*45960*/  LDL.LU R30, [R1+0x68] ;  /* 0x00006800011e7983 */ /* 0x000ea20000300800 */
[----:B------:R-:W-:Y:S02]  /*45970*/  IMAD.MOV.U32 R49, RZ, RZ, R54 ;  /* 0x000000ffff317224 */ /* 0x000fe400078e0036 */
[----:B------:R-:W-:Y:S02]  /*45980*/  IMAD R18, R18, 0x100, R55 ;  /* 0x0000010012127824 */ /* 0x000fe400078e0237 */
[----:B----4-:R-:W-:Y:S02]  /*45990*/  IMAD.MOV.U32 R31, RZ, RZ, R52 ;  /* 0x000000ffff1f7224 */ /* 0x010fe400078e0034 */
[----:B------:R-:W4:Y:S04]  /*459a0*/  LDL.LU R52, [R1+0x30a4] ;  /* 0x0030a40001347983 */ /* 0x000f280000300800 */
[----:B------:R-:W2:Y:S04]  /*459b0*/  LDL.LU R61, [R1+0xc30] ;  /* 0x000c3000013d7983 */ /* 0x000ea80000300800 */
[----:B------:R-:W2:Y:S04]  /*459c0*/  LDL.LU R60, [R1+0xc2c] ;  /* 0x000c2c00013c7983 */ /* 0x000ea80000300800 */
[----:B------:R-:W4:Y:S04]  /*459d0*/  LDL.LU R53, [R1+0x30a0] ;  /* 0x0030a00001357983 */ /* 0x000f280000300800 */
[----:B------:R-:W4:Y:S04]  /*459e0*/  LDL.LU R54, [R1+0x309c] ;  /* 0x00309c0001367983 */ /* 0x000f280000300800 */
[----:B------:R-:W2:Y:S04]  /*459f0*/  LDL.LU R50, [R1+0x18] ;  /* 0x0000180001327983 */ /* 0x000ea80000300800 */
[----:B------:R-:W2:Y:S04]  /*45a00*/  LDL.LU R51, [R1+0x1c] ;  /* 0x00001c0001337983 */ /* 0x000ea80000300800 */
[----:B------:R0:W-:Y:S04]  /*45a10*/  STL [R1+0x2f2c], R0 ;  /* 0x002f2c0001007387 */ /* 0x0001e80000100800 */
[----:B0-----:R-:W2:Y:S04]  /*45a20*/  LDL.LU R0, [R1+0xc00] ;  /* 0x000c000001007983 */ /* 0x001ea80000300800 */
[----:B------:R-:W4:Y:S01]  /*45a30*/  LDL.LU R55, [R1+0x3098] ;  /* 0x0030980001377983 */ /* 0x000f220000300800 */
[----:B------:R-:W-:-:S02]  /*45a40*/  IMAD R56, R57, 0x100, R56 ;  /* 0x0000010039387824 */ /* 0x000fc400078e0238 */
[----:B------:R-:W-:Y:S01]  /*45a50*/  IMAD R57, R59, 0x100, R58 ;  /* 0x000001003b397824 */ /* 0x000fe200078e023a */
[----:B----4-:R-:W-:Y:S01]  /*45a60*/  HMMA.16816.F32 R36, R36, R2, R52 ;  /* 0x000000022424723c */ /* 0x010fe20000001834 */
[----:B--2---:R-:W-:-:S15]  /*45a70*/  IMAD R19, R19, 0x100, R0 ;  /* 0x0000010013137824 */ /* 0x004fde00078e0200 */
[----:B------:R-:W-:-:S03]  /*45a80*/  NOP ;  /* 0x0000000000007918 */ /* 0x000fc60000000000 */
[----:B------:R0:W-:Y:S01]  /*45a90*/  STL.64 [R1+0xe0], R36 ;  /* 0x0000e02401007387 */ /* 0x0001e20000100a00 */
[----:B------:R-:W-:Y:S01]  /*45aa0*/  IMAD.MOV.U32 R0, RZ, RZ, R38 ;  /* 0x000000ffff007224 */ /* 0x000fe200078e0026 */
[----:B------:R-:W-:Y:S02]  /*45ab0*/  F2FP.F16.E5M2.UNPACK_B R38, R56 ;  /* 0x00000038ff26723e */ /* 0x000fe400020004ff */
[----:B------:R1:W-:Y:S04]  /*45ac0*/  STL [R1+0xec], R39 ;  /* 0x0000ec2701007387 */ /* 0x0003e80000100800 */
[----:B------:R-:W2:Y:S01]  /*45ad0*/  LDL.LU R52, [R1+0xc20] ;  /* 0x000c200001347983 */ /* 0x000ea20000300800 */
[----:B0-----:R-:W-:-:S03]  /*45ae0*/  F2FP.F16.E5M2.UNPACK_B R36, R18 ;  /* 0x00000012ff24723e */ /* 0x001fc600020004ff */
[----:B------:R-:W2:Y:S01]  /*45af0*/  LDL.LU R53, [R1+0xc1c] ;  /* 0x000c1c0001357983 */ /* 0x000ea20000300800 */
[----:B------:R-:W-:Y:S02]  /*45b00*/  F2FP.F16.E5M2.UNPACK_B R37, R19 ;  /* 0x00000013ff25723e */ /* 0x000fe400020004ff */
[----:B-1----:R-:W-:Y:S01]  /*45b10*/  F2FP.F16.E5M2.UNPACK_B R39, R57 ;  /* 0x00000039ff27723e */ /* 0x002fe200020004ff */
[----:B------:R-:W4:Y:S04]  /*45b20*/  LDL.LU R54, [R1+0xc28] ;  /* 0x000c280001367983 */ /* 0x000f280000300800 */
[----:B------:R-:W4:Y:S02]  /*45b30*/  LDL.LU R55, [R1+0xc24] ;  /* 0x000c240001377983 */ /* 0x000f240000300800 */
[C---:B---3--:R-:W-:Y:S02]  /*45b40*/  HMMA.16816.F32 R12, R36.reuse, R16, R12 ;  /* 0x00000010240c723c */ /* 0x048fe4000000180c */
[----:B------:R-:W-:Y:S04]  /*45b50*/  STL [R1+0x2f30], R0 ;  /* 0x002f300001007387 */ /* 0x000fe80000100800 */
[----:B------:R-:W3:Y:S04]  /*45b60*/  LDL.LU R18, [R1+0xc14] ;  /* 0x000c140001127983 */ /* 0x000ee80000300800 */
[----:B------:R-:W3:Y:S04]  /*45b70*/  LDL.LU R19, [R1+0xc18] ;  /* 0x000c180001137983 */ /* 0x000ee80000300800 */
[----:B------:R-:W2:Y:S04]  /*45b80*/  LDL.LU R56, [R1] ;  /* 0x0000000001387983 */ /* 0x000ea80000300800 */
[----:B------:R-:W2:Y:S04]  /*45b90*/  LDL.LU R57, [R1+0x4] ;  /* 0x0000040001397983 */ /* 0x000ea80000300800 */
[----:B------:R-:W2:Y:S04]  /*45ba0*/  LDL.LU R58, [R1+0x8] ;  /* 0x00000800013a7983 */ /* 0x000ea80000300800 */
[----:B------:R-:W2:Y:S04]  /*45bb0*/  LDL.LU R59, [R1+0xc] ;  /* 0x00000c00013b7983 */ /* 0x000ea80000300800 */
[----:B------:R-:W-:Y:S04]  /*45bc0*/  STL.64 [R1+0xd0], R12 ;  /* 0x0000d00c01007387 */ /* 0x000fe80000100a00 */
[----:B------:R0:W-:Y:S04]  /*45bd0*/  STL.64 [R1+0xd8], R14 ;  /* 0x0000d80e01007387 */ /* 0x0001e80000100a00 */
[----:B0-----:R-:W2:Y:S04]  /*45be0*/  LDL.LU.64 R14, [R1+0x3090] ;  /* 0x00309000010e7983 */ /* 0x001ea80000300a00 */
[----:B------:R-:W3:Y:S01]  /*45bf0*/  LDL.LU.64 R12, [R1+0x3088] ;  /* 0x00308800010c7983 */ /* 0x000ee20000300a00 */
[C---:B------:R-:W-:Y:S08]  /*45c00*/  HMMA.16816.F32 R24, R36.reuse, R10, R24 ;  /* 0x0000000a2418723c */ /* 0x040ff00000001818 */
[C---:B------:R-:W-:Y:S08]  /*45c10*/  HMMA.16816.F32 R20, R36.reuse, R8, R20 ;  /* 0x000000082414723c */ /* 0x040ff00000001814 */
[C---:B------:R-:W-:Y:S08]  /*45c20*/  HMMA.16816.F32 R40, R36.reuse, R6, R40 ;  /* 0x000000062428723c */ /* 0x040ff00000001828 */
[C---:B------:R-:W-:Y:S08]  /*45c30*/  HMMA.16816.F32 R44, R36.reuse, R4, R44 ;  /* 0x00000004242c723c */ /* 0x040ff0000000182c */
[C---:B--2---:R-:W-:Y:S08]  /*45c40*/  HMMA.16816.F32 R32, R36.reuse, R14, R32 ;  /* 0x0000000e2420723c */ /* 0x044ff00000001820 */
[----:B---3--:R-:W-:Y:S11]  /*45c50*/  HMMA.16816.F32 R28, R36, R12, R28 ;  /* 0x0000000c241c723c */ /* 0x008ff6000000181c */
[----:B------:R-:W-:Y:S01]  /*45c60*/  STL [R1+0xc0], R32 ;  /* 0x0000c02001007387 */ /* 0x000fe20000100800 */
[----:B------:R-:W-:-:S03]  /*45c70*/  IMAD.MOV.U32 R0, RZ, RZ, R33 ;  /* 0x000000ffff007224 */ /* 0x000fc600078e0021 */
[----:B------:R0:W-:Y:S04]  /*45c80*/  STL.64 [R1+0xc8], R34 ;  /* 0x0000c82201007387 */ /* 0x0001e80000100a00 */
[----:B0-----:R-:W2:Y:S04]  /*45c90*/  LDL.LU.64 R34, [R1+0x3080] ;  /* 0x0030800001227983 */ /* 0x001ea80000300a00 */
[----:B------:R-:W3:Y:S04]  /*45ca0*/  LDL.LU.64 R32, [R1+0x3078] ;  /* 0x0030780001207983 */ /* 0x000ee80000300a00 */
[----:B------:R-:W-:Y:S04]  /*45cb0*/  STL.64 [R1+0xb0], R28 ;  /* 0x0000b01c01007387 */ /* 0x000fe80000100a00 */
[----:B------:R0:W-:Y:S04]  /*45cc0*/  STL.64 [R1+0xb8], R30 ;  /* 0x0000b81e01007387 */ /* 0x0001e80000100a00 */
[----:B0-----:R-:W2:Y:S04]  /*45cd0*/  LDL.LU.64 R30, [R1+0x3070] ;  /* 0x00307000011e7983 */ /* 0x001ea80000300a00 */
[----:B------:R-:W2:Y:S04]  /*45ce0*/  LDL.LU.64 R28, [R1+0x3068] ;  /* 0x00306800011c7983 */ /* 0x000ea80000300a00 */
[----:B------:R-:W-:Y:S04]  /*45cf0*/  STL.64 [R1+0xa0], R24 ;  /* 0x0000a01801007387 */ /* 0x000fe80000100a00 */
[----:B------:R0:W-:Y:S01]  /*45d00*/  STL.64 [R1+0xa8], R26 ;  /* 0x0000a81a01007387 */ /* 0x0001e20000100a00 */
[----:B------:R-:W-:-:S03]  /*45d10*/  IMAD R18, R18, 0x100, R19 ;  /* 0x0000010012127824 */ /* 0x000fc600078e0213 */
[----:B0-----:R-:W2:Y:S04]  /*45d20*/  LDL.LU.64 R26, [R1+0x3060] ;  /* 0x00306000011a7983 */ /* 0x001ea80000300a00 */
[----:B------:R-:W2:Y:S04]  /*45d30*/  LDL.LU.64 R24, [R1+0x3058] ;  /* 0x0030580001187983 */ /* 0x000ea80000300a00 */
[----:B------:R-:W-:Y:S04]  /*45d40*/  STL.64 [R1+0x90], R20 ;  /* 0x0000901401007387 */ /* 0x000fe80000100a00 */
[----:B------:R0:W-:Y:S01]  /*45d50*/  STL.64 [R1+0x98], R22 ;  /* 0x0000981601007387 */ /* 0x0001e20000100a00 */
[----:B------:R-:W-:-:S02]  /*45d60*/  IMAD R19, R53, 0x100, R52 ;  /* 0x0000010035137824 */ /* 0x000fc400078e0234 */
[----:B----4-:R-:W-:Y:S01]  /*45d70*/  IMAD R52, R55, 0x100, R54 ;  /* 0x0000010037347824 */ /* 0x010fe200078e0236 */
[----:B0-----:R-:W4:Y:S04]  /*45d80*/  LDL.LU.64 R22, [R1+0x3050] ;  /* 0x0030500001167983 */ /* 0x001f280000300a00 */
[----:B------:R-:W2:Y:S04]  /*45d90*/  LDL.LU.64 R20, [R1+0x3048] ;  /* 0x0030480001147983 */ /* 0x000ea80000300a00 */
[----:B------:R-:W-:Y:S04]  /*45da0*/  STL.64 [R1+0x80], R40 ;  /* 0x0000802801007387 */ /* 0x000fe80000100a00 */
[----:B------:R0:W-:Y:S01]  /*45db0*/  STL.64 [R1+0x88], R42 ;  /* 0x0000882a01007387 */ /* 0x0001e20000100a00 */
[----:B------:R-:W-:Y:S01]  /*45dc0*/  IMAD R53, R60, 0x100, R61 ;  /* 0x000001003c357824 */ /* 0x000fe200078e023d */
[----:B------:R-:W-:Y:S02]  /*45dd0*/  HMMA.16816.F32 R36, R36, R2, R48 ;  /* 0x000000022424723c */ /* 0x000fe40000001830 */
        /* <DEDUP_REMOVED lines=9> */
[----:B------:R-:W2:Y:S04]  /*45e70*/  LDL.LU.64 R50, [R1+0x3020] ;  /* 0x0030200001327983 */ /* 0x000ea80000300a00 */
[----:B------:R-:W2:Y:S04]  /*45e80*/  LDL.LU.64 R48, [R1+0x3018] ;  /* 0x0030180001307983 */ /* 0x000ea80000300a00 */
[----:B------:R0:W-:Y:S04]  /*45e90*/  STL.64 [R1+0x50], R36 ;  /* 0x0000502401007387 */ /* 0x0001e80000100a00 */
[----:B------:R1:W-:Y:S01]  /*45ea0*/  STL.64 [R1+0x58], R38 ;  /* 0x0000582601007387 */ /* 0x0003e20000100a00 */
[----:B0-----:R-:W-:-:S02]  /*45eb0*/  F2FP.F16.E5M2.UNPACK_B R36, R18 ;  /* 0x00000012ff24723e */ /* 0x001fc400020004ff */
[----:B------:R-:W-:Y:S02]  /*45ec0*/  F2FP.F16.E5M2.UNPACK_B R37, R19 ;  /* 0x00000013ff25723e */ /* 0x000fe400020004ff */
[----:B-1----:R-:W-:Y:S02]  /*45ed0*/  F2FP.F16.E5M2.UNPACK_B R38, R52 ;  /* 0x00000034ff26723e */ /* 0x002fe400020004ff */
[----:B------:R-:W-:Y:S01]  /*45ee0*/  F2FP.F16.E5M2.UNPACK_B R39, R53 ;  /* 0x00000035ff27723e */ /* 0x000fe200020004ff */
[----:B------:R-:W3:Y:S04]  /*45ef0*/  LDL.LU R52, [R1+0xc48] ;  /* 0x000c480001347983 */ /* 0x000ee80000300800 */
[----:B------:R-:W3:Y:S02]  /*45f00*/  LDL.LU R53, [R1+0xc3c] ;  /* 0x000c3c0001357983 */ /* 0x000ee40000300800 */
[----:B------:R-:W-:Y:S02]  /*45f10*/  HMMA.16816.F32 R56, R36, R16, R56 ;  /* 0x000000102438723c */ /* 0x000fe40000001838 */
[----:B------:R-:W3:Y:S04]  /*45f20*/  LDL.LU R16, [R1+0xc34] ;  /* 0x000c340001107983 */ /* 0x000ee80000300800 */
[----:B------:R-:W3:-:S13]  /*45f30*/  LDL.LU R17, [R1+0xc40] ;  /* 0x000c400001117983 */ /* 0x000eda0000300800 */
[----:B------:R-:W-:Y:S04]  /*45f40*/  STL.64 [R1+0x40], R56 ;  /* 0x0000403801007387 */ /* 0x000fe80000100a00 */
[----:B------:R2:W-:Y:S02]  /*45f50*/  STL.64 [R1+0x48], R58 ;  /* 0x0000483a01007387 */ /* 0x0005e40000100a00 */
[C---:B--2---:R-:W-:Y:S02]  /*45f60*/  HMMA.16816.F32 R56, R36.reuse, R14, R48 ;  /* 0x0000000e2438723c */ /* 0x044fe40000001830 */
[----:B------:R-:W2:Y:S06]  /*45f70*/  LDL.LU R15, [R1+0xc38] ;  /* 0x000c3800010f7983 */ /* 0x000eac0000300800 */
[----:B------:R-:W-:Y:S01]  /*45f80*/  HMMA.16816.F32 R48, R36, R12, R44 ;  /* 0x0000000c2430723c */ /* 0x000fe2000000182c */
[----:B----4-:R-:W-:-:S02]  /*45f90*/  IMAD.MOV.U32 R44, RZ, RZ, R22 ;  /* 0x000000ffff2c7224 */ /* 0x010fc400078e0016 */
[----:B------:R-:W-:Y:S02]  /*45fa0*/  IMAD.MOV.U32 R45, RZ, RZ, R23 ;  /* 0x000000ffff2d7224 */ /* 0x000fe400078e0017 */
[----:B------:R-:W-:-:S06]  /*45fb0*/  IMAD.MOV.U32 R46, RZ, RZ, R27 ;  /* 0x000000ffff2e7224 */ /* 0x000fcc00078e001b */
[----:B------:R-:W-:Y:S04]  /*45fc0*/  STL.64 [R1+0x30], R56 ;  /* 0x0000303801007387 */ /* 0x000fe80000100a00 */
[----:B------:R0:W-:Y:S04]  /*45fd0*/  STL.64 [R1+0x38], R58 ;  /* 0x0000383a01007387 */ /* 0x0001e80000100a00 */
[----:B------:R-:W4:Y:S04]  /*45fe0*/  LDL.LU R22, [R1+0x3014] ;  /* 0x0030140001167983 */ /* 0x000f280000300800 */
[----:B------:R-:W-:Y:S04]  /*45ff0*/  STL.64 [R1+0x10], R48 ;  /* 0x0000103001007387 */ /* 0x000fe80000100a00 */
[----:B------:R4:W-:Y:S01]  /*46000*/  STL.64 [R1+0x18], R50 ;  /* 0x0000183201007387 */ /* 0x0009e20000100a00 */
[----:B------:R-:W-:-:S03]  /*46010*/  IMAD.MOV.U32 R47, RZ, RZ, R31 ;  /* 0x000000ffff2f7224 */ /* 0x000fc600078e001f */
[----:B------:R-:W4:Y:S04]  /*46020*/  LDL.LU R23, [R1+0x3010] ;  /* 0x0030100001177983 */ /* 0x000f280000300800 */
[----:B------:R-:W2:Y:S04]  /*46030*/  LDL.LU R27, [R1+0x300c] ;  /* 0x00300c00011b7983 */ /* 0x000ea80000300800 */
[----:B------:R-:W2:Y:S01]  /*46040*/  LDL.LU R31, [R1+0x3008] ;  /* 0x00300800011f7983 */ /* 0x000ea20000300800 */
[C---:B0-----:R-:W-:Y:S03]  /*46050*/  HMMA.16816.F32 R56, R36.reuse, R10, R40 ;  /* 0x0000000a2438723c */ /* 0x041fe60000001828 */
[----:B------:R-:W3:Y:S04]  /*46060*/  LDL R19, [R1+0x670] ;  /* 0x0006700001137983 */ /* 0x000ee80000100800 */
[----:B------:R-:W3:Y:S04]  /*46070*/  LDL R18, [R1+0x674] ;  /* 0x0006740001127983 */ /* 0x000ee80000100800 */
[----:B------:R-:W3:Y:S08]  /*46080*/  LDL R61, [R1+0x680] ;  /* 0x00068000013d7983 */ /* 0x000ef00000100800 */
[----:B------:R-:W-:Y:S04]  /*46090*/  STL.64 [R1+0x2e38], R58 ;  /* 0x002e383a01007387 */ /* 0x000fe80000100a00 */
[----:B------:R-:W-:Y:S01]  /*460a0*/  STL.64 [R1+0x2e30], R56 ;  /* 0x002e303801007387 */ /* 0x000fe20000100a00 */
[C---:B----4-:R-:W-:Y:S08]  /*460b0*/  HMMA.16816.F32 R48, R36.reuse, R8, R20 ;  /* 0x000000082430723c */ /* 0x050ff00000001814 */
[C---:B--2---:R-:W-:Y:S08]  /*460c0*/  HMMA.16816.F32 R24, R36.reuse, R6, R24 ;  /* 0x000000062418723c */ /* 0x044ff00000001818 */
[----:B------:R-:W-:Y:S03]  /*460d0*/  HMMA.16816.F32 R28, R36, R4, R28 ;  /* 0x00000004241c723c */ /* 0x000fe6000000181c */
[----:B------:R0:W-:Y:S04]  /*460e0*/  STL.64 [R1+0x2e48], R50 ;  /* 0x002e483201007387 */ /* 0x0001e80000100a00 */
[----:B------:R3:W-:Y:S04]  /*460f0*/  STL.64 [R1+0x2e40], R48 ;  /* 0x002e403001007387 */ /* 0x0007e80000100a00 */
[----:B------:R-:W-:Y:S04]  /*46100*/  STL.64 [R1+0x2e58], R26 ;  /* 0x002e581a01007387 */ /* 0x000fe80000100a00 */
[----:B------:R-:W-:Y:S01]  /*46110*/  STL.64 [R1+0x2e50], R24 ;  /* 0x002e501801007387 */ /* 0x000fe20000100a00 */
[----:B0-----:R-:W-:-:S03]  /*46120*/  IMAD.MOV.U32 R50, RZ, RZ, R34 ;  /* 0x000000ffff327224 */ /* 0x001fc600078e0022 */
[----:B------:R-:W-:Y:S01]  /*46130*/  STL.64 [R1+0x2e68], R30 ;  /* 0x002e681e01007387 */ /* 0x000fe20000100a00 */
[----:B---3--:R-:W-:Y:S02]  /*46140*/  IMAD.MOV.U32 R48, RZ, RZ, R32 ;  /* 0x000000ffff307224 */ /* 0x008fe400078e0020 */
[----:B------:R-:W-:Y:S01]  /*46150*/  IMAD.MOV.U32 R49, RZ, RZ, R33 ;  /* 0x000000ffff317224 */ /* 0x000fe200078e0021 */
[----:B------:R-:W-:Y:S01]  /*46160*/  STL.64 [R1+0x2e60], R28 ;  /* 0x002e601c01007387 */ /* 0x000fe20000100a00 */
[----:B------:R-:W-:-:S03]  /*46170*/  IMAD.MOV.U32 R51, RZ, RZ, R35 ;  /* 0x000000ffff337224 */ /* 0x000fc600078e0023 */
[----:B------:R-:W2:Y:S04]  /*46180*/  LDL.LU R32, [R1+0x3004] ;  /* 0x0030040001207983 */ /* 0x000ea80000300800 */
[----:B------:R-:W2:Y:S04]  /*46190*/  LDL.LU R33, [R1+0x3000] ;  /* 0x0030000001217983 */ /* 0x000ea80000300800 */
[----:B------:R-:W2:Y:S04]  /*461a0*/  LDL.LU R34, [R1+0x2ffc] ;  /* 0x002ffc0001227983 */ /* 0x000ea80000300800 */
[----:B------:R-:W2:Y:S01]  /*461b0*/  LDL.LU R35, [R1+0x2ff8] ;  /* 0x002ff80001237983 */ /* 0x000ea20000300800 */
[----:B------:R-:W-:-:S02]  /*461c0*/  IMAD R23, R60, 0x100, R55 ;  /* 0x000001003c177824 */ /* 0x000fc400078e0237 */
[----:B------:R-:W-:Y:S01]  /*461d0*/  IMAD R22, R54, 0x100, R52 ;  /* 0x0000010036167824 */ /* 0x000fe200078e0234 */
[----:B------:R-:W3:Y:S01]  /*461e0*/  LDL R60, [R1+0x684] ;  /* 0x00068400013c7983 */ /* 0x000ee20000100800 */
[----:B------:R-:W-:-:S03]  /*461f0*/  IMAD R21, R53, 0x100, R17 ;  /* 0x0000010035157824 */ /* 0x000fc600078e0211 */
[----:B------:R-:W4:Y:S04]  /*46200*/  LDL.LU R52, [R1+0x140] ;  /* 0x0001400001347983 */ /* 0x000f280000300800 */
[----:B------:R-:W4:Y:S04]  /*46210*/  LDL.LU R53, [R1+0x144] ;  /* 0x0001440001357983 */ /* 0x000f280000300800 */
[----:B------:R-:W4:Y:S04]  /*46220*/  LDL.LU R54, [R1+0x148] ;  /* 0x0001480001367983 */ /* 0x000f280000300800 */
[----:B------:R-:W4:Y:S04]  /*46230*/  LDL.LU R55, [R1+0x14c] ;  /* 0x00014c0001377983 */ /* 0x000f280000300800 */
[----:B------:R-:W3:Y:S04]  /*46240*/  LDL R12, [R1+0x690] ;  /* 0x00069000010c7983 */ /* 0x000ee80000100800 */
[----:B------:R-:W3:Y:S01]  /*46250*/  LDL R13, [R1+0x694] ;  /* 0x00069400010d7983 */ /* 0x000ee20000100800 */
[----:B------:R-:W-:-:S03]  /*46260*/  IMAD R20, R16, 0x100, R15 ;  /* 0x0000010010147824 */ /* 0x000fc600078e020f */
[----:B------:R-:W3:Y:S01]  /*46270*/  LDL R11, [R1+0x6a0] ;  /* 0x0006a000010b7983 */ /* 0x000ee20000100800 */
[----:B------:R-:W-:Y:S02]  /*46280*/  F2FP.F16.E5M2.UNPACK_B R21, R21 ;  /* 0x00000015ff15723e */ /* 0x000fe400020004ff */
[----:B------:R-:W-:Y:S02]  /*46290*/  F2FP.F16.E5M2.UNPACK_B R20, R20 ;  /* 0x00000014ff14723e */ /* 0x000fe400020004ff */
[----:B------:R-:W-:Y:S02]  /*462a0*/  F2FP.F16.E5M2.UNPACK_B R22, R22 ;  /* 0x00000016ff16723e */ /* 0x000fe400020004ff */
[----:B------:R-:W-:Y:S02]  /*462b0*/  F2FP.F16.E5M2.UNPACK_B R23, R23 ;  /* 0x00000017ff17723e */ /* 0x000fe400020004ff */
[----:B------:R-:W-:Y:S02]  /*462c0*/  F2FP.F16.E5M2.UNPACK_B R16, R19 ;  /* 0x00000013ff10723e */ /* 0x000fe400020004ff */
[----:B------:R-:W-:-:S07]  /*462d0*/  F2FP.F16.E5M2.UNPACK_B R17, R18 ;  /* 0x00000012ff11723e */ /* 0x000fce00020004ff */
[----:B------:R-:W-:Y:S01]  /*462e0*/  HMMA.16816.F32 R40, R20, R16, R44 ;  /* 0x000000101428723c */ /* 0x000fe2000000182c */
[----:B------:R-:W-:-:S07]  /*462f0*/  F2FP.F16.E5M2.UNPACK_B R14, R61 ;  /* 0x0000003dff0e723e */ /* 0x000fce00020004ff */
        /* <DEDUP_REMOVED lines=10> */
[----:B------:R-:W2:Y:S04]  /*463a0*/  LDL R19, [R1+0x6a4] ;  /* 0x0006a40001137983 */ /* 0x000ea80000100800 */
[----:B------:R-:W2:Y:S04]  /*463b0*/  LDL R18, [R1+0x6b0] ;  /* 0x0006b00001127983 */ /* 0x000ea80000100800 */
[----:B------:R-:W-:Y:S04]  /*463c0*/  STL [R1+0x2e0c], R40 ;  /* 0x002e0c2801007387 */ /* 0x000fe80000100800 */
[----:B------:R-:W-:Y:S04]  /*463d0*/  STL [R1+0x2e08], R41 ;  /* 0x002e082901007387 */ /* 0x000fe80000100800 */
[----:B------:R-:W-:Y:S04]  /*463e0*/  STL [R1+0x2e04], R42 ;  /* 0x002e042a01007387 */ /* 0x000fe80000100800 */
[----:B------:R-:W-:Y:S04]  /*463f0*/  STL [R1+0x2e00], R43 ;  /* 0x002e002b01007387 */ /* 0x000fe80000100800 */
[----:B------:R-:W2:Y:S01]  /*46400*/  LDL R61, [R1+0x6b4] ;  /* 0x0006b400013d7983 */ /* 0x000ea20000100800 */
[----:B---3--:R-:W-:-:S02]  /*46410*/  F2FP.F16.E5M2.UNPACK_B R15, R60 ;  /* 0x0000003cff0f723e */ /* 0x008fc400020004ff */
[----:B------:R-:W-:Y:S01]  /*46420*/  F2FP.F16.E5M2.UNPACK_B R12, R12 ;  /* 0x0000000cff0c723e */ /* 0x000fe200020004ff */
[----:B------:R-:W3:Y:S01]  /*46430*/  LDL R60, [R1+0x6c0] ;  /* 0x0006c000013c7983 */ /* 0x000ee20000100800 */
[----:B------:R-:W-:-:S03]  /*46440*/  F2FP.F16.E5M2.UNPACK_B R13, R13 ;  /* 0x0000000dff0d723e */ /* 0x000fc600020004ff */
[----:B----4-:R-:W-:Y:S01]  /*46450*/  HMMA.16816.F32 R52, R20, R14, R52 ;  /* 0x0000000e1434723c */ /* 0x010fe20000001834 */
[----:B------:R-:W4:Y:S01]  /*46460*/  LDL.LU R44, [R1+0x1e0] ;  /* 0x0001e000012c7983 */ /* 0x000f220000300800 */
[----:B------:R-:W-:-:S03]  /*46470*/  F2FP.F16.E5M2.UNPACK_B R10, R11 ;  /* 0x0000000bff0a723e */ /* 0x000fc600020004ff */
[----:B------:R-:W4:Y:S03]  /*46480*/  LDL.LU R45, [R1+0x1e4] ;  /* 0x0001e400012d7983 */ /* 0x000f260000300800 */
[----:B------:R-:W-:Y:S01]  /*46490*/  HMMA.16816.F32 R4, R20, R12, R48 ;  /* 0x0000000c1404723c */ /* 0x000fe20000001830 */
[----:B------:R-:W4:Y:S04]  /*464a0*/  LDL.LU R46, [R1+0x1e8] ;  /* 0x0001e800012e7983 */ /* 0x000f280000300800 */
[----:B------:R-:W4:Y:S06]  /*464b0*/  LDL.LU R47, [R1+0x1ec] ;  /* 0x0001ec00012f7983 */ /* 0x000f2c0000300800 */
[----:B------:R0:W-:Y:S04]  /*464c0*/  STL [R1+0x2e2c], R52 ;  /* 0x002e2c3401007387 */ /* 0x0001e80000100800 */
[----:B------:R1:W-:Y:S04]  /*464d0*/  STL [R1+0x2e28], R53 ;  /* 0x002e283501007387 */ /* 0x0003e80000100800 */
[----:B------:R1:W-:Y:S01]  /*464e0*/  STL [R1+0x2e24], R54 ;  /* 0x002e243601007387 */ /* 0x0003e20000100800 */
[----:B0-----:R-:W-:-:S03]  /*464f0*/  IMAD.MOV.U32 R52, RZ, RZ, R4 ;  /* 0x000000ffff347224 */ /* 0x001fc600078e0004 */
[----:B------:R0:W-:Y:S01]  /*46500*/  STL [R1+0x2e20], R55 ;  /* 0x002e203701007387 */ /* 0x0001e20000100800 */
[----:B-1----:R-:W-:Y:S02]  /*46510*/  IMAD.MOV.U32 R53, RZ, RZ, R5 ;  /* 0x000000ffff357224 */ /* 0x002fe400078e0005 */
[----:B------:R-:W-:Y:S02]  /*46520*/  IMAD.MOV.U32 R54, RZ, RZ, R6 ;  /* 0x000000ffff367224 */ /* 0x000fe400078e0006 */
[----:B0-----:R-:W-:Y:S01]  /*46530*/  IMAD.MOV.U32 R55, RZ, RZ, R7 ;  /* 0x000000ffff377224 */ /* 0x001fe200078e0007 */
[----:B------:R-:W-:Y:S04]  /*46540*/  STL.64 [R1+0x2fd0], R14 ;  /* 0x002fd00e01007387 */ /* 0x000fe80000100a00 */
[----:B------:R4:W-:Y:S04]  /*46550*/  STL.64 [R1+0x2fc8], R12 ;  /* 0x002fc80c01007387 */ /* 0x0009e80000100a00 */
[----:B------:R-:W-:Y:S04]  /*46560*/  STL [R1+0x2f10], R55 ;  /* 0x002f103701007387 */ /* 0x000fe80000100800 */
[----:B------:R-:W-:Y:S04]  /*46570*/  STL [R1+0x2e78], R54 ;  /* 0x002e783601007387 */ /* 0x000fe80000100800 */
[----:B------:R-:W-:Y:S04]  /*46580*/  STL [R1+0x2e74], R53 ;  /* 0x002e743501007387 */ /* 0x000fe80000100800 */
[----:B------:R-:W-:Y:S01]  /*46590*/  STL [R1+0x2e70], R52 ;  /* 0x002e703401007387 */ /* 0x000fe20000100800 */
[----:B--2---:R-:W-:-:S07]  /*465a0*/  F2FP.F16.E5M2.UNPACK_B R11, R19 ;  /* 0x00000013ff0b723e */ /* 0x004fce00020004ff */
[----:B------:R-:W-:Y:S01]  /*465b0*/  HMMA.16816.F32 R4, R20, R10, R56 ;  /* 0x0000000a1404723c */ /* 0x000fe20000001838 */
[----:B------:R-:W-:-:S15]  /*465c0*/  F2FP.F16.E5M2.UNPACK_B R8, R18 ;  /* 0x00000012ff08723e */ /* 0x000fde00020004ff */
[----:B------:R-:W-:-:S03]  /*465d0*/  NOP ;  /* 0x0000000000007918 */ /* 0x000fc60000000000 */
[----:B------:R-:W-:Y:S02]  /*465e0*/  IMAD.MOV.U32 R34, RZ, RZ, R6 ;  /* 0x000000ffff227224 */ /* 0x000fe400078e0006 */
[----:B------:R-:W-:Y:S02]  /*465f0*/  IMAD.MOV.U32 R35, RZ, RZ, R7 ;  /* 0x000000ffff237224 */ /* 0x000fe400078e0007 */
[----:B------:R-:W-:Y:S02]  /*46600*/  IMAD.MOV.U32 R32, RZ, RZ, R4 ;  /* 0x000000ffff207224 */ /* 0x000fe400078e0004 */
[----:B------:R-:W-:Y:S01]  /*46610*/  IMAD.MOV.U32 R33, RZ, RZ, R5 ;  /* 0x000000ffff217224 */ /* 0x000fe200078e0005 */
[----:B------:R-:W-:Y:S01]  /*46620*/  F2FP.F16.E5M2.UNPACK_B R9, R61 ;  /* 0x0000003dff09723e */ /* 0x000fe200020004ff */
[----:B------:R-:W-:Y:S04]  /*46630*/  STL.64 [R1+0x2e88], R34 ;  /* 0x002e882201007387 */ /* 0x000fe80000100a00 */
[----:B------:R-:W-:Y:S04]  /*46640*/  STL.64 [R1+0x2e80], R32 ;  /* 0x002e802001007387 */ /* 0x000fe80000100a00 */
[----:B------:R-:W-:Y:S04]  /*46650*/  STL.64 [R1+0x2fe0], R10 ;  /* 0x002fe00a01007387 */ /* 0x000fe80000100a00 */
[----:B------:R0:W-:Y:S04]  /*46660*/  STL.64 [R1+0x2fd8], R8 ;  /* 0x002fd80801007387 */ /* 0x0001e80000100a00 */
[----:B------:R-:W2:Y:S04]  /*46670*/  LDL.LU R48, [R1+0x420] ;  /* 0x0004200001307983 */ /* 0x000ea80000300800 */
[----:B------:R-:W2:Y:S04]  /*46680*/  LDL.LU R49, [R1+0x424] ;  /* 0x0004240001317983 */ /* 0x000ea80000300800 */
[----:B------:R-:W2:Y:S04]  /*46690*/  LDL.LU R50, [R1+0x428] ;  /* 0x0004280001327983 */ /* 0x000ea80000300800 */
[----:B------:R-:W2:Y:S01]  /*466a0*/  LDL.LU R51, [R1+0x42c] ;  /* 0x00042c0001337983 */ /* 0x000ea20000300800 */
[----:B----4-:R-:W-:-:S15]  /*466b0*/  HMMA.16816.F32 R12, R20, R8, R44 ;  /* 0x00000008140c723c */ /* 0x010fde000000182c */
[----:B------:R-:W-:-:S04]  /*466c0*/  NOP ;  /* 0x0000000000007918 */ /* 0x000fc80000000000 */
[----:B------:R-:W-:Y:S02]  /*466d0*/  IMAD.MOV.U32 R40, RZ, RZ, R12 ;  /* 0x000000ffff287224 */ /* 0x000fe400078e000c */
[----:B------:R-:W-:Y:S02]  /*466e0*/  IMAD.MOV.U32 R41, RZ, RZ, R13 ;  /* 0x000000ffff297224 */ /* 0x000fe400078e000d */
[----:B------:R-:W-:Y:S02]  /*466f0*/  IMAD.MOV.U32 R42, RZ, RZ, R14 ;  /* 0x000000ffff2a7224 */ /* 0x000fe400078e000e */
[----:B------:R-:W-:Y:S01]  /*46700*/  IMAD.MOV.U32 R43, RZ, RZ, R15 ;  /* 0x000000ffff2b7224 */ /* 0x000fe200078e000f */
[----:B--2---:R-:W-:Y:S04]  /*46710*/  STL.64 [R1+0x2ff0], R50 ;  /* 0x002ff03201007387 */ /* 0x004fe80000100a00 */
[----:B------:R1:W-:Y:S04]  /*46720*/  STL.64 [R1+0x2fe8], R48 ;  /* 0x002fe83001007387 */ /* 0x0003e80000100a00 */
[----:B------:R-:W2:Y:S04]  /*46730*/  LDL.LU R24, [R1+0x430] ;  /* 0x0004300001187983 */ /* 0x000ea80000300800 */
        /* <DEDUP_REMOVED lines=13> */
[----:B------:R-:W2:Y:S04]  /*46810*/  LDL.LU R10, [R1+0x4b8] ;  /* 0x0004b800010a7983 */ /* 0x000ea80000300800 */
[----:B------:R-:W2:Y:S04]  /*46820*/  LDL.LU R11, [R1+0x4bc] ;  /* 0x0004bc00010b7983 */ /* 0x000ea80000300800 */
[----:B-1----:R-:W2:Y:S04]  /*46830*/  LDL.LU R48, [R1+0x260] ;  /* 0x0002600001307983 */ /* 0x002ea80000300800 */
[----:B------:R-:W2:Y:S04]  /*46840*/  LDL.LU R49, [R1+0x264] ;  /* 0x0002640001317983 */ /* 0x000ea80000300800 */
[----:B------:R-:W2:Y:S04]  /*46850*/  LDL.LU R50, [R1+0x268] ;  /* 0x0002680001327983 */ /* 0x000ea80000300800 */
[----:B------:R-:W2:Y:S04]  /*46860*/  LDL.LU R51, [R1+0x26c] ;  /* 0x00026c0001337983 */ /* 0x000ea80000300800 */
[----:B------:R-:W2:Y:S04]  /*46870*/  LDL R7, [R1+0x6c4] ;  /* 0x0006c40001077983 */ /* 0x000ea80000100800 */
[----:B------:R-:W4:Y:S04]  /*46880*/  LDL R4, [R1+0x6d0] ;  /* 0x0006d00001047983 */ /* 0x000f280000100800 */
        /* <DEDUP_REMOVED lines=11> */
[----:B---3--:R-:W-:-:S03]  /*46940*/  F2FP.F16.E5M2.UNPACK_B R6, R60 ;  /* 0x0000003cff06723e */ /* 0x008fc600020004ff */
        /* <DEDUP_REMOVED lines=16> */
[----:B------:R-:W-:Y:S04]  /*46a50*/  STL.64 [R1+0x2e98], R42 ;  /* 0x002e982a01007387 */ /* 0x000fe80000100a00 */
[----:B------:R0:W-:Y:S04]  /*46a60*/  STL.64 [R1+0x2e90], R40 ;  /* 0x002e902801007387 */ /* 0x0001e80000100a00 */
[----:B0-----:R-:W3:Y:S04]  /*46a70*/  LDL.LU R40, [R1+0x480] ;  /* 0x0004800001287983 */ /* 0x001ee80000300800 */
[----:B------:R-:W3:Y:S04]  /*46a80*/  LDL.LU R41, [R1+0x484] ;  /* 0x0004840001297983 */ /* 0x000ee80000300800 */
[----:B------:R-:W3:Y:S04]  /*46a90*/  LDL.LU R42, [R1+0x488] ;  /* 0x00048800012a7983 */ /* 0x000ee80000300800 */
[----:B------:R-:W3:Y:S01]  /*46aa0*/  LDL.LU R43, [R1+0x48c] ;  /* 0x00048c00012b7983 */ /* 0x000ee20000300800 */
[----:B--2---:R-:W-:-:S02]  /*46ab0*/  F2FP.F16.E5M2.UNPACK_B R7, R7 ;  /* 0x00000007ff07723e */ /* 0x004fc400020004ff */
[----:B----4-:R-:W-:Y:S02]  /*46ac0*/  F2FP.F16.E5M2.UNPACK_B R4, R4 ;  /* 0x00000004ff04723e */ /* 0x010fe400020004ff */
[----:B------:R-:W-:-:S03]  /*46ad0*/  F2FP.F16.E5M2.UNPACK_B R5, R5 ;  /* 0x00000005ff05723e */ /* 0x000fc600020004ff */
[----:B------:R-:W-:Y:S01]  /*46ae0*/  HMMA.16816.F32 R48, R20, R6, R48 ;  /* 0x000000061430723c */ /* 0x000fe20000001830 */
[----:B------:R-:W-:Y:S02]  /*46af0*/  F2FP.F16.E5M2.UNPACK_B R2, R2 ;  /* 0x00000002ff02723e */ /* 0x000fe400020004ff */
[----:B------:R-:W-:-:S05]  /*46b00*/  F2FP.F16.E5M2.UNPACK_B R3, R3 ;  /* 0x00000003ff03723e */ /* 0x000fca00020004ff */
[C---:B------:R-:W-:Y:S08]  /*46b10*/  HMMA.16816.F32 R8, R20.reuse, R4, R8 ;  /* 0x000000041408723c */ /* 0x040ff00000001808 */
[----:B------:R-:W-:Y:S03]  /*46b20*/  HMMA.16816.F32 R20, R20, R2, R12 ;  /* 0x000000021414723c */ /* 0x000fe6000000180c */
[----:B------:R-:W-:Y:S04]  /*46b30*/  STL.64 [R1+0x130], R48 ;  /* 0x0001303001007387 */ /* 0x000fe80000100a00 */
[----:B------:R0:W-:Y:S01]  /*46b40*/  STL.64 [R1+0x138], R50 ;  /* 0x0001383201007387 */ /* 0x0001e20000100a00 */
[----:B------:R-:W-:-:S02]  /*46b50*/  IMAD R18, R18, 0x100, R36 ;  /* 0x0000010012127824 */ /* 0x000fc400078e0224 */
[----:B------:R-:W-:Y:S01]  /*46b60*/  IMAD R19, R19, 0x100, R37 ;  /* 0x0000010013137824 */ /* 0x000fe200078e0225 */
[----:B0-----:R-:W2:Y:S04]  /*46b70*/  LDL.LU.64 R50, [R1+0x2ff0] ;  /* 0x002ff00001327983 */ /* 0x001ea80000300a00 */
[----:B------:R-:W2:Y:S01]  /*46b80*/  LDL.LU.64 R48, [R1+0x2fe8] ;  /* 0x002fe80001307983 */ /* 0x000ea20000300a00 */
[----:B------:R-:W-:-:S03]  /*46b90*/  IMAD R36, R39, 0x100, R38 ;  /* 0x0000010027247824 */ /* 0x000fc600078e0226 */
[----:B------:R-:W-:Y:S01]  /*46ba0*/  STL.64 [R1+0x4b0], R8 ;  /* 0x0004b00801007387 */ /* 0x000fe20000100a00 */
[----:B------:R-:W-:-:S03]  /*46bb0*/  IMAD R37, R57, 0x100, R56 ;  /* 0x0000010039257824 */ /* 0x000fc600078e0238 */
[----:B------:R0:W-:Y:S04]  /*46bc0*/  STL.64 [R1+0x4b8], R10 ;  /* 0x0004b80a01007387 */ /* 0x0001e80000100a00 */
[----:B0-----:R-:W4:Y:S04]  /*46bd0*/  LDL.LU.64 R10, [R1+0x2fe0] ;  /* 0x002fe000010a7983 */ /* 0x001f280000300a00 */
[----:B------:R-:W2:Y:S04]  /*46be0*/  LDL.LU.64 R8, [R1+0x2fd8] ;  /* 0x002fd80001087983 */ /* 0x000ea80000300a00 */
[----:B------:R-:W3:Y:S04]  /*46bf0*/  LDL.LU.64 R14, [R1+0x2fd0] ;  /* 0x002fd000010e7983 */ /* 0x000ee80000300a00 */
[----:B------:R-:W2:Y:S04]  /*46c00*/  LDL.LU.64 R12, [R1+0x2fc8] ;  /* 0x002fc800010c7983 */ /* 0x000ea80000300a00 */
[----:B------:R-:W-:Y:S04]  /*46c10*/  STL.64 [R1+0x190], R20 ;  /* 0x0001901401007387 */ /* 0x000fe80000100a00 */
[----:B------:R0:W-:Y:S02]  /*46c20*/  STL.64 [R1+0x198], R22 ;  /* 0x0001981601007387 */ /* 0x0001e40000100a00 */
[----:B0-----:R-:W-:-:S02]  /*46c30*/  F2FP.F16.E5M2.UNPACK_B R22, R36 ;  /* 0x00000024ff16723e */ /* 0x001fc400020004ff */
[----:B------:R-:W-:Y:S01]  /*46c40*/  F2FP.F16.E5M2.UNPACK_B R23, R37 ;  /* 0x00000025ff17723e */ /* 0x000fe200020004ff */
[----:B------:R-:W2:Y:S04]  /*46c50*/  LDL.LU R36, [R1+0x4a0] ;  /* 0x0004a00001247983 */ /* 0x000ea80000300800 */
[----:B------:R-:W2:Y:S04]  /*46c60*/  LDL.LU R37, [R1+0x4a4] ;  /* 0x0004a40001257983 */ /* 0x000ea80000300800 */
[----:B------:R-:W2:Y:S04]  /*46c70*/  LDL.LU R38, [R1+0x4a8] ;  /* 0x0004a80001267983 */ /* 0x000ea80000300800 */
[----:B------:R-:W2:Y:S01]  /*46c80*/  LDL.LU R39, [R1+0x4ac] ;  /* 0x0004ac0001277983 */ /* 0x000ea20000300800 */
[----:B------:R-:W-:-:S02]  /*46c90*/  F2FP.F16.E5M2.UNPACK_B R20, R18 ;  /* 0x00000012ff14723e */ /* 0x000fc400020004ff */
[----:B------:R-:W-:-:S07]  /*46ca0*/  F2FP.F16.E5M2.UNPACK_B R21, R19 ;  /* 0x00000013ff15723e */ /* 0x000fce00020004ff */
[C---:B------:R-:W-:Y:S08]  /*46cb0*/  HMMA.16816.F32 R24, R20.reuse, R6, R24 ;  /* 0x000000061418723c */ /* 0x040ff00000001818 */
[----:B--2---:R-:W-:-:S15]  /*46cc0*/  HMMA.16816.F32 R36, R20, R16, R36 ;  /* 0x000000101424723c */ /* 0x004fde0000001824 */
[----:B------:R-:W-:-:S04]  /*46cd0*/  NOP ;  /* 0x0000000000007918 */ /* 0x000fc80000000000 */
[----:B------:R-:W-:Y:S04]  /*46ce0*/  STL.64 [R1+0x490], R36 ;  /* 0x0004902401007387 */ /* 0x000fe80000100a00 */
[----:B------:R3:W-:Y:S02]  /*46cf0*/  STL.64 [R1+0x498], R38 ;  /* 0x0004982601007387 */ /* 0x0007e40000100a00 */
[C---:B---3--:R-:W-:Y:S02]  /*46d00*/  HMMA.16816.F32 R36, R20.reuse, R14, R40 ;  /* 0x0000000e1424723c */ /* 0x048fe40000001828 */
[----:B------:R-:W-:Y:S06]  /*46d10*/  STL.64 [R1+0x2fc0], R14 ;  /* 0x002fc00e01007387 */ /* 0x000fec0000100a00 */
[C---:B------:R-:W-:Y:S11]  /*46d20*/  HMMA.16816.F32 R32, R20.reuse, R12, R32 ;  /* 0x0000000c1420723c */ /* 0x040ff60000001820 */
[----:B------:R-:W-:Y:S04]  /*46d30*/  STL.64 [R1+0x480], R36 ;  /* 0x0004802401007387 */ /* 0x000fe80000100a00 */
[----:B------:R-:W-:Y:S04]  /*46d40*/  STL.64 [R1+0x488], R38 ;  /* 0x0004882601007387 */ /* 0x000fe80000100a00 */
[----:B------:R4:W-:Y:S02]  /*46d50*/  STL.64 [R1+0x2fb8], R12 ;  /* 0x002fb80c01007387 */ /* 0x0009e40000100a00 */
[C---:B----4-:R-:W-:Y:S02]  /*46d60*/  HMMA.16816.F32 R12, R20.reuse, R10, R52 ;  /* 0x0000000a140c723c */ /* 0x050fe40000001834 */
[----:B------:R-:W-:Y:S04]  /*46d70*/  STL.64 [R1+0x460], R32 ;  /* 0x0004602001007387 */ /* 0x000fe80000100a00 */
[----:B------:R-:W-:Y:S02]  /*46d80*/  STL.64 [R1+0x468], R34 ;  /* 0x0004682201007387 */ /* 0x000fe40000100a00 */
[C---:B------:R-:W-:Y:S11]  /*46d90*/  HMMA.16816.F32 R28, R20.reuse, R8, R28 ;  /* 0x00000008141c723c */ /* 0x040ff6000000181c */
[----:B------:R-:W-:Y:S04]  /*46da0*/  STL.64 [R1+0x450], R12 ;  /* 0x0004500c01007387 */ /* 0x000fe80000100a00 */
[----:B------:R0:W-:Y:S02]  /*46db0*/  STL.64 [R1+0x458], R14 ;  /* 0x0004580e01007387 */ /* 0x0001e40000100a00 */
[----:B0-----:R-:W-:Y:S02]  /*46dc0*/  HMMA.16816.F32 R12, R20, R4, R48 ;  /* 0x00000004140c723c */ /* 0x001fe40000001830 */
[----:B------:R-:W-:Y:S04]  /*46dd0*/  STL.64 [R1+0x440], R28 ;  /* 0x0004401c01007387 */ /* 0x000fe80000100a00 */
[----:B------:R-:W-:Y:S04]  /*46de0*/  STL.64 [R1+0x448], R30 ;  /* 0x0004481e01007387 */ /* 0x000fe80000100a00 */
[----:B------:R-:W-:Y:S04]  /*46df0*/  STL.64 [R1+0x430], R24 ;  /* 0x0004301801007387 */ /* 0x000fe80000100a00 */
[----:B------:R-:W-:Y:S05]  /*46e00*/  STL.64 [R1+0x438], R26 ;  /* 0x0004381a01007387 */ /* 0x000fea0000100a00 */
[----:B------:R0:W-:Y:S04]  /*46e10*/  STL.64 [R1+0x410], R12 ;  /* 0x0004100c01007387 */ /* 0x0001e80000100a00 */
[----:B------:R1:W-:Y:S04]  /*46e20*/  STL.64 [R1+0x418], R14 ;  /* 0x0004180e01007387 */ /* 0x0003e80000100a00 */
[----:B0-----:R-:W2:Y:S04]  /*46e30*/  LDL.LU R12, [R1+0x3f0] ;  /* 0x0003f000010c7983 */ /* 0x001ea80000300800 */
[----:B------:R-:W2:Y:S04]  /*46e40*/  LDL.LU R13, [R1+0x3f4] ;  /* 0x0003f400010d7983 */ /* 0x000ea80000300800 */
[----:B-1----:R-:W2:Y:S04]  /*46e50*/  LDL.LU R14, [R1+0x3f8] ;  /* 0x0003f800010e7983 */ /* 0x002ea80000300800 */
        /* <DEDUP_REMOVED lines=30> */
[----:B------:R-:W4:Y:S04]  /*47040*/  LDL.LU R58, [R1+0xca0] ;  /* 0x000ca000013a7983 */ /* 0x000f280000300800 */
[----:B------:R-:W4:Y:S04]  /*47050*/  LDL.LU R59, [R1+0xc9c] ;  /* 0x000c9c00013b7983 */ /* 0x000f280000300800 */
[----:B------:R-:W4:Y:S01]  /*47060*/  LDL.LU R44, [R1+0xca8] ;  /* 0x000ca800012c7983 */ /* 0x000f220000300800 */
[----:B------:R-:W-:-:S03]  /*47070*/  IMAD R37, R60, 0x100, R61 ;  /* 0x000001003c257824 */ /* 0x000fc600078e023d */
[----:B------:R-:W4:Y:S04]  /*47080*/  LDL.LU R45, [R1+0xca4] ;  /* 0x000ca400012d7983 */ /* 0x000f280000300800 */
[----:B------:R-:W4:Y:S04]  /*47090*/  LDL.LU R46, [R1+0xcb0] ;  /* 0x000cb000012e7983 */ /* 0x000f280000300800 */
[----:B------:R-:W4:Y:S01]  /*470a0*/  LDL.LU R47, [R1+0xcac] ;  /* 0x000cac00012f7983 */ /* 0x000f220000300800 */
[----:B--2---:R-:W-:Y:S03]  /*470b0*/  HMMA.16816.F32 R20, R20, R2, R12 ;  /* 0x000000021414723c */ /* 0x004fe6000000180c */
[----:B------:R-:W2:Y:S04]  /*470c0*/  LDL.LU.64 R14, [R1+0x2fc0] ;  /* 0x002fc000010e7983 */ /* 0x000ea80000300a00 */
[----:B------:R-:W2:-:S12]  /*470d0*/  LDL.LU.64 R12, [R1+0x2fb8] ;  /* 0x002fb800010c7983 */ /* 0x000e980000300a00 */
[----:B------:R-:W-:Y:S04]  /*470e0*/  STL.64 [R1+0x260], R20 ;  /* 0x0002601401007387 */ /* 0x000fe80000100a00 */
[----:B------:R0:W-:Y:S02]  /*470f0*/  STL.64 [R1+0x268], R22 ;  /* 0x0002681601007387 */ /* 0x0001e40000100a00 */
[----:B0-----:R-:W-:Y:S02]  /*47100*/  F2FP.F16.E5M2.UNPACK_B R22, R36 ;  /* 0x00000024ff16723e */ /* 0x001fe400020004ff */
[----:B------:R-:W-:Y:S01]  /*47110*/  F2FP.F16.E5M2.UNPACK_B R23, R37 ;  /* 0x00000025ff17723e */ /* 0x000fe200020004ff */
[----:B------:R-:W2:Y:S04]  /*47120*/  LDL.LU R36, [R1+0x400] ;  /* 0x0004000001247983 */ /* 0x000ea80000300800 */
[----:B------:R-:W2:Y:S04]  /*47130*/  LDL.LU R37, [R1+0x404] ;  /* 0x0004040001257983 */ /* 0x000ea80000300800 */
[----:B------:R-:W2:Y:S04]  /*47140*/  LDL.LU R38, [R1+0x408] ;  /* 0x0004080001267983 */ /* 0x000ea80000300800 */
[----:B------:R-:W2:Y:S01]  /*47150*/  LDL.LU R39, [R1+0x40c] ;  /* 0x00040c0001277983 */ /* 0x000ea20000300800 */
[----:B------:R-:W-:-:S02]  /*47160*/  F2FP.F16.E5M2.UNPACK_B R20, R18 ;  /* 0x00000012ff14723e */ /* 0x000fc400020004ff */
[----:B------:R-:W-:Y:S01]  /*47170*/  F2FP.F16.E5M2.UNPACK_B R21, R19 ;  /* 0x00000013ff15723e */ /* 0x000fe200020004ff */
[----:B---3--:R-:W-:Y:S02]  /*47180*/  IMAD R18, R57, 0x100, R56 ;  /* 0x0000010039127824 */ /* 0x008fe400078e0238 */
[----:B----4-:R-:W-:-:S04]  /*47190*/  IMAD R19, R59, 0x100, R58 ;  /* 0x000001003b137824 */ /* 0x010fc800078e023a */
[C---:B--2---:R-:W-:Y:S08]  /*471a0*/  HMMA.16816.F32 R32, R20.reuse, R12, R32 ;  /* 0x0000000c1420723c */ /* 0x044ff00000001820 */
[----:B------:R-:W-:-:S15]  /*471b0*/  HMMA.16816.F32 R36, R20, R16, R36 ;  /* 0x000000101424723c */ /* 0x000fde0000001824 */
[----:B------:R-:W-:-:S04]  /*471c0*/  NOP ;  /* 0x0000000000007918 */ /* 0x000fc80000000000 */
[----:B------:R-:W-:Y:S04]  /*471d0*/  STL.64 [R1+0x3d0], R36 ;  /* 0x0003d02401007387 */ /* 0x000fe80000100a00 */
[----:B------:R0:W-:Y:S02]  /*471e0*/  STL.64 [R1+0x3d8], R38 ;  /* 0x0003d82601007387 */ /* 0x0001e40000100a00 */
[----:B0-----:R-:W-:Y:S02]  /*471f0*/  HMMA.16816.F32 R36, R20, R14, R40 ;  /* 0x0000000e1424723c */ /* 0x001fe40000001828 */
[----:B------:R-:W-:-:S15]  /*47200*/  STL.64 [R1+0x2fa0], R14 ;  /* 0x002fa00e01007387 */ /* 0x000fde0000100a00 */
[----:B------:R-:W-:Y:S02]  /*47210*/  NOP ;  /* 0x0000000000007918 */ /* 0x000fe40000000000 */
[----:B------:R-:W-:Y:S04]  /*47220*/  STL.64 [R1+0x3a0], R36 ;  /* 0x0003a02401007387 */ /* 0x000fe80000100a00 */
[----:B------:R-:W-:Y:S04]  /*47230*/  STL.64 [R1+0x3a8], R38 ;  /* 0x0003a82601007387 */ /* 0x000fe80000100a00 */
[----:B------:R-:W-:Y:S04]  /*47240*/  STL.64 [R1+0x2f98], R12 ;  /* 0x002f980c01007387 */ /* 0x000fe80000100a00 */
[----:B------:R-:W-:Y:S04]  /*47250*/  STL.64 [R1+0x370], R32 ;  /* 0x0003702001007387 */ /* 0x000fe80000100a00 */
[----:B------:R0:W-:Y:S02]  /*47260*/  STL.64 [R1+0x378], R34 ;  /* 0x0003782201007387 */ /* 0x0001e40000100a00 */
[C---:B0-----:R-:W-:Y:S08]  /*47270*/  HMMA.16816.F32 R32, R20.reuse, R10, R52 ;  /* 0x0000000a1420723c */ /* 0x041ff00000001834 */
[----:B------:R-:W-:Y:S11]  /*47280*/  HMMA.16816.F32 R12, R20, R8, R28 ;  /* 0x00000008140c723c */ /* 0x000ff6000000181c */
[----:B------:R-:W-:-:S02]  /*47290*/  IMAD.MOV.U32 R60, RZ, RZ, R35 ;  /* 0x000000ffff3c7224 */ /* 0x000fc400078e0023 */
[----:B------:R-:W-:Y:S01]  /*472a0*/  IMAD.MOV.U32 R61, RZ, RZ, R34 ;  /* 0x000000ffff3d7224 */ /* 0x000fe200078e0022 */
[----:B------:R-:W-:Y:S04]  /*472b0*/  STL.64 [R1+0x350], R32 ;  /* 0x0003502001007387 */ /* 0x000fe80000100a00 */
[----:B------:R-:W-:Y:S04]  /*472c0*/  STL [R1+0x2dfc], R60 ;  /* 0x002dfc3c01007387 */ /* 0x000fe80000100800 */
[----:B------:R-:W-:Y:S04]  /*472d0*/  STL [R1+0x2df8], R61 ;  /* 0x002df83d01007387 */ /* 0x000fe80000100800 */
[----:B------:R-:W-:Y:S04]  /*472e0*/  STL.64 [R1+0x2f80], R10 ;  /* 0x002f800a01007387 */ /* 0x000fe80000100a00 */
[----:B------:R0:W-:Y:S04]  /*472f0*/  STL.64 [R1+0x2f78], R8 ;  /* 0x002f780801007387 */ /* 0x0001e80000100a00 */
[----:B------:R-:W-:Y:S04]  /*47300*/  STL.64 [R1+0x300], R12 ;  /* 0x0003000c01007387 */ /* 0x000fe80000100a00 */
[----:B------:R1:W-:Y:S01]  /*47310*/  STL.64 [R1+0x308], R14 ;  /* 0x0003080e01007387 */ /* 0x0003e20000100a00 */
[C---:B0-----:R-:W-:Y:S08]  /*47320*/  HMMA.16816.F32 R8, R20.reuse, R4, R48 ;  /* 0x000000041408723c */ /* 0x041ff00000001830 */
[----:B-1----:R-:W-:-:S15]  /*47330*/  HMMA.16816.F32 R12, R20, R6, R24 ;  /* 0x00000006140c723c */ /* 0x002fde0000001818 */
[----:B------:R-:W-:-:S04]  /*47340*/  NOP ;  /* 0x0000000000007918 */ /* 0x000fc80000000000 */
[----:B------:R-:W-:Y:S01]  /*47350*/  IMAD.MOV.U32 R60, RZ, RZ, R14 ;  /* 0x000000ffff3c7224 */ /* 0x000fe200078e000e */
[----:B------:R-:W-:Y:S04]  /*47360*/  STL.64 [R1+0x2f0], R12 ;  /* 0x0002f00c01007387 */ /* 0x000fe80000100a00 */
[----:B------:R-:W-:Y:S04]  /*47370*/  STL [R1+0x2f14], R60 ;  /* 0x002f143c01007387 */ /* 0x000fe80000100800 */
[----:B------:R-:W-:Y:S04]  /*47380*/  STL.64 [R1+0x2f60], R6 ;  /* 0x002f600601007387 */ /* 0x000fe80000100a00 */
[----:B------:R-:W-:Y:S04]  /*47390*/  STL.64 [R1+0x2f58], R4 ;  /* 0x002f580401007387 */ /* 0x000fe80000100a00 */
[----:B------:R-:W-:Y:S04]  /*473a0*/  STL.64 [R1+0x2e0], R8 ;  /* 0x0002e00801007387 */ /* 0x000fe80000100a00 */
[----:B------:R-:W-:Y:S04]  /*473b0*/  STL.64 [R1+0x2e8], R10 ;  /* 0x0002e80a01007387 */ /* 0x000fe80000100a00 */
[----:B------:R-:W-:Y:S04]  /*473c0*/  STL.64 [R1+0x2fb0], R18 ;  /* 0x002fb01201007387 */ /* 0x000fe80000100a00 */
[----:B------:R-:W-:Y:S04]  /*473d0*/  STL.64 [R1+0x2fa8], R16 ;  /* 0x002fa81001007387 */ /* 0x000fe80000100a00 */
        /* <DEDUP_REMOVED lines=20> */
[----:B------:R-:W4:Y:S04]  /*47520*/  LDL.LU R58, [R1+0x258] ;  /* 0x00025800013a7983 */ /* 0x000f280000300800 */
[----:B------:R-:W4:Y:S01]  /*47530*/  LDL.LU R59, [R1+0x25c] ;  /* 0x00025c00013b7983 */ /* 0x000f220000300800 */
[----:B------:R-:W-:-:S03]  /*47540*/  IMAD.MOV.U32 R61, RZ, RZ, R15 ;  /* 0x000000ffff3d7224 */ /* 0x000fc600078e000f */
[----:B----4-:R-:W-:Y:S04]  /*47550*/  STL.64 [R1+0x2f90], R58 ;  /* 0x002f903a01007387 */ /* 0x010fe80000100a00 */
[----:B---3--:R0:W-:Y:S04]  /*47560*/  STL.64 [R1+0x2f88], R56 ;  /* 0x002f883801007387 */ /* 0x0081e80000100a00 */
        /* <DEDUP_REMOVED lines=52> */
[----:B------:R-:W3:Y:S01]  /*478b0*/  LDL.LU R47, [R1+0x1dc] ;  /* 0x0001dc00012f7983 */ /* 0x000ee20000300800 */
[----:B--2---:R-:W-:Y:S03]  /*478c0*/  HMMA.16816.F32 R20, R20, R2, R16 ;  /* 0x000000021414723c */ /* 0x004fe60000001810 */
[----:B------:R-:W2:Y:S04]  /*478d0*/  LDL.LU.64 R18, [R1+0x2fb0] ;  /* 0x002fb00001127983 */ /* 0x000ea80000300a00 */
[----:B------:R-:W3:-:S12]  /*478e0*/  LDL.LU.64 R16, [R1+0x2fa8] ;  /* 0x002fa80001107983 */ /* 0x000ed80000300a00 */
[----:B------:R-:W-:Y:S04]  /*478f0*/  STL.64 [R1+0x2b0], R20 ;  /* 0x0002b01401007387 */ /* 0x000fe80000100a00 */
[----:B------:R0:W-:Y:S02]  /*47900*/  STL.64 [R1+0x2b8], R22 ;  /* 0x0002b81601007387 */ /* 0x0001e40000100a00 */
[----:B0-----:R-:W-:Y:S02]  /*47910*/  F2FP.F16.E5M2.UNPACK_B R22, R36 ;  /* 0x00000024ff16723e */ /* 0x001fe400020004ff */
[----:B------:R-:W-:Y:S02]  /*47920*/  F2FP.F16.E5M2.UNPACK_B R23, R37 ;  /* 0x00000025ff17723e */ /* 0x000fe400020004ff */
[----:B--2---:R-:W-:-:S02]  /*47930*/  F2FP.F16.E5M2.UNPACK_B R20, R18 ;  /* 0x00000012ff14723e */ /* 0x004fc400020004ff */
[----:B------:R-:W-:Y:S01]  /*47940*/  F2FP.F16.E5M2.UNPACK_B R21, R19 ;  /* 0x00000013ff15723e */ /* 0x000fe200020004ff */
[----:B------:R-:W2:Y:S06]  /*47950*/  LDL.LU R18, [R1+0xcb8] ;  /* 0x000cb80001127983 */ /* 0x000eac0000300800 */
[----:B---3--:R-:W-:-:S15]  /*47960*/  HMMA.16816.F32 R12, R20, R16, R12 ;  /* 0x00000010140c723c */ /* 0x008fde000000180c */
[----:B------:R-:W-:-:S04]  /*47970*/  NOP ;  /* 0x0000000000007918 */ /* 0x000fc80000000000 */
[----:B------:R-:W-:Y:S04]  /*47980*/  STL.64 [R1+0x2d0], R12 ;  /* 0x0002d00c01007387 */ /* 0x000fe80000100a00 */
[----:B------:R0:W-:Y:S04]  /*47990*/  STL.64 [R1+0x2d8], R14 ;  /* 0x0002d80e01007387 */ /* 0x0001e80000100a00 */
[----:B0-----:R-:W3:Y:S04]  /*479a0*/  LDL.LU.64 R14, [R1+0x2fa0] ;  /* 0x002fa000010e7983 */ /* 0x001ee80000300a00 */
[----:B------:R-:W2:Y:S01]  /*479b0*/  LDL.LU.64 R12, [R1+0x2f98] ;  /* 0x002f9800010c7983 */ /* 0x000ea20000300a00 */
[C---:B---3--:R-:W-:Y:S08]  /*479c0*/  HMMA.16816.F32 R56, R20.reuse, R14, R56 ;  /* 0x0000000e1438723c */ /* 0x048ff00000001838 */
[C---:B--2---:R-:W-:Y:S11]  /*479d0*/  HMMA.16816.F32 R8, R20.reuse, R12, R8 ;  /* 0x0000000c1408723c */ /* 0x044ff60000001808 */
[----:B------:R-:W-:Y:S04]  /*479e0*/  STL.64 [R1+0x2c0], R56 ;  /* 0x0002c03801007387 */ /* 0x000fe80000100a00 */
[----:B------:R0:W-:Y:S04]  /*479f0*/  STL.64 [R1+0x2c8], R58 ;  /* 0x0002c83a01007387 */ /* 0x0001e80000100a00 */
[----:B0-----:R-:W2:Y:S04]  /*47a00*/  LDL.LU.64 R58, [R1+0x2f90] ;  /* 0x002f9000013a7983 */ /* 0x001ea80000300a00 */
[----:B------:R-:W2:Y:S04]  /*47a10*/  LDL.LU.64 R56, [R1+0x2f88] ;  /* 0x002f880001387983 */ /* 0x000ea80000300a00 */
        /* <DEDUP_REMOVED lines=14> */
[----:B----4-:R-:W-:-:S15]  /*47b00*/  HMMA.16816.F32 R24, R20, R6, R24 ;  /* 0x000000061418723c */ /* 0x010fde0000001818 */
[----:B------:R-:W-:-:S04]  /*47b10*/  NOP ;  /* 0x0000000000007918 */ /* 0x000fc80000000000 */
[----:B------:R-:W-:Y:S04]  /*47b20*/  STL.64 [R1+0x270], R24 ;  /* 0x0002701801007387 */ /* 0x000fe80000100a00 */
[----:B------:R0:W-:Y:S04]  /*47b30*/  STL.64 [R1+0x278], R26 ;  /* 0x0002781a01007387 */ /* 0x0001e80000100a00 */
[----:B0-----:R-:W4:Y:S04]  /*47b40*/  LDL.LU.64 R26, [R1+0x2f50] ;  /* 0x002f5000011a7983 */ /* 0x001f280000300a00 */
[----:B------:R-:W4:Y:S01]  /*47b50*/  LDL.LU.64 R24, [R1+0x2f48] ;  /* 0x002f480001187983 */ /* 0x000f220000300a00 */
[----:B--2---:R-:W-:-:S15]  /*47b60*/  HMMA.16816.F32 R56, R20, R4, R56 ;  /* 0x000000041438723c */ /* 0x004fde0000001838 */
[----:B------:R-:W-:-:S04]  /*47b70*/  NOP ;  /* 0x0000000000007918 */ /* 0x000fc80000000000 */
[----:B------:R-:W-:Y:S04]  /*47b80*/  STL.64 [R1+0x250], R56 ;  /* 0x0002503801007387 */ /* 0x000fe80000100a00 */
[----:B------:R0:W-:Y:S04]  /*47b90*/  STL.64 [R1+0x258], R58 ;  /* 0x0002583a01007387 */ /* 0x0001e80000100a00 */
[----:B0-----:R-:W2:Y:S04]  /*47ba0*/  LDL.LU.64 R58, [R1+0x2f40] ;  /* 0x002f4000013a7983 */ /* 0x001ea80000300a00 */
[----:B------:R-:W2:Y:S01]  /*47bb0*/  LDL.LU.64 R56, [R1+0x2f38] ;  /* 0x002f380001387983 */ /* 0x000ea20000300a00 */
[----:B---3--:R-:W-:Y:S01]  /*47bc0*/  HMMA.16816.F32 R32, R20, R2, R32 ;  /* 0x000000021420723c */ /* 0x008fe20000001820 */
[----:B------:R-:W-:-:S02]  /*47bd0*/  IMAD R18, R60, 0x100, R18 ;  /* 0x000001003c127824 */ /* 0x000fc400078e0212 */
[----:B------:R-:W-:Y:S02]  /*47be0*/  IMAD R19, R41, 0x100, R40 ;  /* 0x0000010029137824 */ /* 0x000fe400078e0228 */
[----:B------:R-:W-:Y:S02]  /*47bf0*/  IMAD R36, R43, 0x100, R42 ;  /* 0x000001002b247824 */ /* 0x000fe400078e022a */
[----:B------:R-:W-:Y:S01]  /*47c00*/  IMAD R37, R39, 0x100, R38 ;  /* 0x0000010027257824 */ /* 0x000fe200078e0226 */
[----:B------:R-:W-:Y:S02]  /*47c10*/  F2FP.F16.E5M2.UNPACK_B R20, R18 ;  /* 0x00000012ff14723e */ /* 0x000fe400020004ff */
[----:B------:R-:W-:Y:S02]  /*47c20*/  F2FP.F16.E5M2.UNPACK_B R21, R19 ;  /* 0x00000013ff15723e */ /* 0x000fe400020004ff */
[----:B------:R-:W-:Y:S02]  /*47c30*/  F2FP.F16.E5M2.UNPACK_B R22, R36 ;  /* 0x00000024ff16723e */ /* 0x000fe400020004ff */
[----:B------:R-:W-:-:S05]  /*47c40*/  F2FP.F16.E5M2.UNPACK_B R23, R37 ;  /* 0x00000025ff17723e */ /* 0x000fca00020004ff */
[----:B------:R-:W-:Y:S04]  /*47c50*/  STL.64 [R1+0x240], R32 ;  /* 0x0002402001007387 */ /* 0x000fe80000100a00 */
[----:B------:R0:W-:Y:S01]  /*47c60*/  STL.64 [R1+0x248], R34 ;  /* 0x0002482201007387 */ /* 0x0001e20000100a00 */
[C---:B------:R-:W-:Y:S08]  /*47c70*/  HMMA.16816.F32 R28, R20.reuse, R14, R28 ;  /* 0x0000000e141c723c */ /* 0x040ff0000000181c */
[----:B0-----:R-:W-:-:S15]  /*47c80*/  HMMA.16816.F32 R32, R20, R16, R52 ;  /* 0x000000101420723c */ /* 0x001fde0000001834 */
[----:B------:R-:W-:-:S04]  /*47c90*/  NOP ;  /* 0x0000000000007918 */ /* 0x000fc80000000000 */
[----:B------:R-:W-:Y:S04]  /*47ca0*/  STL.64 [R1+0x230], R32 ;  /* 0x0002302001007387 */ /* 0x000fe80000100a00 */
[----:B------:R-:W-:Y:S04]  /*47cb0*/  STL.64 [R1+0x238], R34 ;  /* 0x0002382201007387 */ /* 0x000fe80000100a00 */
[----:B------:R-:W-:Y:S04]  /*47cc0*/  STL.64 [R1+0x2ef8], R14 ;  /* 0x002ef80e01007387 */ /* 0x000fe80000100a00 */
[----:B------:R-:W-:Y:S04]  /*47cd0*/  STL.64 [R1+0x220], R28 ;  /* 0x0002201c01007387 */ /* 0x000fe80000100a00 */
[----:B------:R-:W-:Y:S04]  /*47ce0*/  STL.64 [R1+0x228], R30 ;  /* 0x0002281e01007387 */ /* 0x000fe80000100a00 */
[----:B------:R-:W-:Y:S01]  /*47cf0*/  STL.64 [R1+0x2ef0], R12 ;  /* 0x002ef00c01007387 */ /* 0x000fe20000100a00 */
[----:B----4-:R-:W-:-:S15]  /*47d00*/  HMMA.16816.F32 R24, R20, R12, R24 ;  /* 0x0000000c1418723c */ /* 0x010fde0000001818 */
[----:B------:R-:W-:-:S04]  /*47d10*/  NOP ;  /* 0x0000000000007918 */ /* 0x000fc80000000000 */
[----:B------:R-:W-:Y:S04]  /*47d20*/  STL.64 [R1+0x210], R24 ;  /* 0x0002101801007387 */ /* 0x000fe80000100a00 */
[----:B------:R0:W-:Y:S02]  /*47d30*/  STL.64 [R1+0x218], R26 ;  /* 0x0002181a01007387 */ /* 0x0001e40000100a00 */
[C---:B0-----:R-:W-:Y:S02]  /*47d40*/  HMMA.16816.F32 R24, R20.reuse, R10, R48 ;  /* 0x0000000a1418723c */ /* 0x041fe40000001830 */
[----:B------:R-:W-:Y:S06]  /*47d50*/  STL.64 [R1+0x2ed8], R10 ;  /* 0x002ed80a01007387 */ /* 0x000fec0000100a00 */
[C---:B--2---:R-:W-:Y:S11]  /*47d60*/  HMMA.16816.F32 R12, R20.reuse, R8, R56 ;  /* 0x00000008140c723c */ /* 0x044ff60000001838 */
[----:B------:R-:W-:Y:S04]  /*47d70*/  STL.64 [R1+0x200], R24 ;  /* 0x0002001801007387 */ /* 0x000fe80000100a00 */
[----:B------:R-:W-:Y:S04]  /*47d80*/  STL.64 [R1+0x208], R26 ;  /* 0x0002081a01007387 */ /* 0x000fe80000100a00 */
[----:B------:R0:W-:Y:S02]  /*47d90*/  STL.64 [R1+0x2ed0], R8 ;  /* 0x002ed00801007387 */ /* 0x0001e40000100a00 */
[----:B0-----:R-:W-:Y:S02]  /*47da0*/  HMMA.16816.F32 R8, R20, R6, R44 ;  /* 0x000000061408723c */ /* 0x001fe4000000182c */
[----:B------:R-:W-:Y:S01]  /*47db0*/  STL.64 [R1+0x1e0], R12 ;  /* 0x0001e00c01007387 */ /* 0x000fe20000100a00 */
[----:B------:R-:W-:-:S03]  /*47dc0*/  IMAD.MOV.U32 R57, RZ, RZ, R0 ;  /* 0x000000ffff397224 */ /* 0x000fc600078e0000 */
[----:B------:R-:W-:Y:S04]  /*47dd0*/  STL.64 [R1+0x1e8], R14 ;  /* 0x0001e80e01007387 */ /* 0x000fe80000100a00 */
[----:B------:R-:W2:Y:S09]  /*47de0*/  LDL.LU R56, [R1+0xc0] ;  /* 0x0000c00001387983 */ /* 0x000eb20000300800 */
[----:B------:R-:W-:Y:S04]  /*47df0*/  STL.64 [R1+0x1d0], R8 ;  /* 0x0001d00801007387 */ /* 0x000fe80000100a00 */
[----:B------:R-:W-:Y:S04]  /*47e00*/  STL.64 [R1+0x1d8], R10 ;  /* 0x0001d80a01007387 */ /* 0x000fe80000100a00 */
[----:B------:R-:W3:Y:S04]  /*47e10*/  LDL.LU R0, [R1+0x2f30] ;  /* 0x002f300001007983 */ /* 0x000ee80000300800 */
[----:B------:R-:W4:Y:S04]  /*47e20*/  LDL.LU R58, [R1+0xc8] ;  /* 0x0000c800013a7983 */ /* 0x000f280000300800 */
[----:B------:R-:W4:Y:S01]  /*47e30*/  LDL.LU R59, [R1+0xcc] ;  /* 0x0000cc00013b7983 */ /* 0x000f220000300800 */
[----:B---3--:R-:W-:-:S03]  /*47e40*/  IMAD.MOV.U32 R26, RZ, RZ, R0 ;  /* 0x000000ffff1a7224 */ /* 0x008fc600078e0000 */
[----:B----4-:R-:W-:Y:S04]  /*47e50*/  STL.64 [R1+0x2eb8], R58 ;  /* 0x002eb83a01007387 */ /* 0x010fe80000100a00 */
[----:B--2---:R-:W-:Y:S04]  /*47e60*/  STL.64 [R1+0x2eb0], R56 ;  /* 0x002eb03801007387 */ /* 0x004fe80000100a00 */
[----:B------:R-:W2:Y:S04]  /*47e70*/  LDL.LU R24, [R1+0xe0] ;  /* 0x0000e00001187983 */ /* 0x000ea80000300800 */
[----:B------:R-:W2:Y:S04]  /*47e80*/  LDL.LU R25, [R1+0xe4] ;  /* 0x0000e40001197983 */ /* 0x000ea80000300800 */
[----:B------:R-:W3:Y:S04]  /*47e90*/  LDL.LU R0, [R1+0x2f2c] ;  /* 0x002f2c0001007983 */ /* 0x000ee80000300800 */
[----:B------:R-:W4:Y:S04]  /*47ea0*/  LDL.LU R27, [R1+0xec] ;  /* 0x0000ec00011b7983 */ /* 0x000f280000300800 */
[----:B----4-:R-:W-:Y:S04]  /*47eb0*/  STL.64 [R1+0x2ec8], R26 ;  /* 0x002ec81a01007387 */ /* 0x010fe80000100a00 */
[----:B--2---:R0:W-:Y:S04]  /*47ec0*/  STL.64 [R1+0x2ec0], R24 ;  /* 0x002ec01801007387 */ /* 0x0041e80000100a00 */
[----:B------:R-:W2:Y:S04]  /*47ed0*/  LDL.LU R32, [R1+0xf0] ;  /* 0x0000f00001207983 */ /* 0x000ea80000300800 */
[----:B------:R-:W2:Y:S04]  /*47ee0*/  LDL.LU R33, [R1+0xf4] ;  /* 0x0000f40001217983 */ /* 0x000ea80000300800 */
[----:B------:R-:W4:Y:S01]  /*47ef0*/  LDL.LU R34, [R1+0xf8] ;  /* 0x0000f80001227983 */ /* 0x000f220000300800 */
[----:B---3--:R-:W-:-:S03]  /*47f00*/  IMAD.MOV.U32 R35, RZ, RZ, R0 ;  /* 0x000000ffff237224 */ /* 0x008fc600078e0000 */
[----:B------:R-:W3:Y:S04]  /*47f10*/  LDL.LU R0, [R1+0x2f28] ;  /* 0x002f280001007983 */ /* 0x000ee80000300800 */
[----:B----4-:R-:W-:Y:S04]  /*47f20*/  STL.64 [R1+0x2ee8], R34 ;  /* 0x002ee82201007387 */ /* 0x010fe80000100a00 */
[----:B--2---:R-:W-:Y:S04]  /*47f30*/  STL.64 [R1+0x2ee0], R32 ;  /* 0x002ee02001007387 */ /* 0x004fe80000100a00 */
[----:B------:R-:W2:Y:S04]  /*47f40*/  LDL.LU R40, [R1+0x100] ;  /* 0x0001000001287983 */ /* 0x000ea80000300800 */
[----:B------:R-:W2:Y:S04]  /*47f50*/  LDL.LU R41, [R1+0x104] ;  /* 0x0001040001297983 */ /* 0x000ea80000300800 */
[----:B------:R-:W4:Y:S04]  /*47f60*/  LDL.LU R42, [R1+0x108] ;  /* 0x00010800012a7983 */ /* 0x000f280000300800 */
[----:B------:R-:W4:Y:S04]  /*47f70*/  LDL.LU R43, [R1+0x10c] ;  /* 0x00010c00012b7983 */ /* 0x000f280000300800 */
[----:B----4-:R-:W-:Y:S04]  /*47f80*/  STL.64 [R1+0x2f08], R42 ;  /* 0x002f082a01007387 */ /* 0x010fe80000100a00 */
[----:B--2---:R1:W-:Y:S04]  /*47f90*/  STL.64 [R1+0x2f00], R40 ;  /* 0x002f002801007387 */ /* 0x0043e80000100a00 */
[----:B0-----:R-:W2:Y:S04]  /*47fa0*/  LDL.LU R24, [R1+0x150] ;  /* 0x0001500001187983 */ /* 0x001ea80000300800 */
[----:B------:R-:W2:Y:S04]  /*47fb0*/  LDL.LU R25, [R1+0x154] ;  /* 0x0001540001197983 */ /* 0x000ea80000300800 */
[----:B------:R-:W4:Y:S04]  /*47fc0*/  LDL.LU R26, [R1+0x158] ;  /* 0x00015800011a7983 */ /* 0x000f280000300800 */
[----:B------:R-:W4:Y:S04]  /*47fd0*/  LDL.LU R27, [R1+0x15c] ;  /* 0x00015c00011b7983 */ /* 0x000f280000300800 */
[----:B----4-:R-:W-:Y:S04]  /*47fe0*/  STL.64 [R1+0x2f20], R26 ;  /* 0x002f201a01007387 */ /* 0x010fe80000100a00 */
[----:B--2---:R0:W-:Y:S04]  /*47ff0*/  STL.64 [R1+0x2f18], R24 ;  /* 0x002f181801007387 */ /* 0x0041e80000100a00 */
[----:B------:R-:W2:Y:S04]  /*48000*/  LDL.LU R8, [R1+0x160] ;  /* 0x0001600001087983 */ /* 0x000ea80000300800 */
[----:B------:R-:W2:Y:S04]  /*48010*/  LDL.LU R9, [R1+0x164] ;  /* 0x0001640001097983 */ /* 0x000ea80000300800 */
[----:B------:R-:W2:Y:S04]  /*48020*/  LDL.LU R10, [R1+0x168] ;  /* 0x00016800010a7983 */ /* 0x000ea80000300800 */
[----:B------:R-:W2:Y:S04]  /*48030*/  LDL.LU R11, [R1+0x16c] ;  /* 0x00016c00010b7983 */ /* 0x000ea80000300800 */
[----:B-1----:R-:W4:Y:S04]  /*48040*/  LDL.LU R40, [R1+0x1a0] ;  /* 0x0001a00001287983 */ /* 0x002f280000300800 */
[----:B------:R-:W4:Y:S04]  /*48050*/  LDL.LU R41, [R1+0x1a4] ;  /* 0x0001a40001297983 */ /* 0x000f280000300800 */
[----:B------:R-:W4:Y:S04]  /*48060*/  LDL.LU R42, [R1+0x1a8] ;  /* 0x0001a800012a7983 */ /* 0x000f280000300800 */
[----:B------:R-:W4:Y:S04]  /*48070*/  LDL.LU R43, [R1+0x1ac] ;  /* 0x0001ac00012b7983 */ /* 0x000f280000300800 */
[----:B0-----:R-:W2:Y:S04]  /*48080*/  LDL.LU R24, [R1+0x1c0] ;  /* 0x0001c00001187983 */ /* 0x001ea80000300800 */
[----:B------:R-:W2:Y:S04]  /*48090*/  LDL.LU R25, [R1+0x1c4] ;  /* 0x0001c40001197983 */ /* 0x000ea80000300800 */
        /* <DEDUP_REMOVED lines=24> */
[----:B---3--:R-:W-:-:S03]  /*48220*/  IMAD.MOV.U32 R59, RZ, RZ, R0 ;  /* 0x000000ffff3b7224 */ /* 0x008fc600078e0000 */
        /* <DEDUP_REMOVED lines=13> */
[C---:B--2---:R-:W-:Y:S08]  /*48300*/  HMMA.16816.F32 R24, R20.reuse, R4, R24 ;  /* 0x000000041418723c */ /* 0x044ff00000001818 */
[----:B----4-:R-:W-:Y:S01]  /*48310*/  HMMA.16816.F32 R20, R20, R2, R40 ;  /* 0x000000021414723c */ /* 0x010fe20000001828 */
[----:B------:R-:W-:-:S10]  /*48320*/  IMAD R18, R18, 0x100, R60 ;  /* 0x0000010012127824 */ /* 0x000fd400078e023c */
[----:B------:R-:W-:Y:S01]  /*48330*/  STL.64 [R1+0x1c0], R24 ;  /* 0x0001c01801007387 */ /* 0x000fe20000100a00 */
[----:B------:R-:W-:-:S03]  /*48340*/  IMAD R19, R19, 0x100, R55 ;  /* 0x0000010013137824 */ /* 0x000fc600078e0237 */
[----:B------:R0:W-:Y:S01]  /*48350*/  STL.64 [R1+0x1c8], R26 ;  /* 0x0001c81a01007387 */ /* 0x0001e20000100a00 */
[----:B------:R-:W-:Y:S02]  /*48360*/  IMAD R36, R36, 0x100, R37 ;  /* 0x0000010024247824 */ /* 0x000fe400078e0225 */
[----:B------:R-:W-:Y:S01]  /*48370*/  IMAD R37, R53, 0x100, R52 ;  /* 0x0000010035257824 */ /* 0x000fe200078e0234 */
[----:B0-----:R-:W2:Y:S04]  /*48380*/  LDL.LU.64 R26, [R1+0x2f20] ;  /* 0x002f2000011a7983 */ /* 0x001ea80000300a00 */
[----:B------:R-:W2:Y:S04]  /*48390*/  LDL.LU.64 R24, [R1+0x2f18] ;  /* 0x002f180001187983 */ /* 0x000ea80000300a00 */
[----:B------:R-:W4:Y:S04]  /*483a0*/  LDL.LU R60, [R1+0x2f14] ;  /* 0x002f1400013c7983 */ /* 0x000f280000300800 */
        /* <DEDUP_REMOVED lines=15> */
[C---:B--2---:R-:W-:Y:S08]  /*484a0*/  HMMA.16816.F32 R32, R20.reuse, R14, R32 ;  /* 0x0000000e1420723c */ /* 0x044ff00000001820 */
[C---:B---3--:R-:W-:Y:S11]  /*484b0*/  HMMA.16816.F32 R8, R20.reuse, R12, R8 ;  /* 0x0000000c1408723c */ /* 0x048ff60000001808 */
[----:B------:R-:W-:Y:S04]  /*484c0*/  STL.64 [R1+0x180], R32 ;  /* 0x0001802001007387 */ /* 0x000fe80000100a00 */
[----:B------:R0:W-:Y:S04]  /*484d0*/  STL.64 [R1+0x188], R34 ;  /* 0x0001882201007387 */ /* 0x0001e80000100a00 */
[----:B0-----:R-:W2:Y:S04]  /*484e0*/  LDL.LU.64 R34, [R1+0x2ee8] ;  /* 0x002ee80001227983 */ /* 0x001ea80000300a00 */
[----:B------:R-:W2:Y:S04]  /*484f0*/  LDL.LU.64 R32, [R1+0x2ee0] ;  /* 0x002ee00001207983 */ /* 0x000ea80000300a00 */
        /* <DEDUP_REMOVED lines=13> */
[----:B------:R-:W3:Y:S01]  /*485d0*/  LDL.LU.64 R56, [R1+0x2eb0] ;  /* 0x002eb00001387983 */ /* 0x000ee20000300a00 */
[C---:B------:R-:W-:Y:S03]  /*485e0*/  HMMA.16816.F32 R40, R20.reuse, R6, R40 ;  /* 0x000000061428723c */ /* 0x040fe60000001828 */
[----:B------:R-:W-:Y:S05]  /*485f0*/  STL.64 [R1+0x2ea8], R6 ;  /* 0x002ea80601007387 */ /* 0x000fea0000100a00 */
[----:B------:R-:W-:Y:S01]  /*48600*/  HMMA.16816.F32 R32, R20, R4, R32 ;  /* 0x000000041420723c */ /* 0x000fe20000001820 */
[----:B------:R-:W-:-:S10]  /*48610*/  IMAD R18, R38, 0x100, R54 ;  /* 0x0000010026127824 */ /* 0x000fd400078e0236 */
[----:B------:R-:W-:Y:S04]  /*48620*/  STL.64 [R1+0x140], R40 ;  /* 0x0001402801007387 */ /* 0x000fe80000100a00 */
[----:B------:R-:W-:Y:S04]  /*48630*/  STL.64 [R1+0x148], R42 ;  /* 0x0001482a01007387 */ /* 0x000fe80000100a00 */
[----:B------:R2:W-:Y:S01]  /*48640*/  STL.64 [R1+0x2ea0], R4 ;  /* 0x002ea00401007387 */ /* 0x0005e20000100a00 */
[----:B------:R-:W-:Y:S02]  /*48650*/  IMAD R19, R28, 0x100, R39 ;  /* 0x000001001c137824 */ /* 0x000fe400078e0227 */
[----:B------:R-:W-:-:S02]  /*48660*/  IMAD R36, R30, 0x100, R29 ;  /* 0x000001001e247824 */ /* 0x000fc400078e021d */
[----:B------:R-:W-:Y:S01]  /*48670*/  IMAD R37, R0, 0x100, R31 ;  /* 0x0000010000257824 */ /* 0x000fe200078e021f */
[----:B------:R-:W-:Y:S04]  /*48680*/  STL.64 [R1+0x120], R32 ;  /* 0x0001202001007387 */ /* 0x000fe80000100a00 */
[----:B------:R-:W-:Y:S01]  /*48690*/  STL.64 [R1+0x128], R34 ;  /* 0x0001282201007387 */ /* 0x000fe20000100a00 */
[----:B--2---:R-:W-:Y:S01]  /*486a0*/  HMMA.16816.F32 R4, R20, R2, R24 ;  /* 0x000000021404723c */ /* 0x004fe20000001818 */
[----:B------:R-:W-:Y:S02]  /*486b0*/  F2FP.F16.E5M2.UNPACK_B R20, R18 ;  /* 0x00000012ff14723e */ /* 0x000fe400020004ff */
[----:B------:R-:W-:Y:S02]  /*486c0*/  F2FP.F16.E5M2.UNPACK_B R21, R19 ;  /* 0x00000013ff15723e */ /* 0x000fe400020004ff */
[----:B------:R-:W-:-:S02]  /*486d0*/  F2FP.F16.E5M2.UNPACK_B R22, R36 ;  /* 0x00000024ff16723e */ /* 0x000fc400020004ff */
[----:B------:R-:W-:-:S07]  /*486e0*/  F2FP.F16.E5M2.UNPACK_B R23, R37 ;  /* 0x00000025ff17723e */ /* 0x000fce00020004ff */
[C---:B------:R-:W-:Y:S05]  /*486f0*/  HMMA.16816.F32 R28, R20.reuse, R16, R48 ;  /* 0x00000010141c723c */ /* 0x040fea0000001830 */
[----:B------:R-:W-:Y:S04]  /*48700*/  STL.64 [R1+0x110], R4 ;  /* 0x0001100401007387 */ /* 0x000fe80000100a00 */
[----:B------:R0:W-:Y:S01]  /*48710*/  STL.64 [R1+0x118], R6 ;  /* 0x0001180601007387 */ /* 0x0001e20000100a00 */
[C---:B---3--:R-:W-:Y:S08]  /*48720*/  HMMA.16816.F32 R24, R20.reuse, R14, R56 ;  /* 0x0000000e1418723c */ /* 0x048ff00000001838 */
[----:B0-----:R-:W-:Y:S01]  /*48730*/  HMMA.16816.F32 R4, R20, R12, R44 ;  /* 0x0000000c1404723c */ /* 0x001fe2000000182c */
[----:B------:R-:W-:Y:S04]  /*48740*/  STL.64 [R1+0x100], R28 ;  /* 0x0001001c01007387 */ /* 0x000fe80000100a00 */
[----:B------:R-:W-:-:S14]  /*48750*/  STL.64 [R1+0x108], R30 ;  /* 0x0001081e01007387 */ /* 0x000fdc0000100a00 */
[----:B------:R0:W-:Y:S04]  /*48760*/  STL.64 [R1+0xe0], R4 ;  /* 0x0000e00401007387 */ /* 0x0001e80000100a00 */
[----:B------:R-:W-:Y:S04]  /*48770*/  STL.64 [R1+0xf0], R24 ;  /* 0x0000f01801007387 */ /* 0x000fe80000100a00 */
[----:B------:R-:W-:Y:S04]  /*48780*/  STL.64 [R1+0xf8], R26 ;  /* 0x0000f81a01007387 */ /* 0x000fe80000100a00 */
[----:B------:R1:W-:Y:S04]  /*48790*/  STL [R1+0xe8], R6 ;  /* 0x0000e80601007387 */ /* 0x0003e80000100800 */
[----:B------:R-:W2:Y:S04]  /*487a0*/  LDL.LU R40, [R1+0x90] ;  /* 0x0000900001287983 */ /* 0x000ea80000300800 */
[----:B------:R-:W2:Y:S04]  /*487b0*/  LDL.LU R41, [R1+0x94] ;  /* 0x0000940001297983 */ /* 0x000ea80000300800 */
[----:B------:R-:W2:Y:S01]  /*487c0*/  LDL.LU R42, [R1+0x98] ;  /* 0x00009800012a7983 */ /* 0x000ea20000300800 */
[----:B------:R-:W-:-:S03]  /*487d0*/  IMAD.MOV.U32 R0, RZ, RZ, R7 ;  /* 0x000000ffff007224 */ /* 0x000fc600078e0007 */
[----:B------:R-:W2:Y:S04]  /*487e0*/  LDL.LU R43, [R1+0x9c] ;  /* 0x00009c00012b7983 */ /* 0x000ea80000300800 */
[----:B0-----:R-:W3:Y:S04]  /*487f0*/  LDL.LU R4, [R1+0xa0] ;  /* 0x0000a00001047983 */ /* 0x001ee80000300800 */
[----:B------:R-:W3:Y:S04]  /*48800*/  LDL.LU R5, [R1+0xa4] ;  /* 0x0000a40001057983 */ /* 0x000ee80000300800 */
[----:B-1----:R-:W3:Y:S04]  /*48810*/  LDL.LU R6, [R1+0xa8] ;  /* 0x0000a80001067983 */ /* 0x002ee80000300800 */
[----:B------:R-:W3:Y:S04]  /*48820*/  LDL.LU R7, [R1+0xac] ;  /* 0x0000ac0001077983 */ /* 0x000ee80000300800 */
        /* <DEDUP_REMOVED lines=31> */
[----:B------:R-:W-:Y:S01]  /*48a20*/  STL [R1+0x2cd0], R0 ;  /* 0x002cd00001007387 */ /* 0x000fe20000100800 */
[----:B---3--:R-:W-:-:S15]  /*48a30*/  HMMA.16816.F32 R4, R20, R10, R4 ;  /* 0x0000000a1404723c */ /* 0x008fde0000001804 */
[----:B------:R-:W-:-:S04]  /*48a40*/  NOP ;  /* 0x0000000000007918 */ /* 0x000fc80000000000 */
[----:B------:R-:W-:Y:S04]  /*48a50*/  STL.64 [R1+0xd0], R4 ;  /* 0x0000d00401007387 */ /* 0x000fe80000100a00 */
[----:B------:R0:W-:Y:S04]  /*48a60*/  STL.64 [R1+0xd8], R6 ;  /* 0x0000d80601007387 */ /* 0x0001e80000100a00 */
[----:B0-----:R-:W3:Y:S04]  /*48a70*/  LDL.LU.64 R6, [R1+0x2ea8] ;  /* 0x002ea80001067983 */ /* 0x001ee80000300a00 */
[----:B------:R-:W4:Y:S01]  /*48a80*/  LDL.LU.64 R4, [R1+0x2ea0] ;  /* 0x002ea00001047983 */ /* 0x000f220000300a00 */
[----:B--2---:R-:W-:-:S15]  /*48a90*/  HMMA.16816.F32 R40, R20, R8, R40 ;  /* 0x000000081428723c */ /* 0x004fde0000001828 */
[----:B------:R-:W-:-:S04]  /*48aa0*/  NOP ;  /* 0x0000000000007918 */ /* 0x000fc80000000000 */
[----:B------:R-:W-:Y:S01]  /*48ab0*/  IMAD.MOV.U32 R0, RZ, RZ, R43 ;  /* 0x000000ffff007224 */ /* 0x000fe200078e002b */
[----:B------:R-:W-:Y:S04]  /*48ac0*/  STL.64 [R1+0xc0], R40 ;  /* 0x0000c02801007387 */ /* 0x000fe80000100a00 */
[----:B------:R0:W-:Y:S04]  /*48ad0*/  STL [R1+0xc8], R42 ;  /* 0x0000c82a01007387 */ /* 0x0001e80000100800 */
[----:B0-----:R-:W2:Y:S04]  /*48ae0*/  LDL.LU.64 R42, [R1+0x2e98] ;  /* 0x002e9800012a7983 */ /* 0x001ea80000300a00 */
[----:B------:R-:W2:Y:S04]  /*48af0*/  LDL.LU.64 R40, [R1+0x2e90] ;  /* 0x002e900001287983 */ /* 0x000ea80000300a00 */
[----:B------:R-:W-:Y:S01]  /*48b00*/  STL [R1+0x2cd4], R0 ;  /* 0x002cd40001007387 */ /* 0x000fe20000100800 */
[C---:B---3--:R-:W-:Y:S08]  /*48b10*/  HMMA.16816.F32 R36, R20.reuse, R6, R36 ;  /* 0x000000061424723c */ /* 0x048ff00000001824 */
[----:B----4-:R-:W-:Y:S11]  /*48b20*/  HMMA.16816.F32 R32, R20, R4, R32 ;  /* 0x000000041420723c */ /* 0x010ff60000001820 */
[----:B------:R0:W-:Y:S04]  /*48b30*/  STL.64 [R1+0xb0], R36 ;  /* 0x0000b02401007387 */ /* 0x0001e80000100a00 */
[----:B------:R1:W-:Y:S04]  /*48b40*/  STL.64 [R1+0xb8], R38 ;  /* 0x0000b82601007387 */ /* 0x0003e80000100a00 */
[----:B0-----:R-:W3:Y:S04]  /*48b50*/  LDL.LU R36, [R1+0xd40] ;  /* 0x000d400001247983 */ /* 0x001ee80000300800 */
[----:B------:R-:W4:Y:S01]  /*48b60*/  LDL.LU R37, [R1+0xd48] ;  /* 0x000d480001257983 */ /* 0x000f220000300800 */
[----:B------:R-:W-:-:S03]  /*48b70*/  IMAD.MOV.U32 R0, RZ, RZ, R35 ;  /* 0x000000ffff007224 */ /* 0x000fc600078e0023 */
[----:B------:R-:W2:Y:S04]  /*48b80*/  LDL.LU R19, [R1+0xd54] ;  /* 0x000d540001137983 */ /* 0x000ea80000300800 */
[----:B-1----:R-:W2:Y:S04]  /*48b90*/  LDL.LU R38, [R1+0xd50] ;  /* 0x000d500001267983 */ /* 0x002ea80000300800 */
[----:B------:R-:W-:Y:S04]  /*48ba0*/  STL.64 [R1+0xa0], R32 ;  /* 0x0000a02001007387 */ /* 0x000fe80000100a00 */
[----:B------:R0:W-:Y:S04]  /*48bb0*/  STL [R1+0xa8], R34 ;  /* 0x0000a82201007387 */ /* 0x0001e80000100800 */
[----:B0-----:R-:W2:Y:S04]  /*48bc0*/  LDL.LU.64 R34, [R1+0x2e88] ;  /* 0x002e880001227983 */ /* 0x001ea80000300a00 */
[----:B------:R-:W2:Y:S04]  /*48bd0*/  LDL.LU.64 R32, [R1+0x2e80] ;  /* 0x002e800001207983 */ /* 0x000ea80000300a00 */
[----:B------:R-:W2:Y:S04]  /*48be0*/  LDL.LU R18, [R1+0xd5c] ;  /* 0x000d5c0001127983 */ /* 0x000ea80000300800 */
[----:B------:R-:W2:Y:S04]  /*48bf0*/  LDL.LU R39, [R1+0xd58] ;  /* 0x000d580001277983 */ /* 0x000ea80000300800 */
[----:B------:R0:W-:Y:S04]  /*48c00*/  STL [R1+0x2cd8], R0 ;  /* 0x002cd80001007387 */ /* 0x0001e80000100800 */
[----:B0-----:R-:W2:Y:S01]  /*48c10*/  LDL.LU R0, [R1+0xd3c] ;  /* 0x000d3c0001007983 */ /* 0x001ea20000300800 */
[----:B------:R-:W-:-:S02]  /*48c20*/  IMAD R44, R44, 0x100, R54 ;  /* 0x000001002c2c7824 */ /* 0x000fc400078e0236 */
[----:B------:R-:W-:Y:S02]  /*48c30*/  IMAD R45, R45, 0x100, R53 ;  /* 0x000001002d2d7824 */ /* 0x000fe400078e0235 */
[----:B------:R-:W-:Y:S01]  /*48c40*/  IMAD R46, R46, 0x100, R52 ;  /* 0x000001002e2e7824 */ /* 0x000fe200078e0234 */
[----:B------:R-:W-:Y:S01]  /*48c50*/  F2FP.F16.E5M2.UNPACK_B R44, R44 ;  /* 0x0000002cff2c723e */ /* 0x000fe200020004ff */
[----:B------:R-:W-:Y:S01]  /*48c60*/  HMMA.16816.F32 R20, R20, R2, R28 ;  /* 0x000000021414723c */ /* 0x000fe2000000181c */
[----:B------:R-:W-:Y:S01]  /*48c70*/  F2FP.F16.E5M2.UNPACK_B R45, R45 ;  /* 0x0000002dff2d723e */ /* 0x000fe200020004ff */
[----:B------:R-:W3:Y:S01]  /*48c80*/  LDL.LU R54, [R1+0x2e78] ;  /* 0x002e780001367983 */ /* 0x000ee20000300800 */
[----:B------:R-:W-:-:S03]  /*48c90*/  F2FP.F16.E5M2.UNPACK_B R46, R46 ;  /* 0x0000002eff2e723e */ /* 0x000fc600020004ff */
[----:B------:R-:W3:Y:S04]  /*48ca0*/  LDL.LU R53, [R1+0x2e74] ;  /* 0x002e740001357983 */ /* 0x000ee80000300800 */
[----:B------:R-:W3:Y:S04]  /*48cb0*/  LDL.LU R52, [R1+0x2e70] ;  /* 0x002e700001347983 */ /* 0x000ee80000300800 */
[----:B------:R-:W3:Y:S04]  /*48cc0*/  LDL.LU.64 R30, [R1+0x2e68] ;  /* 0x002e6800011e7983 */ /* 0x000ee80000300a00 */
[----:B------:R-:W3:Y:S04]  /*48cd0*/  LDL.LU.64 R28, [R1+0x2e60] ;  /* 0x002e6000011c7983 */ /* 0x000ee80000300a00 */
[----:B------:R-:W-:Y:S04]  /*48ce0*/  STL.64 [R1+0x90], R20 ;  /* 0x0000901401007387 */ /* 0x000fe80000100a00 */
[----:B------:R0:W-:Y:S01]  /*48cf0*/  STL [R1+0x9c], R23 ;  /* 0x00009c1701007387 */ /* 0x0001e20000100800 */
[----:B--2---:R-:W-:-:S05]  /*48d00*/  IMAD R47, R47, 0x100, R0 ;  /* 0x000001002f2f7824 */ /* 0x004fca00078e0200 */
[----:B------:R-:W-:-:S07]  /*48d10*/  F2FP.F16.E5M2.UNPACK_B R47, R47 ;  /* 0x0000002fff2f723e */ /* 0x000fce00020004ff */
[C---:B------:R-:W-:Y:S08]  /*48d20*/  HMMA.16816.F32 R24, R44.reuse, R16, R24 ;  /* 0x000000102c18723c */ /* 0x040ff00000001818 */
[C---:B------:R-:W-:Y:S01]  /*48d30*/  HMMA.16816.F32 R48, R44.reuse, R14, R48 ;  /* 0x0000000e2c30723c */ /* 0x040fe20000001830 */
[----:B------:R-:W-:Y:S02]  /*48d40*/  IMAD.MOV.U32 R0, RZ, RZ, R22 ;  /* 0x000000ffff007224 */ /* 0x000fe400078e0016 */
[----:B------:R-:W2:Y:S04]  /*48d50*/  LDL.LU R22, [R1+0xd44] ;  /* 0x000d440001167983 */ /* 0x000ea80000300800 */
[----:B0-----:R-:W4:Y:S04]  /*48d60*/  LDL.LU R23, [R1+0xd4c] ;  /* 0x000d4c0001177983 */ /* 0x001f280000300800 */
[----:B------:R-:W-:Y:S04]  /*48d70*/  STL [R1+0x2cdc], R0 ;  /* 0x002cdc0001007387 */ /* 0x000fe80000100800 */
[----:B------:R-:W-:Y:S04]  /*48d80*/  STL.64 [R1+0x80], R24 ;  /* 0x0000801801007387 */ /* 0x000fe80000100a00 */
[----:B------:R0:W-:Y:S01]  /*48d90*/  STL.64 [R1+0x88], R26 ;  /* 0x0000881a01007387 */ /* 0x0001e20000100a00 */
[----:B------:R-:W-:Y:S03]  /*48da0*/  HMMA.16816.F32 R12, R44, R12, R56 ;  /* 0x0000000c2c0c723c */ /* 0x000fe60000001838 */
[----:B0-----:R-:W4:Y:S04]  /*48db0*/  LDL.LU.64 R26, [R1+0x2e58] ;  /* 0x002e5800011a7983 */ /* 0x001f280000300a00 */
[----:B------:R-:W4:Y:S04]  /*48dc0*/  LDL.LU.64 R24, [R1+0x2e50] ;  /* 0x002e500001187983 */ /* 0x000f280000300a00 */
[----:B------:R-:W-:Y:S04]  /*48dd0*/  STL.64 [R1+0x70], R48 ;  /* 0x0000703001007387 */ /* 0x000fe80000100a00 */
[----:B------:R0:W-:Y:S04]  /*48de0*/  STL.64 [R1+0x78], R50 ;  /* 0x0000783201007387 */ /* 0x0001e80000100a00 */
[----:B0-----:R-:W4:Y:S04]  /*48df0*/  LDL.LU.64 R50, [R1+0x2e48] ;  /* 0x002e480001327983 */ /* 0x001f280000300a00 */
[----:B------:R-:W4:Y:S04]  /*48e00*/  LDL.LU.64 R48, [R1+0x2e40] ;  /* 0x002e400001307983 */ /* 0x000f280000300a00 */
[----:B------:R-:W4:Y:S04]  /*48e10*/  LDL.LU.64 R58, [R1+0x2e38] ;  /* 0x002e3800013a7983 */ /* 0x000f280000300a00 */
[----:B------:R-:W4:Y:S04]  /*48e20*/  LDL.LU.64 R56, [R1+0x2e30] ;  /* 0x002e300001387983 */ /* 0x000f280000300a00 */
[----:B------:R-:W-:Y:S04]  /*48e30*/  STL.64 [R1+0x50], R12 ;  /* 0x0000500c01007387 */ /* 0x000fe80000100a00 */
[----:B------:R0:W-:Y:S01]  /*48e40*/  STL.64 [R1+0x58], R14 ;  /* 0x0000580e01007387 */ /* 0x0001e20000100a00 */
[----:B---3--:R-:W-:-:S02]  /*48e50*/  IMAD.MOV.U32 R20, RZ, RZ, R52 ;  /* 0x000000ffff147224 */ /* 0x008fc400078e0034 */
[----:B------:R-:W-:Y:S02]  /*48e60*/  IMAD.MOV.U32 R21, RZ, RZ, R53 ;  /* 0x000000ffff157224 */ /* 0x000fe400078e0035 */
[----:B------:R-:W-:Y:S02]  /*48e70*/  IMAD R38, R38, 0x100, R19 ;  /* 0x0000010026267824 */ /* 0x000fe400078e0213 */
[----:B------:R-:W-:Y:S02]  /*48e80*/  IMAD R39, R39, 0x100, R18 ;  /* 0x0000010027277824 */ /* 0x000fe400078e0212 */
[----:B--2---:R-:W-:Y:S02]  /*48e90*/  IMAD R36, R36, 0x100, R22 ;  /* 0x0000010024247824 */ /* 0x004fe400078e0216 */
[----:B------:R-:W-:Y:S02]  /*48ea0*/  IMAD.MOV.U32 R22, RZ, RZ, R54 ;  /* 0x000000ffff167224 */ /* 0x000fe400078e0036 */
[----:B----4-:R-:W-:Y:S01]  /*48eb0*/  IMAD R37, R37, 0x100, R23 ;  /* 0x0000010025257824 */ /* 0x010fe200078e0217 */
[C---:B0-----:R-:W-:Y:S08]  /*48ec0*/  HMMA.16816.F32 R12, R44.reuse, R8, R48 ;  /* 0x000000082c0c723c */ /* 0x041ff00000001830 */
[C---:B------:R-:W-:Y:S11]  /*48ed0*/  HMMA.16816.F32 R56, R44.reuse, R10, R56 ;  /* 0x0000000a2c38723c */ /* 0x040ff60000001838 */
[----:B------:R-:W-:Y:S01]  /*48ee0*/  STL [R1+0x30], R12 ;  /* 0x0000300c01007387 */ /* 0x000fe20000100800 */
[C---:B------:R-:W-:Y:S07]  /*48ef0*/  HMMA.16816.F32 R48, R44.reuse, R4, R28 ;  /* 0x000000042c30723c */ /* 0x040fee000000181c */
[----:B------:R-:W-:Y:S04]  /*48f00*/  STL.64 [R1+0x40], R56 ;  /* 0x0000403801007387 */ /* 0x000fe80000100a00 */
[----:B------:R0:W-:Y:S02]  /*48f10*/  STL.64 [R1+0x48], R58 ;  /* 0x0000483a01007387 */ /* 0x0001e40000100a00 */
[----:B0-----:R-:W-:Y:S01]  /*48f20*/  HMMA.16816.F32 R56, R44, R6, R24 ;  /* 0x000000062c38723c */ /* 0x001fe20000001818 */
[----:B------:R-:W-:Y:S01]  /*48f30*/  IMAD.MOV.U32 R0, RZ, RZ, R13 ;  /* 0x000000ffff007224 */ /* 0x000fe200078e000d */
[----:B------:R0:W-:Y:S04]  /*48f40*/  STL.64 [R1+0x38], R14 ;  /* 0x0000380e01007387 */ /* 0x0001e80000100a00 */
[----:B------:R-:W-:Y:S01]  /*48f50*/  STL [R1+0x2d08], R0 ;  /* 0x002d080001007387 */ /* 0x000fe20000100800 */
[----:B------:R-:W-:-:S12]  /*48f60*/  IMAD.MOV.U32 R23, RZ, RZ, R55 ;  /* 0x000000ffff177224 */ /* 0x000fd800078e0037 */
[----:B------:R-:W-:Y:S04]  /*48f70*/  STL.64 [R1+0x2c08], R58 ;  /* 0x002c083a01007387 */ /* 0x000fe80000100a00 */
[----:B------:R1:W-:Y:S04]  /*48f80*/  STL.64 [R1+0x2c00], R56 ;  /* 0x002c003801007387 */ /* 0x0003e80000100a00 */
[----:B------:R-:W-:Y:S04]  /*48f90*/  STL.64 [R1+0x2c18], R50 ;  /* 0x002c183201007387 */ /* 0x000fe80000100a00 */
[----:B------:R2:W-:Y:S04]  /*48fa0*/  STL.64 [R1+0x2c10], R48 ;  /* 0x002c103001007387 */ /* 0x0005e80000100a00 */
[----:B------:R-:W3:Y:S04]  /*48fb0*/  LDL.LU R16, [R1+0x670] ;  /* 0x0006700001107983 */ /* 0x000ee80000300800 */
[----:B------:R-:W4:Y:S04]  /*48fc0*/  LDL.LU R17, [R1+0x674] ;  /* 0x0006740001117983 */ /* 0x000f280000300800 */
[----:B0-----:R-:W2:Y:S04]  /*48fd0*/  LDL.LU R14, [R1+0x680] ;  /* 0x00068000010e7983 */ /* 0x001ea80000300800 */
[----:B------:R-:W2:Y:S04]  /*48fe0*/  LDL.LU R15, [R1+0x684] ;  /* 0x00068400010f7983 */ /* 0x000ea80000300800 */
[----:B------:R-:W2:Y:S04]  /*48ff0*/  LDL.LU R12, [R1+0x690] ;  /* 0x00069000010c7983 */ /* 0x000ea80000300800 */
        /* <DEDUP_REMOVED lines=10> */
[----:B------:R-:W2:Y:S04]  /*490a0*/  LDL.LU R32, [R1+0x2e1c] ;  /* 0x002e1c0001207983 */ /* 0x000ea80000300800 */
[----:B------:R-:W2:Y:S01]  /*490b0*/  LDL.LU R33, [R1+0x2e18] ;  /* 0x002e180001217983 */ /* 0x000ea20000300800 */
[----:B-1----:R-:W-:-:S03]  /*490c0*/  IMAD.MOV.U32 R56, RZ, RZ, R40 ;  /* 0x000000ffff387224 */ /* 0x002fc600078e0028 */
        /* <DEDUP_REMOVED lines=8> */
[----:B------:R-:W2:Y:S04]  /*49150*/  LDL.LU R41, [R1+0x2e08] ;  /* 0x002e080001297983 */ /* 0x000ea80000300800 */
[----:B------:R-:W2:Y:S04]  /*49160*/  LDL.LU R42, [R1+0x2e04] ;  /* 0x002e0400012a7983 */ /* 0x000ea80000300800 */
[----:B------:R-:W2:Y:S04]  /*49170*/  LDL.LU R43, [R1+0x2e00] ;  /* 0x002e0000012b7983 */ /* 0x000ea80000300800 */
[----:B------:R-:W2:Y:S04]  /*49180*/  LDL.LU R19, [R1+0x6b4] ;  /* 0x0006b40001137983 */ /* 0x000ea80000300800 */
[----:B------:R-:W2:Y:S01]  /*49190*/  LDL.LU R18, [R1+0x6c0] ;  /* 0x0006c00001127983 */ /* 0x000ea20000300800 */
[----:B------:R-:W-:-:S02]  /*491a0*/  F2FP.F16.E5M2.UNPACK_B R36, R36 ;  /* 0x00000024ff24723e */ /* 0x000fc400020004ff */
[----:B------:R-:W-:Y:S02]  /*491b0*/  F2FP.F16.E5M2.UNPACK_B R37, R37 ;  /* 0x00000025ff25723e */ /* 0x000fe400020004ff */
[----:B------:R-:W-:Y:S02]  /*491c0*/  F2FP.F16.E5M2.UNPACK_B R38, R38 ;  /* 0x00000026ff26723e */ /* 0x000fe400020004ff */
[----:B------:R-:W-:Y:S02]  /*491d0*/  F2FP.F16.E5M2.UNPACK_B R39, R39 ;  /* 0x00000027ff27723e */ /* 0x000fe400020004ff */
[----:B---3--:R-:W-:Y:S02]  /*491e0*/  F2FP.F16.E5M2.UNPACK_B R16, R16.H1 ;  /* 0x00000010ff10723e */ /* 0x008fe400030004ff */
[----:B----4-:R-:W-:Y:S02]  /*491f0*/  F2FP.F16.E5M2.UNPACK_B R17, R17.H1 ;  /* 0x00000011ff11723e */ /* 0x010fe400030004ff */
[----:B--2---:R-:W-:-:S02]  /*49200*/  F2FP.F16.E5M2.UNPACK_B R14, R14.H1 ;  /* 0x0000000eff0e723e */ /* 0x004fc400030004ff */
[----:B------:R-:W-:Y:S02]  /*49210*/  F2FP.F16.E5M2.UNPACK_B R15, R15.H1 ;  /* 0x0000000fff0f723e */ /* 0x000fe400030004ff */
[----:B------:R-:W-:Y:S02]  /*49220*/  F2FP.F16.E5M2.UNPACK_B R12, R12.H1 ;  /* 0x0000000cff0c723e */ /* 0x000fe400030004ff */
[----:B------:R-:W-:Y:S02]  /*49230*/  F2FP.F16.E5M2.UNPACK_B R13, R13.H1 ;  /* 0x0000000dff0d723e */ /* 0x000fe400030004ff */
[----:B------:R-:W-:-:S05]  /*49240*/  F2FP.F16.E5M2.UNPACK_B R10, R10.H1 ;  /* 0x0000000aff0a723e */ /* 0x000fca00030004ff */
[----:B------:R-:W-:Y:S08]  /*49250*/  HMMA.16816.F32 R20, R36, R12, R20 ;  /* 0x0000000c2414723c */ /* 0x000ff00000001814 */
[----:B------:R-:W-:Y:S01]  /*49260*/  HMMA.16816.F32 R44, R44, R2, R32 ;  /* 0x000000022c2c723c */ /* 0x000fe20000001820 */
[----:B------:R-:W-:-:S07]  /*49270*/  F2FP.F16.E5M2.UNPACK_B R11, R11.H1 ;  /* 0x0000000bff0b723e */ /* 0x000fce00030004ff */
[C---:B------:R-:W-:Y:S08]  /*49280*/  HMMA.16816.F32 R32, R36.reuse, R14, R52 ;  /* 0x0000000e2420723c */ /* 0x040ff00000001834 */
[C---:B------:R-:W-:Y:S08]  /*49290*/  HMMA.16816.F32 R24, R36.reuse, R10, R24 ;  /* 0x0000000a2418723c */ /* 0x040ff00000001818 */
[----:B------:R-:W-:Y:S01]  /*492a0*/  HMMA.16816.F32 R40, R36, R16, R40 ;  /* 0x000000102428723c */ /* 0x000fe20000001828 */
[----:B------:R-:W-:Y:S04]  /*492b0*/  STL.64 [R1+0x2c28], R46 ;  /* 0x002c282e01007387 */ /* 0x000fe80000100a00 */
[----:B------:R-:W-:-:S14]  /*492c0*/  STL.64 [R1+0x2c20], R44 ;  /* 0x002c202c01007387 */ /* 0x000fdc0000100a00 */
[----:B------:R-:W-:Y:S04]  /*492d0*/  STL.64 [R1+0x2c38], R42 ;  /* 0x002c382a01007387 */ /* 0x000fe80000100a00 */
[----:B------:R-:W-:Y:S04]  /*492e0*/  STL.64 [R1+0x2c30], R40 ;  /* 0x002c302801007387 */ /* 0x000fe80000100a00 */
[----:B------:R-:W-:Y:S04]  /*492f0*/  STL.64 [R1+0x2c48], R34 ;  /* 0x002c482201007387 */ /* 0x000fe80000100a00 */
[----:B------:R-:W-:Y:S04]  /*49300*/  STL.64 [R1+0x2c40], R32 ;  /* 0x002c402001007387 */ /* 0x000fe80000100a00 */
[----:B------:R-:W-:Y:S04]  /*49310*/  STL [R1+0x2c58], R21 ;  /* 0x002c581501007387 */ /* 0x000fe80000100800 */
[----:B------:R-:W-:Y:S04]  /*49320*/  STL [R1+0x2c54], R22 ;  /* 0x002c541601007387 */ /* 0x000fe80000100800 */
[----:B------:R-:W-:Y:S04]  /*49330*/  STL [R1+0x2c50], R23 ;  /* 0x002c501701007387 */ /* 0x000fe80000100800 */
[----:B------:R-:W-:Y:S04]  /*49340*/  STL [R1+0x2ce0], R20 ;  /* 0x002ce01401007387 */ /* 0x000fe80000100800 */
[----:B------:R-:W-:Y:S04]  /*49350*/  STL.64 [R1+0x2c68], R26 ;  /* 0x002c681a01007387 */ /* 0x000fe80000100a00 */
[----:B------:R0:W-:Y:S04]  /*49360*/  STL.64 [R1+0x2c60], R24 ;  /* 0x002c601801007387 */ /* 0x0001e80000100a00 */
[----:B------:R-:W2:Y:S04]  /*49370*/  LDL.LU R48, [R1+0x480] ;  /* 0x0004800001307983 */ /* 0x000ea80000300800 */
[----:B------:R-:W2:Y:S04]  /*49380*/  LDL.LU R49, [R1+0x484] ;  /* 0x0004840001317983 */ /* 0x000ea80000300800 */
[----:B------:R-:W2:Y:S04]  /*49390*/  LDL.LU R50, [R1+0x488] ;  /* 0x0004880001327983 */ /* 0x000ea80000300800 */
[----:B------:R-:W2:Y:S04]  /*493a0*/  LDL.LU R51, [R1+0x48c] ;  /* 0x00048c0001337983 */ /* 0x000ea80000300800 */
[----:B0-----:R-:W3:Y:S04]  /*493b0*/  LDL.LU R24, [R1+0x130] ;  /* 0x0001300001187983 */ /* 0x001ee80000300800 */
[----:B------:R-:W3:Y:S04]  /*493c0*/  LDL.LU R25, [R1+0x134] ;  /* 0x0001340001197983 */ /* 0x000ee80000300800 */
[----:B------:R-:W3:Y:S04]  /*493d0*/  LDL.LU R26, [R1+0x138] ;  /* 0x00013800011a7983 */ /* 0x000ee80000300800 */
[----:B------:R-:W3:Y:S04]  /*493e0*/  LDL.LU R27, [R1+0x13c] ;  /* 0x00013c00011b7983 */ /* 0x000ee80000300800 */
        /* <DEDUP_REMOVED lines=13> */
[----:B------:R-:W2:Y:S01]  /*494c0*/  LDL.LU R3, [R1+0x6e4] ;  /* 0x0006e40001037983 */ /* 0x000ea20000300800 */
[----:B------:R-:W-:-:S03]  /*494d0*/  F2FP.F16.E5M2.UNPACK_B R8, R9.H1 ;  /* 0x00000009ff08723e */ /* 0x000fc600030004ff */
[----:B------:R-:W2:Y:S01]  /*494e0*/  LDL.LU R35, [R1+0xd68] ;  /* 0x000d680001237983 */ /* 0x000ea20000300800 */
[----:B------:R-:W-:-:S03]  /*494f0*/  F2FP.F16.E5M2.UNPACK_B R9, R19.H1 ;  /* 0x00000013ff09723e */ /* 0x000fc600030004ff */
        /* <DEDUP_REMOVED lines=9> */
[----:B------:R-:W-:Y:S03]  /*49590*/  HMMA.16816.F32 R28, R36, R8, R56 ;  /* 0x00000008241c723c */ /* 0x000fe60000001838 */
[----:B------:R-:W2:Y:S04]  /*495a0*/  LDL.LU R46, [R1+0x498] ;  /* 0x00049800012e7983 */ /* 0x000ea80000300800 */
[----:B------:R-:W2:Y:S04]  /*495b0*/  LDL.LU R47, [R1+0x49c] ;  /* 0x00049c00012f7983 */ /* 0x000ea80000300800 */
[----:B------:R-:W2:Y:S04]  /*495c0*/  LDL.LU R56, [R1+0x460] ;  /* 0x0004600001387983 */ /* 0x000ea80000300800 */
[----:B------:R-:W2:Y:S04]  /*495d0*/  LDL.LU R57, [R1+0x464] ;  /* 0x0004640001397983 */ /* 0x000ea80000300800 */
[----:B------:R-:W2:Y:S04]  /*495e0*/  LDL.LU R58, [R1+0x468] ;  /* 0x00046800013a7983 */ /* 0x000ea80000300800 */
[----:B------:R-:W2:Y:S04]  /*495f0*/  LDL.LU R59, [R1+0x46c] ;  /* 0x00046c00013b7983 */ /* 0x000ea80000300800 */
[----:B------:R-:W-:Y:S04]  /*49600*/  STL [R1+0x2bfc], R28 ;  /* 0x002bfc1c01007387 */ /* 0x000fe80000100800 */
[----:B------:R-:W-:Y:S04]  /*49610*/  STL [R1+0x2bf8], R29 ;  /* 0x002bf81d01007387 */ /* 0x000fe80000100800 */
[----:B------:R-:W-:Y:S04]  /*49620*/  STL [R1+0x2bf4], R30 ;  /* 0x002bf41e01007387 */ /* 0x000fe80000100800 */
[----:B------:R-:W-:Y:S01]  /*49630*/  STL [R1+0x2bf0], R31 ;  /* 0x002bf01f01007387 */ /* 0x000fe20000100800 */
[----:B----4-:R-:W-:-:S07]  /*49640*/  F2FP.F16.E5M2.UNPACK_B R7, R7.H1 ;  /* 0x00000007ff07723e */ /* 0x010fce00030004ff */
[----:B---3--:R-:W-:Y:S01]  /*49650*/  HMMA.16816.F32 R24, R36, R6, R24 ;  /* 0x000000062418723c */ /* 0x008fe20000001818 */
[----:B--2---:R-:W-:Y:S02]  /*49660*/  F2FP.F16.E5M2.UNPACK_B R4, R4.H1 ;  /* 0x00000004ff04723e */ /* 0x004fe400030004ff */
[----:B------:R-:W-:Y:S02]  /*49670*/  F2FP.F16.E5M2.UNPACK_B R5, R5.H1 ;  /* 0x00000005ff05723e */ /* 0x000fe400030004ff */
[----:B------:R-:W-:-:S05]  /*49680*/  F2FP.F16.E5M2.UNPACK_B R2, R2.H1 ;  /* 0x00000002ff02723e */ /* 0x000fca00030004ff */
[----:B------:R-:W-:Y:S09]  /*49690*/  HMMA.16816.F32 R20, R36, R4, R20 ;  /* 0x000000042414723c */ /* 0x000ff20000001814 */
[----:B------:R-:W-:Y:S04]  /*496a0*/  STL.64 [R1+0x20], R24 ;  /* 0x0000201801007387 */ /* 0x000fe80000100a00 */
[----:B------:R-:W-:Y:S04]  /*496b0*/  STL.64 [R1+0x28], R26 ;  /* 0x0000281a01007387 */ /* 0x000fe80000100a00 */
[----:B------:R-:W-:Y:S04]  /*496c0*/  STL.64 [R1+0x2de0], R6 ;  /* 0x002de00601007387 */ /* 0x000fe80000100a00 */
[----:B------:R0:W-:Y:S01]  /*496d0*/  STL.64 [R1+0x2dd8], R4 ;  /* 0x002dd80401007387 */ /* 0x0001e20000100a00 */
[----:B------:R-:W-:-:S07]  /*496e0*/  F2FP.F16.E5M2.UNPACK_B R3, R3.H1 ;  /* 0x00000003ff03723e */ /* 0x000fce00030004ff */
[----:B0-----:R-:W-:Y:S01]  /*496f0*/  HMMA.16816.F32 R4, R36, R2, R40 ;  /* 0x000000022404723c */ /* 0x001fe20000001828 */
[----:B------:R-:W-:Y:S02]  /*49700*/  IMAD R18, R18, 0x100, R35 ;  /* 0x0000010012127824 */ /* 0x000fe400078e0223 */
[----:B------:R-:W-:-:S03]  /*49710*/  IMAD R19, R19, 0x100, R52 ;  /* 0x0000010013137824 */ /* 0x000fc600078e0234 */
[----:B------:R-:W-:Y:S01]  /*49720*/  F2FP.F16.E5M2.UNPACK_B R36, R18 ;  /* 0x00000012ff24723e */ /* 0x000fe200020004ff */
[----:B------:R-:W-:Y:S01]  /*49730*/  IMAD R52, R54, 0x100, R53 ;  /* 0x0000010036347824 */ /* 0x000fe200078e0235 */
[----:B------:R-:W-:Y:S01]  /*49740*/  F2FP.F16.E5M2.UNPACK_B R37, R19 ;  /* 0x00000013ff25723e */ /* 0x000fe200020004ff */
[----:B------:R-:W-:-:S03]  /*49750*/  IMAD R53, R0, 0x100, R55 ;  /* 0x0000010000357824 */ /* 0x000fc600078e0237 */
[----:B------:R-:W-:Y:S02]  /*49760*/  F2FP.F16.E5M2.UNPACK_B R38, R52 ;  /* 0x00000034ff26723e */ /* 0x000fe400020004ff */
[----:B------:R-:W-:Y:S01]  /*49770*/  F2FP.F16.E5M2.UNPACK_B R39, R53 ;  /* 0x00000035ff27723e */ /* 0x000fe200020004ff */
[----:B------:R-:W-:Y:S02]  /*49780*/  IMAD.MOV.U32 R30, RZ, RZ, R22 ;  /* 0x000000ffff1e7224 */ /* 0x000fe400078e0016 */
[----:B------:R-:W-:Y:S02]  /*49790*/  IMAD.MOV.U32 R31, RZ, RZ, R23 ;  /* 0x000000ffff1f7224 */ /* 0x000fe400078e0017 */
[----:B------:R-:W-:Y:S02]  /*497a0*/  IMAD.MOV.U32 R28, RZ, RZ, R20 ;  /* 0x000000ffff1c7224 */ /* 0x000fe400078e0014 */
[----:B------:R-:W-:Y:S01]  /*497b0*/  IMAD.MOV.U32 R29, RZ, RZ, R21 ;  /* 0x000000ffff1d7224 */ /* 0x000fe200078e0015 */
[----:B------:R-:W-:Y:S01]  /*497c0*/  STL.64 [R1+0x2c78], R30 ;  /* 0x002c781e01007387 */ /* 0x000fe20000100a00 */
[C---:B------:R-:W-:Y:S03]  /*497d0*/  HMMA.16816.F32 R24, R36.reuse, R16, R44 ;  /* 0x000000102418723c */ /* 0x040fe6000000182c */
[----:B------:R-:W-:Y:S04]  /*497e0*/  STL.64 [R1+0x2c70], R28 ;  /* 0x002c701c01007387 */ /* 0x000fe80000100a00 */
[----:B------:R-:W-:Y:S01]  /*497f0*/  STL.64 [R1+0x10], R4 ;  /* 0x0000100401007387 */ /* 0x000fe20000100a00 */
[C---:B------:R-:W-:Y:S03]  /*49800*/  HMMA.16816.F32 R20, R36.reuse, R14, R48 ;  /* 0x0000000e2414723c */ /* 0x040fe60000001830 */
[----:B------:R0:W-:Y:S05]  /*49810*/  STL.64 [R1+0x18], R6 ;  /* 0x0000180601007387 */ /* 0x0001ea0000100a00 */
[----:B0-----:R-:W-:Y:S03]  /*49820*/  HMMA.16816.F32 R4, R36, R12, R56 ;  /* 0x0000000c2404723c */ /* 0x001fe60000001838 */
        /* <DEDUP_REMOVED lines=8> */
[----:B------:R-:W2:Y:S04]  /*498b0*/  LDL.LU R40, [R1+0x2e0] ;  /* 0x0002e00001287983 */ /* 0x000ea80000300800 */
[----:B------:R-:W2:Y:S04]  /*498c0*/  LDL.LU R41, [R1+0x2e4] ;  /* 0x0002e40001297983 */ /* 0x000ea80000300800 */
[----:B------:R-:W3:Y:S04]  /*498d0*/  LDL.LU R42, [R1+0x2e8] ;  /* 0x0002e800012a7983 */ /* 0x000ee80000300800 */
[----:B------:R-:W3:Y:S01]  /*498e0*/  LDL.LU R43, [R1+0x2ec] ;  /* 0x0002ec00012b7983 */ /* 0x000ee20000300800 */
[----:B------:R-:W-:-:S02]  /*498f0*/  IMAD.MOV.U32 R34, RZ, RZ, R60 ;  /* 0x000000ffff227224 */ /* 0x000fc400078e003c */
[----:B------:R-:W-:Y:S01]  /*49900*/  IMAD.MOV.U32 R35, RZ, RZ, R61 ;  /* 0x000000ffff237224 */ /* 0x000fe200078e003d */
[----:B---3--:R-:W-:Y:S04]  /*49910*/  STL.64 [R1+0x2db0], R42 ;  /* 0x002db02a01007387 */ /* 0x008fe80000100a00 */
[----:B--2---:R2:W-:Y:S04]  /*49920*/  STL.64 [R1+0x2da8], R40 ;  /* 0x002da82801007387 */ /* 0x0045e80000100a00 */
[----:B------:R-:W3:Y:S04]  /*49930*/  LDL.LU R32, [R1+0x2f0] ;  /* 0x0002f00001207983 */ /* 0x000ee80000300800 */
[----:B------:R-:W3:Y:S04]  /*49940*/  LDL.LU R33, [R1+0x2f4] ;  /* 0x0002f40001217983 */ /* 0x000ee80000300800 */
[----:B------:R-:W4:Y:S04]  /*49950*/  LDL.LU R60, [R1+0x2dfc] ;  /* 0x002dfc00013c7983 */ /* 0x000f280000300800 */
[----:B------:R-:W2:Y:S04]  /*49960*/  LDL.LU R61, [R1+0x2df8] ;  /* 0x002df800013d7983 */ /* 0x000ea80000300800 */
[----:B------:R-:W-:Y:S04]  /*49970*/  STL.64 [R1+0x2dc0], R34 ;  /* 0x002dc02201007387 */ /* 0x000fe80000100a00 */
[----:B---3--:R3:W-:Y:S04]  /*49980*/  STL.64 [R1+0x2db8], R32 ;  /* 0x002db82001007387 */ /* 0x0087e80000100a00 */
[----:B0-----:R-:W2:Y:S04]  /*49990*/  LDL.LU R20, [R1+0x300] ;  /* 0x0003000001147983 */ /* 0x001ea80000300800 */
[----:B------:R-:W2:Y:S04]  /*499a0*/  LDL.LU R21, [R1+0x304] ;  /* 0x0003040001157983 */ /* 0x000ea80000300800 */
[----:B-1----:R-:W2:Y:S04]  /*499b0*/  LDL.LU R22, [R1+0x308] ;  /* 0x0003080001167983 */ /* 0x002ea80000300800 */
[----:B------:R-:W2:Y:S04]  /*499c0*/  LDL.LU R23, [R1+0x30c] ;  /* 0x00030c0001177983 */ /* 0x000ea80000300800 */
[----:B--2---:R-:W-:Y:S04]  /*499d0*/  STL.64 [R1+0x2dd0], R22 ;  /* 0x002dd01601007387 */ /* 0x004fe80000100a00 */
[----:B------:R0:W-:Y:S04]  /*499e0*/  STL.64 [R1+0x2dc8], R20 ;  /* 0x002dc81401007387 */ /* 0x0001e80000100a00 */
[----:B------:R-:W2:Y:S04]  /*499f0*/  LDL.LU R40, [R1+0x260] ;  /* 0x0002600001287983 */ /* 0x000ea80000300800 */
[----:B------:R-:W2:Y:S04]  /*49a00*/  LDL.LU R41, [R1+0x264] ;  /* 0x0002640001297983 */ /* 0x000ea80000300800 */
[----:B------:R-:W2:Y:S04]  /*49a10*/  LDL.LU R42, [R1+0x268] ;  /* 0x00026800012a7983 */ /* 0x000ea80000300800 */
[----:B------:R-:W2:Y:S04]  /*49a20*/  LDL.LU R43, [R1+0x26c] ;  /* 0x00026c00012b7983 */ /* 0x000ea80000300800 */
[----:B--2---:R-:W-:Y:S04]  /*49a30*/  STL.64 [R1+0x2df0], R42 ;  /* 0x002df02a01007387 */ /* 0x004fe80000100a00 */
[----:B------:R1:W-:Y:S04]  /*49a40*/  STL.64 [R1+0x2de8], R40 ;  /* 0x002de82801007387 */ /* 0x0003e80000100a00 */
[----:B---3--:R-:W2:Y:S04]  /*49a50*/  LDL.LU R32, [R1+0x410] ;  /* 0x0004100001207983 */ /* 0x008ea80000300800 */
[----:B------:R-:W2:Y:S04]  /*49a60*/  LDL.LU R33, [R1+0x414] ;  /* 0x0004140001217983 */ /* 0x000ea80000300800 */
[----:B------:R-:W2:Y:S04]  /*49a70*/  LDL.LU R34, [R1+0x418] ;  /* 0x0004180001227983 */ /* 0x000ea80000300800 */
[----:B------:R-:W2:Y:S04]  /*49a80*/  LDL.LU R35, [R1+0x41c] ;  /* 0x00041c0001237983 */ /* 0x000ea80000300800 */
[----:B0-----:R-:W3:Y:S04]  /*49a90*/  LDL.LU R20, [R1+0x430] ;  /* 0x0004300001147983 */ /* 0x001ee80000300800 */
[----:B------:R-:W3:Y:S04]  /*49aa0*/  LDL.LU R21, [R1+0x434] ;  /* 0x0004340001157983 */ /* 0x000ee80000300800 */
[----:B------:R-:W3:Y:S04]  /*49ab0*/  LDL.LU R22, [R1+0x438] ;  /* 0x0004380001167983 */ /* 0x000ee80000300800 */
[----:B------:R-:W3:Y:S04]  /*49ac0*/  LDL.LU R23, [R1+0x43c] ;  /* 0x00043c0001177983 */ /* 0x000ee80000300800 */
[----:B------:R-:W2:Y:S04]  /*49ad0*/  LDL.LU R4, [R1+0x440] ;  /* 0x0004400001047983 */ /* 0x000ea80000300800 */
[----:B------:R-:W2:Y:S04]  /*49ae0*/  LDL.LU R5, [R1+0x444] ;  /* 0x0004440001057983 */ /* 0x000ea80000300800 */
[----:B------:R-:W2:Y:S04]  /*49af0*/  LDL.LU R6, [R1+0x448] ;  /* 0x0004480001067983 */ /* 0x000ea80000300800 */
[----:B------:R-:W2:Y:S04]  /*49b00*/  LDL.LU R7, [R1+0x44c] ;  /* 0x00044c0001077983 */ /* 0x000ea80000300800 */
[----:B-1----:R-:W3:Y:S04]  /*49b10*/  LDL.LU R40, [R1+0x450] ;  /* 0x0004500001287983 */ /* 0x002ee80000300800 */
        /* <DEDUP_REMOVED lines=22> */
[----:B----4-:R-:W-:-:S03]  /*49c80*/  IMAD.MOV.U32 R27, RZ, RZ, R60 ;  /* 0x000000ffff1b7224 */ /* 0x010fc600078e003c */
[----:B------:R-:W4:Y:S04]  /*49c90*/  LDL.LU R48, [R1+0xda4] ;  /* 0x000da40001307983 */ /* 0x000f280000300800 */
[----:B------:R-:W4:Y:S01]  /*49ca0*/  LDL.LU R49, [R1+0xdb0] ;  /* 0x000db00001317983 */ /* 0x000f220000300800 */
[----:B------:R-:W-:-:S03]  /*49cb0*/  IMAD.MOV.U32 R26, RZ, RZ, R61 ;  /* 0x000000ffff1a7224 */ /* 0x000fc600078e003d */
        /* <DEDUP_REMOVED lines=20> */
[----:B------:R-:W-:-:S02]  /*49e00*/  IMAD R18, R18, 0x100, R52 ;  /* 0x0000010012127824 */ /* 0x000fc400078e0234 */
[----:B------:R-:W-:Y:S02]  /*49e10*/  IMAD R19, R54, 0x100, R19 ;  /* 0x0000010036137824 */ /* 0x000fe400078e0213 */
[----:B------:R-:W-:Y:S02]  /*49e20*/  IMAD R52, R44, 0x100, R55 ;  /* 0x000001002c347824 */ /* 0x000fe400078e0237 */
[----:B------:R-:W-:Y:S01]  /*49e30*/  IMAD R53, R46, 0x100, R45 ;  /* 0x000001002e357824 */ /* 0x000fe200078e022d */
[C---:B---3--:R-:W-:Y:S08]  /*49e40*/  HMMA.16816.F32 R20, R36.reuse, R6, R20 ;  /* 0x000000062414723c */ /* 0x048ff00000001814 */
[C---:B--2---:R-:W-:Y:S08]  /*49e50*/  HMMA.16816.F32 R32, R36.reuse, R4, R32 ;  /* 0x000000042420723c */ /* 0x044ff00000001820 */
        /* <DEDUP_REMOVED lines=9> */
[----:B------:R-:W2:Y:S04]  /*49ef0*/  LDL.LU.64 R42, [R1+0x2db0] ;  /* 0x002db000012a7983 */ /* 0x000ea80000300a00 */
[----:B------:R-:W2:Y:S04]  /*49f00*/  LDL.LU.64 R40, [R1+0x2da8] ;  /* 0x002da80001287983 */ /* 0x000ea80000300a00 */
[----:B------:R0:W-:Y:S04]  /*49f10*/  STL.64 [R1], R36 ;  /* 0x0000002401007387 */ /* 0x0001e80000100a00 */
[----:B------:R1:W-:Y:S01]  /*49f20*/  STL.64 [R1+0x8], R38 ;  /* 0x0000082601007387 */ /* 0x0003e20000100a00 */
[----:B0-----:R-:W-:-:S02]  /*49f30*/  F2FP.F16.E5M2.UNPACK_B R36, R18 ;  /* 0x00000012ff24723e */ /* 0x001fc400020004ff */
[----:B------:R-:W-:Y:S02]  /*49f40*/  F2FP.F16.E5M2.UNPACK_B R37, R19 ;  /* 0x00000013ff25723e */ /* 0x000fe400020004ff */
[----:B-1----:R-:W-:Y:S02]  /*49f50*/  F2FP.F16.E5M2.UNPACK_B R38, R52 ;  /* 0x00000034ff26723e */ /* 0x002fe400020004ff */
[----:B------:R-:W-:Y:S01]  /*49f60*/  F2FP.F16.E5M2.UNPACK_B R39, R53 ;  /* 0x00000035ff27723e */ /* 0x000fe200020004ff */
[----:B------:R-:W2:Y:S04]  /*49f70*/  LDL.LU R52, [R1+0x3a0] ;  /* 0x0003a00001347983 */ /* 0x000ea80000300800 */
[----:B------:R-:W2:Y:S02]  /*49f80*/  LDL.LU R53, [R1+0x3a4] ;  /* 0x0003a40001357983 */ /* 0x000ea40000300800 */
[----:B------:R-:W-:Y:S02]  /*49f90*/  HMMA.16816.F32 R12, R36, R16, R12 ;  /* 0x00000010240c723c */ /* 0x000fe4000000180c */
[----:B------:R-:W2:Y:S04]  /*49fa0*/  LDL.LU R54, [R1+0x3a8] ;  /* 0x0003a80001367983 */ /* 0x000ea80000300800 */
[----:B------:R-:W2:-:S13]  /*49fb0*/  LDL.LU R55, [R1+0x3ac] ;  /* 0x0003ac0001377983 */ /* 0x000e9a0000300800 */
[----:B------:R-:W-:Y:S04]  /*49fc0*/  STL.64 [R1+0x5e0], R12 ;  /* 0x0005e00c01007387 */ /* 0x000fe80000100a00 */
[----:B------:R0:W-:Y:S04]  /*49fd0*/  STL.64 [R1+0x5e8], R14 ;  /* 0x0005e80e01007387 */ /* 0x0001e80000100a00 */
[----:B0-----:R-:W2:Y:S04]  /*49fe0*/  LDL.LU.64 R14, [R1+0x2da0] ;  /* 0x002da000010e7983 */ /* 0x001ea80000300a00 */
[----:B------:R-:W3:Y:S01]  /*49ff0*/  LDL.LU.64 R12, [R1+0x2d98] ;  /* 0x002d9800010c7983 */ /* 0x000ee20000300a00 */
[C---:B------:R-:W-:Y:S08]  /*4a000*/  HMMA.16816.F32 R24, R36.reuse, R10, R24 ;  /* 0x0000000a2418723c */ /* 0x040ff00000001818 */
[C---:B--2---:R-:W-:Y:S01]  /*4a010*/  HMMA.16816.F32 R52, R36.reuse, R14, R52 ;  /* 0x0000000e2434723c */ /* 0x044fe20000001834 */
[----:B------:R-:W-:Y:S07]  /*4a020*/  STL.64 [R1+0x2d90], R14 ;  /* 0x002d900e01007387 */ /* 0x000fee0000100a00 */
[C---:B---3--:R-:W-:Y:S11]  /*4a030*/  HMMA.16816.F32 R28, R36.reuse, R12, R28 ;  /* 0x0000000c241c723c */ /* 0x048ff6000000181c */
        /* <DEDUP_REMOVED lines=13> */
[C---:B-1----:R-:W-:Y:S01]  /*4a110*/  HMMA.16816.F32 R12, R36.reuse, R6, R32 ;  /* 0x00000006240c723c */ /* 0x042fe20000001820 */
[----:B------:R-:W-:Y:S07]  /*4a120*/  STL.64 [R1+0x2d60], R6 ;  /* 0x002d600601007387 */ /* 0x000fee0000100a00 */
[----:B----4-:R-:W-:Y:S11]  /*4a130*/  HMMA.16816.F32 R52, R36, R2, R56 ;  /* 0x000000022434723c */ /* 0x010ff60000001838 */
[----:B------:R-:W-:Y:S04]  /*4a140*/  STL.64 [R1+0x5a0], R12 ;  /* 0x0005a00c01007387 */ /* 0x000fe80000100a00 */
[----:B------:R-:W-:Y:S04]  /*4a150*/  STL.64 [R1+0x5a8], R14 ;  /* 0x0005a80e01007387 */ /* 0x000fe80000100a00 */
[----:B------:R0:W-:Y:S04]  /*4a160*/  STL.64 [R1+0x2d58], R4 ;  /* 0x002d580401007387 */ /* 0x0001e80000100a00 */
[----:B------:R-:W-:Y:S04]  /*4a170*/  STL.64 [R1+0x590], R8 ;  /* 0x0005900801007387 */ /* 0x000fe80000100a00 */
[----:B------:R-:W-:Y:S04]  /*4a180*/  STL.64 [R1+0x598], R10 ;  /* 0x0005980a01007387 */ /* 0x000fe80000100a00 */
[----:B------:R-:W2:Y:S04]  /*4a190*/  LDL.LU R56, [R1+0x210] ;  /* 0x0002100001387983 */ /* 0x000ea80000300800 */
[----:B------:R-:W2:Y:S04]  /*4a1a0*/  LDL.LU R57, [R1+0x214] ;  /* 0x0002140001397983 */ /* 0x000ea80000300800 */
[----:B------:R-:W3:Y:S04]  /*4a1b0*/  LDL.LU R58, [R1+0x218] ;  /* 0x00021800013a7983 */ /* 0x000ee80000300800 */
[----:B------:R-:W3:Y:S01]  /*4a1c0*/  LDL.LU R59, [R1+0x21c] ;  /* 0x00021c00013b7983 */ /* 0x000ee20000300800 */
[----:B------:R-:W-:-:S02]  /*4a1d0*/  IMAD R18, R48, 0x100, R47 ;  /* 0x0000010030127824 */ /* 0x000fc400078e022f */
[----:B------:R-:W-:Y:S02]  /*4a1e0*/  IMAD R19, R50, 0x100, R49 ;  /* 0x0000010032137824 */ /* 0x000fe400078e0231 */
[----:B------:R-:W-:Y:S01]  /*4a1f0*/  IMAD R60, R60, 0x100, R51 ;  /* 0x000001003c3c7824 */ /* 0x000fe200078e0233 */
[----:B---3--:R-:W-:Y:S04]  /*4a200*/  STL.64 [R1+0x2d70], R58 ;  /* 0x002d703a01007387 */ /* 0x008fe80000100a00 */
        /* <DEDUP_REMOVED lines=25> */
[----:B------:R-:W-:Y:S01]  /*4a3a0*/  IMAD R61, R61, 0x100, R0 ;  /* 0x000001003d3d7824 */ /* 0x000fe200078e0200 */
[----:B------:R-:W-:-:S02]  /*4a3b0*/  F2FP.F16.E5M2.UNPACK_B R36, R18 ;  /* 0x00000012ff24723e */ /* 0x000fc400020004ff */
        /* <DEDUP_REMOVED lines=31> */
[----:B--2---:R-:W-:-:S15]  /*4a5b0*/  HMMA.16816.F32 R12, R36, R16, R12 ;  /* 0x00000010240c723c */ /* 0x004fde000000180c */
[----:B------:R-:W-:-:S04]  /*4a5c0*/  NOP ;  /* 0x0000000000007918 */ /* 0x000fc80000000000 */
[----:B------:R-:W-:Y:S04]  /*4a5d0*/  STL.64 [R1+0x580], R12 ;  /* 0x0005800c01007387 */ /* 0x000fe80000100a00 */
[----:B------:R0:W-:Y:S04]  /*4a5e0*/  STL.64 [R1+0x588], R14 ;  /* 0x0005880e01007387 */ /* 0x0001e80000100a00 */
[----:B0-----:R-:W2:Y:S04]  /*4a5f0*/  LDL.LU.64 R14, [R1+0x2d90] ;  /* 0x002d9000010e7983 */ /* 0x001ea80000300a00 */
[----:B------:R-:W3:Y:S01]  /*4a600*/  LDL.LU.64 R12, [R1+0x2d88] ;  /* 0x002d8800010c7983 */ /* 0x000ee20000300a00 */
[----:B--2---:R-:W-:-:S15]  /*4a610*/  HMMA.16816.F32 R8, R36, R14, R8 ;  /* 0x0000000e2408723c */ /* 0x004fde0000001808 */
[----:B------:R-:W-:-:S04]  /*4a620*/  NOP ;  /* 0x0000000000007918 */ /* 0x000fc80000000000 */
[----:B------:R-:W-:Y:S04]  /*4a630*/  STL.64 [R1+0x570], R8 ;  /* 0x0005700801007387 */ /* 0x000fe80000100a00 */
[----:B------:R0:W-:Y:S04]  /*4a640*/  STL.64 [R1+0x578], R10 ;  /* 0x0005780a01007387 */ /* 0x0001e80000100a00 */
[----:B0-----:R-:W2:Y:S04]  /*4a650*/  LDL.LU.64 R10, [R1+0x2d80] ;  /* 0x002d8000010a7983 */ /* 0x001ea80000300a00 */
[----:B------:R-:W4:Y:S01]  /*4a660*/  LDL.LU.64 R8, [R1+0x2d78] ;  /* 0x002d780001087983 */ /* 0x000f220000300a00 */
[----:B---3--:R-:W-:-:S15]  /*4a670*/  HMMA.16816.F32 R52, R36, R12, R52 ;  /* 0x0000000c2434723c */ /* 0x008fde0000001834 */
[----:B------:R-:W-:-:S04]  /*4a680*/  NOP ;  /* 0x0000000000007918 */ /* 0x000fc80000000000 */
[----:B------:R0:W-:Y:S04]  /*4a690*/  STL.64 [R1+0x1f0], R52 ;  /* 0x0001f03401007387 */ /* 0x0001e80000100a00 */
[----:B------:R-:W-:Y:S01]  /*4a6a0*/  STL [R1+0x1f8], R54 ;  /* 0x0001f83601007387 */ /* 0x000fe20000100800 */
[----:B0-----:R-:W-:Y:S01]  /*4a6b0*/  IMAD.MOV.U32 R52, RZ, RZ, R55 ;  /* 0x000000ffff347224 */ /* 0x001fe200078e0037 */
[C---:B--2---:R-:W-:Y:S08]  /*4a6c0*/  HMMA.16816.F32 R56, R36.reuse, R10, R56 ;  /* 0x0000000a2438723c */ /* 0x044ff00000001838 */
[----:B----4-:R-:W-:Y:S11]  /*4a6d0*/  HMMA.16816.F32 R4, R36, R8, R4 ;  /* 0x000000082404723c */ /* 0x010ff60000001804 */
[----:B------:R-:W-:Y:S04]  /*4a6e0*/  STL.64 [R1+0x560], R56 ;  /* 0x0005603801007387 */ /* 0x000fe80000100a00 */
[----:B------:R0:W-:Y:S04]  /*4a6f0*/  STL.64 [R1+0x568], R58 ;  /* 0x0005683a01007387 */ /* 0x0001e80000100a00 */
[----:B------:R-:W-:Y:S01]  /*4a700*/  IMAD.MOV.U32 R55, RZ, RZ, R6 ;  /* 0x000000ffff377224 */ /* 0x000fe200078e0006 */
[----:B0-----:R-:W2:Y:S04]  /*4a710*/  LDL.LU.64 R58, [R1+0x2d70] ;  /* 0x002d7000013a7983 */ /* 0x001ea80000300a00 */
[----:B------:R-:W2:Y:S04]  /*4a720*/  LDL.LU.64 R56, [R1+0x2d68] ;  /* 0x002d680001387983 */ /* 0x000ea80000300a00 */
[----:B------:R0:W-:Y:S04]  /*4a730*/  STL [R1+0x55c], R7 ;  /* 0x00055c0701007387 */ /* 0x0001e80000100800 */
[----:B0-----:R-:W3:Y:S01]  /*4a740*/  LDL.LU.64 R6, [R1+0x2d60] ;  /* 0x002d600001067983 */ /* 0x001ee20000300a00 */
[----:B------:R-:W-:-:S02]  /*4a750*/  IMAD.MOV.U32 R53, RZ, RZ, R4 ;  /* 0x000000ffff357224 */ /* 0x000fc400078e0004 */
[----:B------:R-:W-:Y:S02]  /*4a760*/  IMAD.MOV.U32 R54, RZ, RZ, R5 ;  /* 0x000000ffff367224 */ /* 0x000fe400078e0005 */
[----:B------:R-:W4:Y:S04]  /*4a770*/  LDL.LU.64 R4, [R1+0x2d58] ;  /* 0x002d580001047983 */ /* 0x000f280000300a00 */
[----:B------:R-:W-:Y:S04]  /*4a780*/  STL.64 [R1+0x2bc0], R54 ;  /* 0x002bc03601007387 */ /* 0x000fe80000100a00 */
[----:B------:R-:W-:Y:S01]  /*4a790*/  STL.64 [R1+0x2bb8], R52 ;  /* 0x002bb83401007387 */ /* 0x000fe20000100a00 */
[----:B------:R-:W-:-:S02]  /*4a7a0*/  IMAD R18, R22, 0x100, R23 ;  /* 0x0000010016127824 */ /* 0x000fc400078e0217 */
[----:B------:R-:W-:Y:S02]  /*4a7b0*/  IMAD R19, R32, 0x100, R21 ;  /* 0x0000010020137824 */ /* 0x000fe400078e0215 */
[----:B------:R-:W-:Y:S02]  /*4a7c0*/  IMAD R60, R34, 0x100, R33 ;  /* 0x00000100223c7824 */ /* 0x000fe400078e0221 */
[----:B------:R-:W-:Y:S01]  /*4a7d0*/  IMAD R61, R0, 0x100, R35 ;  /* 0x00000100003d7824 */ /* 0x000fe200078e0223 */
[C---:B---3--:R-:W-:Y:S01]  /*4a7e0*/  HMMA.16816.F32 R28, R36.reuse, R6, R28 ;  /* 0x00000006241c723c */ /* 0x048fe2000000181c */
[----:B------:R-:W-:Y:S07]  /*4a7f0*/  STL.64 [R1+0x2d40], R6 ;  /* 0x002d400601007387 */ /* 0x000fee0000100a00 */
[C---:B----4-:R-:W-:Y:S11]  /*4a800*/  HMMA.16816.F32 R24, R36.reuse, R4, R24 ;  /* 0x000000042418723c */ /* 0x050ff60000001818 */
[----:B------:R-:W-:Y:S04]  /*4a810*/  STL.64 [R1+0x540], R28 ;  /* 0x0005401c01007387 */ /* 0x000fe80000100a00 */
[----:B------:R-:W-:Y:S04]  /*4a820*/  STL.64 [R1+0x548], R30 ;  /* 0x0005481e01007387 */ /* 0x000fe80000100a00 */
[----:B------:R0:W-:Y:S02]  /*4a830*/  STL.64 [R1+0x2d38], R4 ;  /* 0x002d380401007387 */ /* 0x0001e40000100a00 */
[----:B0-----:R-:W-:Y:S01]  /*4a840*/  HMMA.16816.F32 R4, R36, R2, R40 ;  /* 0x000000022404723c */ /* 0x001fe20000001828 */
[----:B------:R-:W-:Y:S01]  /*4a850*/  F2FP.F16.E5M2.UNPACK_B R36, R18 ;  /* 0x00000012ff24723e */ /* 0x000fe200020004ff */
[----:B------:R-:W-:Y:S01]  /*4a860*/  STL.64 [R1+0x530], R24 ;  /* 0x0005301801007387 */ /* 0x000fe20000100a00 */
[----:B------:R-:W-:-:S02]  /*4a870*/  F2FP.F16.E5M2.UNPACK_B R37, R19 ;  /* 0x00000013ff25723e */ /* 0x000fc400020004ff */
[----:B------:R-:W-:Y:S02]  /*4a880*/  F2FP.F16.E5M2.UNPACK_B R38, R60 ;  /* 0x0000003cff26723e */ /* 0x000fe400020004ff */
[----:B------:R-:W-:Y:S01]  /*4a890*/  F2FP.F16.E5M2.UNPACK_B R39, R61 ;  /* 0x0000003dff27723e */ /* 0x000fe200020004ff */
[----:B------:R-:W-:Y:S04]  /*4a8a0*/  STL.64 [R1+0x538], R26 ;  /* 0x0005381a01007387 */ /* 0x000fe80000100a00 */
[----:B------:R-:W-:Y:S04]  /*4a8b0*/  STL [R1+0x2d10], R2 ;  /* 0x002d100201007387 */ /* 0x000fe80000100800 */
[----:B------:R-:W-:Y:S04]  /*4a8c0*/  STL [R1+0x2d0c], R3 ;  /* 0x002d0c0301007387 */ /* 0x000fe80000100800 */
[----:B------:R-:W-:Y:S04]  /*4a8d0*/  STL.64 [R1+0x190], R4 ;  /* 0x0001900401007387 */ /* 0x000fe80000100a00 */
[----:B------:R0:W-:Y:S02]  /*4a8e0*/  STL.64 [R1+0x198], R6 ;  /* 0x0001980601007387 */ /* 0x0001e40000100a00 */
[C---:B0-----:R-:W-:Y:S02]  /*4a8f0*/  HMMA.16816.F32 R4, R36.reuse, R16, R44 ;  /* 0x000000102404723c */ /* 0x041fe4000000182c */
[----:B------:R-:W-:Y:S06]  /*4a900*/  STL [R1+0x2d14], R17 ;  /* 0x002d141101007387 */ /* 0x000fec0000100800 */
[C---:B------:R-:W-:Y:S11]  /*4a910*/  HMMA.16816.F32 R20, R36.reuse, R14, R48 ;  /* 0x0000000e2414723c */ /* 0x040ff60000001830 */
[----:B------:R-:W-:Y:S04]  /*4a920*/  STL.64 [R1+0x520], R4 ;  /* 0x0005200401007387 */ /* 0x000fe80000100a00 */
[----:B------:R2:W-:Y:S02]  /*4a930*/  STL.64 [R1+0x528], R6 ;  /* 0x0005280601007387 */ /* 0x0005e40000100a00 */
[C---:B--2---:R-:W-:Y:S02]  /*4a940*/  HMMA.16816.F32 R4, R36.reuse, R12, R56 ;  /* 0x0000000c2404723c */ /* 0x044fe40000001838 */
[----:B------:R-:W-:Y:S04]  /*4a950*/  STL.64 [R1+0x2cf0], R14 ;  /* 0x002cf00e01007387 */ /* 0x000fe80000100a00 */
[----:B------:R-:W-:Y:S04]  /*4a960*/  STL.64 [R1+0x510], R20 ;  /* 0x0005101401007387 */ /* 0x000fe80000100a00 */
[----:B------:R-:W-:Y:S04]  /*4a970*/  STL.64 [R1+0x518], R22 ;  /* 0x0005181601007387 */ /* 0x000fe80000100a00 */
[----:B------:R-:W-:Y:S05]  /*4a980*/  STL.64 [R1+0x2ce8], R12 ;  /* 0x002ce80c01007387 */ /* 0x000fea0000100a00 */
        /* <DEDUP_REMOVED lines=89> */
[----:B----4-:R-:W-:-:S02]  /*4af20*/  IMAD R18, R18, 0x100, R17 ;  /* 0x0000010012127824 */ /* 0x010fc400078e0211 */
[----:B------:R-:W-:Y:S02]  /*4af30*/  IMAD R19, R19, 0x100, R2 ;  /* 0x0000010013137824 */ /* 0x000fe400078e0202 */
[----:B------:R-:W-:Y:S01]  /*4af40*/  IMAD R60, R60, 0x100, R3 ;  /* 0x000001003c3c7824 */ /* 0x000fe200078e0203 */
[C---:B---3--:R-:W-:Y:S08]  /*4af50*/  HMMA.16816.F32 R24, R36.reuse, R6, R24 ;  /* 0x000000062418723c */ /* 0x048ff00000001818 */
        /* <DEDUP_REMOVED lines=10> */
[----:B------:R-:W2:Y:S04]  /*4b000*/  LDL.LU R2, [R1+0x2d10] ;  /* 0x002d100001027983 */ /* 0x000ea80000300800 */
[----:B------:R-:W2:Y:S01]  /*4b010*/  LDL.LU R3, [R1+0x2d0c] ;  /* 0x002d0c0001037983 */ /* 0x000ea20000300800 */
[----:B------:R-:W-:-:S03]  /*4b020*/  IMAD R61, R61, 0x100, R0 ;  /* 0x000001003d3d7824 */ /* 0x000fc600078e0200 */
[----:B------:R-:W3:Y:S01]  /*4b030*/  LDL.LU R0, [R1+0x2d08] ;  /* 0x002d080001007983 */ /* 0x000ee20000300800 */
        /* <DEDUP_REMOVED lines=9> */
[----:B----4-:R-:W-:-:S15]  /*4b0d0*/  HMMA.16816.F32 R12, R36, R16, R12 ;  /* 0x00000010240c723c */ /* 0x010fde000000180c */
[----:B------:R-:W-:-:S04]  /*4b0e0*/  NOP ;  /* 0x0000000000007918 */ /* 0x000fc80000000000 */
[----:B------:R-:W-:Y:S04]  /*4b0f0*/  STL.64 [R1+0x4b0], R12 ;  /* 0x0004b00c01007387 */ /* 0x000fe80000100a00 */
[----:B------:R0:W-:Y:S04]  /*4b100*/  STL.64 [R1+0x4b8], R14 ;  /* 0x0004b80e01007387 */ /* 0x0001e80000100a00 */
[----:B0-----:R-:W4:Y:S04]  /*4b110*/  LDL.LU.64 R14, [R1+0x2cf0] ;  /* 0x002cf000010e7983 */ /* 0x001f280000300a00 */
[----:B------:R-:W2:Y:S01]  /*4b120*/  LDL.LU.64 R12, [R1+0x2ce8] ;  /* 0x002ce800010c7983 */ /* 0x000ea20000300a00 */
[C---:B------:R-:W-:Y:S08]  /*4b130*/  HMMA.16816.F32 R28, R36.reuse, R10, R28 ;  /* 0x0000000a241c723c */ /* 0x040ff0000000181c */
[C---:B----4-:R-:W-:Y:S08]  /*4b140*/  HMMA.16816.F32 R20, R36.reuse, R14, R20 ;  /* 0x0000000e2414723c */ /* 0x050ff00000001814 */
[C---:B--2---:R-:W-:Y:S11]  /*4b150*/  HMMA.16816.F32 R52, R36.reuse, R12, R52 ;  /* 0x0000000c2434723c */ /* 0x044ff60000001834 */
[----:B------:R0:W-:Y:S04]  /*4b160*/  STL.64 [R1+0x4a0], R20 ;  /* 0x0004a01401007387 */ /* 0x0001e80000100a00 */
[----:B------:R-:W-:Y:S04]  /*4b170*/  STL.64 [R1+0x4a8], R22 ;  /* 0x0004a81601007387 */ /* 0x000fe80000100a00 */
[----:B0-----:R-:W2:Y:S04]  /*4b180*/  LDL.LU R20, [R1+0x2ce0] ;  /* 0x002ce00001147983 */ /* 0x001ea80000300800 */
        /* <DEDUP_REMOVED lines=17> */
[----:B0-----:R-:W-:Y:S02]  /*4b2a0*/  HMMA.16816.F32 R4, R36, R2, R56 ;  /* 0x000000022404723c */ /* 0x001fe40000001838 */
[----:B------:R-:W-:Y:S01]  /*4b2b0*/  STL.64 [R1+0x450], R8 ;  /* 0x0004500801007387 */ /* 0x000fe20000100a00 */
[----:B------:R-:W-:-:S03]  /*4b2c0*/  IMAD.MOV.U32 R57, RZ, RZ, R0 ;  /* 0x000000ffff397224 */ /* 0x000fc600078e0000 */
[----:B------:R-:W-:Y:S04]  /*4b2d0*/  STL.64 [R1+0x458], R10 ;  /* 0x0004580a01007387 */ /* 0x000fe80000100a00 */
[----:B------:R-:W3:Y:S09]  /*4b2e0*/  LDL.LU R56, [R1+0x30] ;  /* 0x0000300001387983 */ /* 0x000ef20000300800 */
[----:B------:R0:W-:Y:S04]  /*4b2f0*/  STL.64 [R1+0x60], R4 ;  /* 0x0000600401007387 */ /* 0x0001e80000100a00 */
[----:B------:R1:W-:Y:S04]  /*4b300*/  STL.64 [R1+0x68], R6 ;  /* 0x0000680601007387 */ /* 0x0003e80000100a00 */
[----:B------:R-:W4:Y:S04]  /*4b310*/  LDL.LU R0, [R1+0x2cdc] ;  /* 0x002cdc0001007983 */ /* 0x000f280000300800 */
[----:B------:R-:W2:Y:S04]  /*4b320*/  LDL.LU R58, [R1+0x38] ;  /* 0x00003800013a7983 */ /* 0x000ea80000300800 */
[----:B------:R-:W2:Y:S01]  /*4b330*/  LDL.LU R59, [R1+0x3c] ;  /* 0x00003c00013b7983 */ /* 0x000ea20000300800 */
[----:B----4-:R-:W-:-:S03]  /*4b340*/  IMAD.MOV.U32 R54, RZ, RZ, R0 ;  /* 0x000000ffff367224 */ /* 0x010fc600078e0000 */
[----:B--2---:R-:W-:Y:S04]  /*4b350*/  STL.64 [R1+0x2c98], R58 ;  /* 0x002c983a01007387 */ /* 0x004fe80000100a00 */
[----:B---3--:R2:W-:Y:S04]  /*4b360*/  STL.64 [R1+0x2c90], R56 ;  /* 0x002c903801007387 */ /* 0x0085e80000100a00 */
[----:B------:R-:W3:Y:S04]  /*4b370*/  LDL.LU R52, [R1+0x90] ;  /* 0x0000900001347983 */ /* 0x000ee80000300800 */
[----:B------:R-:W3:Y:S04]  /*4b380*/  LDL.LU R53, [R1+0x94] ;  /* 0x0000940001357983 */ /* 0x000ee80000300800 */
[----:B------:R-:W4:Y:S04]  /*4b390*/  LDL.LU R0, [R1+0x2cd8] ;  /* 0x002cd80001007983 */ /* 0x000f280000300800 */
[----:B------:R-:W2:Y:S01]  /*4b3a0*/  LDL.LU R55, [R1+0x9c] ;  /* 0x00009c0001377983 */ /* 0x000ea20000300800 */
[----:B----4-:R-:W-:-:S03]  /*4b3b0*/  IMAD.MOV.U32 R27, RZ, RZ, R0 ;  /* 0x000000ffff1b7224 */ /* 0x010fc600078e0000 */
[----:B--2---:R-:W-:Y:S04]  /*4b3c0*/  STL.64 [R1+0x2cb8], R54 ;  /* 0x002cb83601007387 */ /* 0x004fe80000100a00 */
[----:B---3--:R2:W-:Y:S04]  /*4b3d0*/  STL.64 [R1+0x2cb0], R52 ;  /* 0x002cb03401007387 */ /* 0x0085e80000100a00 */
        /* <DEDUP_REMOVED lines=17> */
[----:B--2---:R-:W2:Y:S04]  /*4b4f0*/  LDL.LU R52, [R1+0xf0] ;  /* 0x0000f00001347983 */ /* 0x004ea80000300800 */
[----:B------:R-:W2:Y:S04]  /*4b500*/  LDL.LU R53, [R1+0xf4] ;  /* 0x0000f40001357983 */ /* 0x000ea80000300800 */
[----:B------:R-:W2:Y:S04]  /*4b510*/  LDL.LU R54, [R1+0xf8] ;  /* 0x0000f80001367983 */ /* 0x000ea80000300800 */
[----:B------:R-:W2:Y:S04]  /*4b520*/  LDL.LU R55, [R1+0xfc] ;  /* 0x0000fc0001377983 */ /* 0x000ea80000300800 */
[----:B------:R-:W2:Y:S04]  /*4b530*/  LDL.LU R12, [R1+0x100] ;  /* 0x00010000010c7983 */ /* 0x000ea80000300800 */
[----:B------:R-:W2:Y:S04]  /*4b540*/  LDL.LU R13, [R1+0x104] ;  /* 0x00010400010d7983 */ /* 0x000ea80000300800 */
[----:B------:R-:W2:Y:S04]  /*4b550*/  LDL.LU R14, [R1+0x108] ;  /* 0x00010800010e7983 */ /* 0x000ea80000300800 */
[----:B------:R-:W2:Y:S01]  /*4b560*/  LDL.LU R15, [R1+0x10c] ;  /* 0x00010c00010f7983 */ /* 0x000ea20000300800 */
[----:B------:R-:W-:-:S02]  /*4b570*/  IMAD R18, R45, 0x100, R44 ;  /* 0x000001002d127824 */ /* 0x000fc400078e022c */
[----:B------:R-:W-:Y:S01]  /*4b580*/  IMAD R19, R47, 0x100, R46 ;  /* 0x000001002f137824 */ /* 0x000fe200078e022e */
[----:B------:R-:W3:Y:S01]  /*4b590*/  LDL.LU R8, [R1+0xe0] ;  /* 0x0000e00001087983 */ /* 0x000ee20000300800 */
[----:B------:R-:W-:Y:S02]  /*4b5a0*/  IMAD R60, R49, 0x100, R48 ;  /* 0x00000100313c7824 */ /* 0x000fe400078e0230 */
[----:B------:R-:W-:Y:S01]  /*4b5b0*/  IMAD R61, R51, 0x100, R50 ;  /* 0x00000100333d7824 */ /* 0x000fe200078e0232 */
[----:B------:R-:W3:Y:S01]  /*4b5c0*/  LDL.LU R9, [R1+0xe4] ;  /* 0x0000e40001097983 */ /* 0x000ee20000300800 */
[----:B------:R-:W-:Y:S02]  /*4b5d0*/  F2FP.F16.E5M2.UNPACK_B R36, R18 ;  /* 0x00000012ff24723e */ /* 0x000fe400020004ff */
[----:B------:R-:W-:Y:S01]  /*4b5e0*/  F2FP.F16.E5M2.UNPACK_B R37, R19 ;  /* 0x00000013ff25723e */ /* 0x000fe200020004ff */
[----:B------:R-:W3:Y:S01]  /*4b5f0*/  LDL.LU R10, [R1+0xe8] ;  /* 0x0000e800010a7983 */ /* 0x000ee20000300800 */
[----:B------:R-:W-:-:S02]  /*4b600*/  F2FP.F16.E5M2.UNPACK_B R38, R60 ;  /* 0x0000003cff26723e */ /* 0x000fc400020004ff */
[----:B------:R-:W-:Y:S01]  /*4b610*/  F2FP.F16.E5M2.UNPACK_B R39, R61 ;  /* 0x0000003dff27723e */ /* 0x000fe200020004ff */
[----:B------:R-:W3:Y:S04]  /*4b620*/  LDL.LU R21, [R1+0x2618] ;  /* 0x0026180001157983 */ /* 0x000ee80000300800 */
[----:B------:R-:W3:Y:S04]  /*4b630*/  LDL.LU R22, [R1+0x2620] ;  /* 0x0026200001167983 */ /* 0x000ee80000300800 */
[----:B------:R-:W3:Y:S01]  /*4b640*/  LDL.LU R23, [R1+0x2628] ;  /* 0x0026280001177983 */ /* 0x000ee20000300800 */
        /* <DEDUP_REMOVED lines=13> */
[C---:B--2---:R-:W-:Y:S03]  /*4b720*/  HMMA.16816.F32 R12, R36.reuse, R16, R12 ;  /* 0x00000010240c723c */ /* 0x044fe6000000180c */
        /* <DEDUP_REMOVED lines=36> */
[----:B----4-:R-:W-:Y:S01]  /*4b970*/  IMAD R61, R0, 0x100, R61 ;  /* 0x00000100003d7824 */ /* 0x010fe200078e023d */
[C---:B---3--:R-:W-:Y:S08]  /*4b980*/  HMMA.16816.F32 R28, R36.reuse, R6, R28 ;  /* 0x00000006241c723c */ /* 0x048ff0000000181c */
[C---:B--2---:R-:W-:Y:S08]  /*4b990*/  HMMA.16816.F32 R24, R36.reuse, R4, R24 ;  /* 0x000000042418723c */ /* 0x044ff00000001818 */
[----:B------:R-:W-:Y:S03]  /*4b9a0*/  HMMA.16816.F32 R36, R36, R2, R52 ;  /* 0x000000022424723c */ /* 0x000fe60000001834 */
[----:B------:R-:W-:Y:S04]  /*4b9b0*/  STL.64 [R1+0x3f0], R28 ;  /* 0x0003f01c01007387 */ /* 0x000fe80000100a00 */
[----:B------:R0:W-:Y:S04]  /*4b9c0*/  STL.64 [R1+0x3f8], R30 ;  /* 0x0003f81e01007387 */ /* 0x0001e80000100a00 */
[----:B0-----:R-:W2:Y:S04]  /*4b9d0*/  LDL.LU.64 R30, [R1+0x2c78] ;  /* 0x002c7800011e7983 */ /* 0x001ea80000300a00 */
[----:B------:R-:W3:Y:S04]  /*4b9e0*/  LDL.LU.64 R28, [R1+0x2c70] ;  /* 0x002c7000011c7983 */ /* 0x000ee80000300a00 */
[----:B------:R-:W-:Y:S04]  /*4b9f0*/  STL.64 [R1+0x3e0], R24 ;  /* 0x0003e01801007387 */ /* 0x000fe80000100a00 */
[----:B------:R0:W-:Y:S04]  /*4ba00*/  STL.64 [R1+0x3e8], R26 ;  /* 0x0003e81a01007387 */ /* 0x0001e80000100a00 */
[----:B0-----:R-:W4:Y:S04]  /*4ba10*/  LDL.LU.64 R26, [R1+0x2c68] ;  /* 0x002c6800011a7983 */ /* 0x001f280000300a00 */
[----:B------:R-:W4:Y:S04]  /*4ba20*/  LDL.LU.64 R24, [R1+0x2c60] ;  /* 0x002c600001187983 */ /* 0x000f280000300a00 */
[----:B------:R-:W2:Y:S04]  /*4ba30*/  LDL.LU R21, [R1+0x2c58] ;  /* 0x002c580001157983 */ /* 0x000ea80000300800 */
[----:B------:R-:W2:Y:S04]  /*4ba40*/  LDL.LU R22, [R1+0x2c54] ;  /* 0x002c540001167983 */ /* 0x000ea80000300800 */
[----:B------:R-:W2:Y:S04]  /*4ba50*/  LDL.LU R23, [R1+0x2c50] ;  /* 0x002c500001177983 */ /* 0x000ea80000300800 */
[----:B------:R-:W2:Y:S04]  /*4ba60*/  LDL.LU R52, [R1+0x264c] ;  /* 0x00264c0001347983 */ /* 0x000ea80000300800 */
[----:B------:R0:W-:Y:S04]  /*4ba70*/  STL.64 [R1+0x3d0], R36 ;  /* 0x0003d02401007387 */ /* 0x0001e80000100a00 */
[----:B------:R1:W-:Y:S01]  /*4ba80*/  STL.64 [R1+0x3d8], R38 ;  /* 0x0003d82601007387 */ /* 0x0003e20000100a00 */
[----:B0-----:R-:W-:-:S02]  /*4ba90*/  F2FP.F16.E5M2.UNPACK_B R36, R18 ;  /* 0x00000012ff24723e */ /* 0x001fc400020004ff */
[----:B------:R-:W-:Y:S01]  /*4baa0*/  F2FP.F16.E5M2.UNPACK_B R37, R19 ;  /* 0x00000013ff25723e */ /* 0x000fe200020004ff */
[----:B------:R-:W2:Y:S01]  /*4bab0*/  LDL.LU R18, [R1+0x2644] ;  /* 0x0026440001127983 */ /* 0x000ea20000300800 */
[----:B-1----:R-:W-:Y:S02]  /*4bac0*/  F2FP.F16.E5M2.UNPACK_B R38, R60 ;  /* 0x0000003cff26723e */ /* 0x002fe400020004ff */
[----:B------:R-:W-:Y:S01]  /*4bad0*/  F2FP.F16.E5M2.UNPACK_B R39, R61 ;  /* 0x0000003dff27723e */ /* 0x000fe200020004ff */
[----:B------:R-:W2:Y:S04]  /*4bae0*/  LDL.LU R19, [R1+0x2650] ;  /* 0x0026500001137983 */ /* 0x000ea80000300800 */
[----:B------:R-:W3:Y:S02]  /*4baf0*/  LDL.LU R60, [R1+0x2648] ;  /* 0x00264800013c7983 */ /* 0x000ee40000300800 */
[C---:B------:R-:W-:Y:S02]  /*4bb00*/  HMMA.16816.F32 R32, R36.reuse, R16, R32 ;  /* 0x000000102420723c */ /* 0x040fe40000001820 */
[----:B------:R-:W4:Y:S06]  /*4bb10*/  LDL.LU R61, [R1+0x2634] ;  /* 0x00263400013d7983 */ /* 0x000f2c0000300800 */
[C---:B------:R-:W-:Y:S08]  /*4bb20*/  HMMA.16816.F32 R40, R36.reuse, R14, R40 ;  /* 0x0000000e2428723c */ /* 0x040ff00000001828 */
[----:B------:R-:W-:Y:S03]  /*4bb30*/  HMMA.16816.F32 R44, R36, R12, R44 ;  /* 0x0000000c242c723c */ /* 0x000fe6000000182c */
[----:B------:R-:W-:Y:S01]  /*4bb40*/  STL.64 [R1+0x3c0], R32 ;  /* 0x0003c02001007387 */ /* 0x000fe20000100a00 */
[----:B------:R-:W-:-:S04]  /*4bb50*/  IMAD.MOV.U32 R0, RZ, RZ, R35 ;  /* 0x000000ffff007224 */ /* 0x000fc800078e0023 */
[C---:B------:R-:W-:Y:S01]  /*4bb60*/  HMMA.16816.F32 R48, R36.reuse, R10, R48 ;  /* 0x0000000a2430723c */ /* 0x040fe20000001830 */
[----:B------:R0:W-:Y:S04]  /*4bb70*/  STL [R1+0x3c8], R34 ;  /* 0x0003c82201007387 */ /* 0x0001e80000100800 */
[----:B0-----:R-:W4:Y:S04]  /*4bb80*/  LDL.LU.64 R34, [R1+0x2c48] ;  /* 0x002c480001227983 */ /* 0x001f280000300a00 */
[----:B------:R-:W4:Y:S04]  /*4bb90*/  LDL.LU.64 R32, [R1+0x2c40] ;  /* 0x002c400001207983 */ /* 0x000f280000300a00 */
[----:B------:R-:W4:Y:S04]  /*4bba0*/  LDL.LU R16, [R1+0x2638] ;  /* 0x0026380001107983 */ /* 0x000f280000300800 */
[----:B------:R-:W4:Y:S04]  /*4bbb0*/  LDL.LU R17, [R1+0x263c] ;  /* 0x00263c0001117983 */ /* 0x000f280000300800 */
[----:B------:R-:W-:Y:S04]  /*4bbc0*/  STL [R1+0x2a88], R0 ;  /* 0x002a880001007387 */ /* 0x000fe80000100800 */
[----:B------:R-:W-:Y:S04]  /*4bbd0*/  STL.64 [R1+0x3b0], R40 ;  /* 0x0003b02801007387 */ /* 0x000fe80000100a00 */
[----:B------:R0:W-:Y:S01]  /*4bbe0*/  STL.64 [R1+0x3b8], R42 ;  /* 0x0003b82a01007387 */ /* 0x0001e20000100a00 */
[----:B------:R-:W-:Y:S03]  /*4bbf0*/  HMMA.16816.F32 R8, R36, R8, R56 ;  /* 0x000000082408723c */ /* 0x000fe60000001838 */
[----:B0-----:R-:W4:Y:S04]  /*4bc00*/  LDL.LU.64 R42, [R1+0x2c38] ;  /* 0x002c3800012a7983 */ /* 0x001f280000300a00 */
[----:B------:R-:W4:Y:S04]  /*4bc10*/  LDL.LU.64 R40, [R1+0x2c30] ;  /* 0x002c300001287983 */ /* 0x000f280000300a00 */
[----:B------:R-:W4:Y:S04]  /*4bc20*/  LDL.LU R14, [R1+0x2640] ;  /* 0x00264000010e7983 */ /* 0x000f280000300800 */
[----:B------:R-:W-:Y:S04]  /*4bc30*/  STL.64 [R1+0x3a0], R44 ;  /* 0x0003a02c01007387 */ /* 0x000fe80000100a00 */
[----:B------:R0:W-:Y:S04]  /*4bc40*/  STL.64 [R1+0x3a8], R46 ;  /* 0x0003a82e01007387 */ /* 0x0001e80000100a00 */
        /* <DEDUP_REMOVED lines=8> */
[----:B------:R-:W4:Y:S04]  /*4bcd0*/  LDL R53, [R1+0x678] ;  /* 0x0006780001357983 */ /* 0x000f280000100800 */
[----:B------:R-:W4:Y:S04]  /*4bce0*/  LDL R54, [R1+0x67c] ;  /* 0x00067c0001367983 */ /* 0x000f280000100800 */
[----:B------:R-:W-:Y:S04]  /*4bcf0*/  STL.64 [R1+0x380], R8 ;  /* 0x0003800801007387 */ /* 0x000fe80000100a00 */
[----:B------:R0:W-:Y:S04]  /*4bd00*/  STL.64 [R1+0x388], R10 ;  /* 0x0003880a01007387 */ /* 0x0001e80000100a00 */
[----:B------:R-:W4:Y:S04]  /*4bd10*/  LDL R55, [R1+0x68c] ;  /* 0x00068c0001377983 */ /* 0x000f280000100800 */
[----:B------:R-:W4:Y:S01]  /*4bd20*/  LDL R15, [R1+0x688] ;  /* 0x00068800010f7983 */ /* 0x000f220000100800 */
[----:B--2---:R-:W-:-:S02]  /*4bd30*/  IMAD R19, R52, 0x100, R19 ;  /* 0x0000010034137824 */ /* 0x004fc400078e0213 */
[----:B---3--:R-:W-:Y:S02]  /*4bd40*/  IMAD R18, R18, 0x100, R60 ;  /* 0x0000010012127824 */ /* 0x008fe400078e023c */
[----:B----4-:R-:W-:Y:S01]  /*4bd50*/  IMAD R16, R61, 0x100, R16 ;  /* 0x000001003d107824 */ /* 0x010fe200078e0210 */
[C---:B------:R-:W-:Y:S08]  /*4bd60*/  HMMA.16816.F32 R44, R36.reuse, R2, R44 ;  /* 0x00000002242c723c */ /* 0x040ff0000000182c */
[C---:B0-----:R-:W-:Y:S08]  /*4bd70*/  HMMA.16816.F32 R8, R36.reuse, R6, R56 ;  /* 0x000000062408723c */ /* 0x041ff00000001838 */
[----:B------:R-:W-:Y:S11]  /*4bd80*/  HMMA.16816.F32 R48, R36, R4, R48 ;  /* 0x000000042430723c */ /* 0x000ff60000001830 */
[----:B------:R-:W-:-:S02]  /*4bd90*/  IMAD.MOV.U32 R0, RZ, RZ, R11 ;  /* 0x000000ffff007224 */ /* 0x000fc400078e000b */
[----:B------:R-:W-:Y:S02]  /*4bda0*/  IMAD.MOV.U32 R56, RZ, RZ, R10 ;  /* 0x000000ffff387224 */ /* 0x000fe400078e000a */
[----:B------:R-:W-:Y:S02]  /*4bdb0*/  IMAD.MOV.U32 R57, RZ, RZ, R9 ;  /* 0x000000ffff397224 */ /* 0x000fe400078e0009 */
[----:B------:R-:W-:Y:S01]  /*4bdc0*/  IMAD.MOV.U32 R58, RZ, RZ, R8 ;  /* 0x000000ffff3a7224 */ /* 0x000fe200078e0008 */
        /* <DEDUP_REMOVED lines=8> */
[----:B------:R-:W2:Y:S04]  /*4be50*/  LDL R61, [R1+0x698] ;  /* 0x00069800013d7983 */ /* 0x000ea80000100800 */
[----:B------:R-:W3:Y:S04]  /*4be60*/  LDL R60, [R1+0x69c] ;  /* 0x00069c00013c7983 */ /* 0x000ee80000100800 */
[----:B------:R-:W4:Y:S01]  /*4be70*/  LDL R52, [R1+0x6a8] ;  /* 0x0006a80001347983 */ /* 0x000f220000100800 */
[----:B------:R-:W-:-:S03]  /*4be80*/  F2FP.F16.E5M2.UNPACK_B R6, R53 ;  /* 0x00000035ff06723e */ /* 0x000fc600020004ff */
[----:B------:R-:W-:Y:S04]  /*4be90*/  STL [R1+0x2a3c], R44 ;  /* 0x002a3c2c01007387 */ /* 0x000fe80000100800 */
[----:B------:R-:W-:Y:S04]  /*4bea0*/  STL [R1+0x2a38], R45 ;  /* 0x002a382d01007387 */ /* 0x000fe80000100800 */
[----:B------:R-:W-:Y:S04]  /*4beb0*/  STL [R1+0x2a34], R46 ;  /* 0x002a342e01007387 */ /* 0x000fe80000100800 */
[----:B------:R0:W-:Y:S04]  /*4bec0*/  STL [R1+0x2a30], R47 ;  /* 0x002a302f01007387 */ /* 0x0001e80000100800 */
[----:B------:R-:W4:Y:S01]  /*4bed0*/  LDL R53, [R1+0x6ac] ;  /* 0x0006ac0001357983 */ /* 0x000f220000100800 */
[----:B------:R-:W-:Y:S01]  /*4bee0*/  IMAD R17, R17, 0x100, R14 ;  /* 0x0000010011117824 */ /* 0x000fe200078e020e */
[----:B------:R-:W-:-:S02]  /*4bef0*/  F2FP.F16.E5M2.UNPACK_B R16, R16 ;  /* 0x00000010ff10723e */ /* 0x000fc400020004ff */
[----:B------:R-:W-:Y:S02]  /*4bf00*/  F2FP.F16.E5M2.UNPACK_B R18, R18 ;  /* 0x00000012ff12723e */ /* 0x000fe400020004ff */
[----:B------:R-:W-:Y:S02]  /*4bf10*/  F2FP.F16.E5M2.UNPACK_B R17, R17 ;  /* 0x00000011ff11723e */ /* 0x000fe400020004ff */
[----:B------:R-:W-:Y:S02]  /*4bf20*/  F2FP.F16.E5M2.UNPACK_B R19, R19 ;  /* 0x00000013ff13723e */ /* 0x000fe400020004ff */
[----:B------:R-:W-:Y:S02]  /*4bf30*/  F2FP.F16.E5M2.UNPACK_B R7, R54 ;  /* 0x00000036ff07723e */ /* 0x000fe400020004ff */
[----:B------:R-:W4:Y:S05]  /*4bf40*/  LDL R54, [R1+0x6b8] ;  /* 0x0006b80001367983 */ /* 0x000f2a0000100800 */
[----:B------:R-:W-:Y:S01]  /*4bf50*/  HMMA.16816.F32 R8, R16, R6, R40 ;  /* 0x000000061008723c */ /* 0x000fe20000001828 */
[----:B------:R-:W-:-:S15]  /*4bf60*/  F2FP.F16.E5M2.UNPACK_B R3, R55 ;  /* 0x00000037ff03723e */ /* 0x000fde00020004ff */
[----:B------:R-:W-:-:S03]  /*4bf70*/  NOP ;  /* 0x0000000000007918 */ /* 0x000fc60000000000 */
[----:B0-----:R-:W-:Y:S02]  /*4bf80*/  IMAD.MOV.U32 R47, RZ, RZ, R11 ;  /* 0x000000ffff2f7224 */ /* 0x001fe400078e000b */
[----:B------:R-:W-:Y:S02]  /*4bf90*/  IMAD.MOV.U32 R46, RZ, RZ, R10 ;  /* 0x000000ffff2e7224 */ /* 0x000fe400078e000a */
[----:B------:R-:W-:Y:S02]  /*4bfa0*/  IMAD.MOV.U32 R45, RZ, RZ, R9 ;  /* 0x000000ffff2d7224 */ /* 0x000fe400078e0009 */
[----:B------:R-:W-:Y:S01]  /*4bfb0*/  IMAD.MOV.U32 R44, RZ, RZ, R8 ;  /* 0x000000ffff2c7224 */ /* 0x000fe200078e0008 */
[----:B------:R0:W-:Y:S04]  /*4bfc0*/  STL [R1+0x2a5c], R47 ;  /* 0x002a5c2f01007387 */ /* 0x0001e80000100800 */
[----:B------:R1:W-:Y:S04]  /*4bfd0*/  STL [R1+0x2a58], R46 ;  /* 0x002a582e01007387 */ /* 0x0003e80000100800 */
[----:B------:R0:W-:Y:S04]  /*4bfe0*/  STL [R1+0x2a54], R45 ;  /* 0x002a542d01007387 */ /* 0x0001e80000100800 */
[----:B------:R0:W-:Y:S04]  /*4bff0*/  STL [R1+0x2a50], R44 ;  /* 0x002a502c01007387 */ /* 0x0001e80000100800 */
[----:B------:R-:W4:Y:S01]  /*4c000*/  LDL R55, [R1+0x6bc] ;  /* 0x0006bc0001377983 */ /* 0x000f220000100800 */
[----:B------:R-:W-:-:S07]  /*4c010*/  F2FP.F16.E5M2.UNPACK_B R2, R15 ;  /* 0x0000000fff02723e */ /* 0x000fce00020004ff */
[----:B------:R-:W-:-:S15]  /*4c020*/  HMMA.16816.F32 R8, R16, R2, R32 ;  /* 0x000000021008723c */ /* 0x000fde0000001820 */
[----:B------:R-:W-:-:S04]  /*4c030*/  NOP ;  /* 0x0000000000007918 */ /* 0x000fc80000000000 */
[----:B0-----:R-:W-:Y:S02]  /*4c040*/  IMAD.MOV.U32 R47, RZ, RZ, R8 ;  /* 0x000000ffff2f7224 */ /* 0x001fe400078e0008 */
[----:B-1----:R-:W-:Y:S02]  /*4c050*/  IMAD.MOV.U32 R46, RZ, RZ, R9 ;  /* 0x000000ffff2e7224 */ /* 0x002fe400078e0009 */
[----:B------:R-:W-:Y:S02]  /*4c060*/  IMAD.MOV.U32 R45, RZ, RZ, R10 ;  /* 0x000000ffff2d7224 */ /* 0x000fe400078e000a */
[----:B------:R-:W-:-:S05]  /*4c070*/  IMAD.MOV.U32 R44, RZ, RZ, R11 ;  /* 0x000000ffff2c7224 */ /* 0x000fca00078e000b */
[----:B------:R-:W-:Y:S04]  /*4c080*/  STL [R1+0x2a6c], R44 ;  /* 0x002a6c2c01007387 */ /* 0x000fe80000100800 */
[----:B------:R-:W-:Y:S04]  /*4c090*/  STL [R1+0x2a68], R45 ;  /* 0x002a682d01007387 */ /* 0x000fe80000100800 */
[----:B------:R-:W-:Y:S04]  /*4c0a0*/  STL [R1+0x2a64], R47 ;  /* 0x002a642f01007387 */ /* 0x000fe80000100800 */
[----:B------:R0:W-:Y:S01]  /*4c0b0*/  STL [R1+0x2a60], R46 ;  /* 0x002a602e01007387 */ /* 0x0001e20000100800 */
[----:B------:R-:W-:-:S02]  /*4c0c0*/  IMAD.MOV.U32 R32, RZ, RZ, R28 ;  /* 0x000000ffff207224 */ /* 0x000fc400078e001c */
[----:B------:R-:W-:Y:S02]  /*4c0d0*/  IMAD.MOV.U32 R33, RZ, RZ, R29 ;  /* 0x000000ffff217224 */ /* 0x000fe400078e001d */
[----:B------:R-:W-:Y:S02]  /*4c0e0*/  IMAD.MOV.U32 R34, RZ, RZ, R30 ;  /* 0x000000ffff227224 */ /* 0x000fe400078e001e */
[----:B------:R-:W-:Y:S01]  /*4c0f0*/  IMAD.MOV.U32 R35, RZ, RZ, R31 ;  /* 0x000000ffff237224 */ /* 0x000fe200078e001f */
[----:B--2---:R-:W-:Y:S02]  /*4c100*/  F2FP.F16.E5M2.UNPACK_B R36, R61 ;  /* 0x0000003dff24723e */ /* 0x004fe400020004ff */
[----:B---3--:R-:W-:Y:S02]  /*4c110*/  F2FP.F16.E5M2.UNPACK_B R37, R60 ;  /* 0x0000003cff25723e */ /* 0x008fe400020004ff */
[----:B----4-:R-:W-:-:S05]  /*4c120*/  F2FP.F16.E5M2.UNPACK_B R14, R52 ;  /* 0x00000034ff0e723e */ /* 0x010fca00020004ff */
[----:B------:R-:W-:Y:S01]  /*4c130*/  HMMA.16816.F32 R8, R16, R36, R20 ;  /* 0x000000241008723c */ /* 0x000fe20000001814 */
[----:B------:R-:W-:-:S07]  /*4c140*/  F2FP.F16.E5M2.UNPACK_B R15, R53 ;  /* 0x00000035ff0f723e */ /* 0x000fce00020004ff */
[----:B------:R-:W-:Y:S11]  /*4c150*/  HMMA.16816.F32 R20, R16, R14, R24 ;  /* 0x0000000e1014723c */ /* 0x000ff60000001818 */
[----:B------:R-:W-:-:S02]  /*4c160*/  IMAD.MOV.U32 R38, RZ, RZ, R11 ;  /* 0x000000ffff267224 */ /* 0x000fc400078e000b */
[----:B0-----:R-:W-:Y:S02]  /*4c170*/  IMAD.MOV.U32 R46, RZ, RZ, R9 ;  /* 0x000000ffff2e7224 */ /* 0x001fe400078e0009 */
[----:B------:R-:W-:Y:S02]  /*4c180*/  IMAD.MOV.U32 R47, RZ, RZ, R8 ;  /* 0x000000ffff2f7224 */ /* 0x000fe400078e0008 */
[----:B------:R-:W-:Y:S01]  /*4c190*/  IMAD.MOV.U32 R39, RZ, RZ, R10 ;  /* 0x000000ffff277224 */ /* 0x000fe200078e000a */
[----:B------:R-:W-:Y:S04]  /*4c1a0*/  STL [R1+0x2a94], R38 ;  /* 0x002a942601007387 */ /* 0x000fe80000100800 */
[----:B------:R-:W-:Y:S04]  /*4c1b0*/  STL [R1+0x2a90], R46 ;  /* 0x002a902e01007387 */ /* 0x000fe80000100800 */
[----:B------:R-:W-:Y:S01]  /*4c1c0*/  STL [R1+0x2a8c], R47 ;  /* 0x002a8c2f01007387 */ /* 0x000fe20000100800 */
[----:B------:R-:W-:-:S03]  /*4c1d0*/  IMAD.MOV.U32 R48, RZ, RZ, R20 ;  /* 0x000000ffff307224 */ /* 0x000fc600078e0014 */
[----:B------:R-:W-:Y:S01]  /*4c1e0*/  STL [R1+0x2a74], R39 ;  /* 0x002a742701007387 */ /* 0x000fe20000100800 */
[----:B------:R-:W-:-:S03]  /*4c1f0*/  IMAD.MOV.U32 R49, RZ, RZ, R21 ;  /* 0x000000ffff317224 */ /* 0x000fc600078e0015 */
[----:B------:R-:W2:Y:S01]  /*4c200*/  LDL R11, [R1+0x6c8] ;  /* 0x0006c800010b7983 */ /* 0x000ea20000100800 */
[----:B------:R-:W-:-:S03]  /*4c210*/  IMAD.MOV.U32 R50, RZ, RZ, R22 ;  /* 0x000000ffff327224 */ /* 0x000fc600078e0016 */
[----:B------:R-:W-:Y:S01]  /*4c220*/  STL [R1+0x2a70], R48 ;  /* 0x002a703001007387 */ /* 0x000fe20000100800 */
[----:B------:R-:W-:-:S03]  /*4c230*/  IMAD.MOV.U32 R51, RZ, RZ, R23 ;  /* 0x000000ffff337224 */ /* 0x000fc600078e0017 */
[----:B------:R-:W3:Y:S04]  /*4c240*/  LDL.LU R20, [R1+0x20] ;  /* 0x0000200001147983 */ /* 0x000ee80000300800 */
[----:B------:R-:W3:Y:S04]  /*4c250*/  LDL.LU R21, [R1+0x24] ;  /* 0x0000240001157983 */ /* 0x000ee80000300800 */
[----:B------:R-:W3:Y:S04]  /*4c260*/  LDL.LU R22, [R1+0x28] ;  /* 0x0000280001167983 */ /* 0x000ee80000300800 */
[----:B------:R-:W3:Y:S04]  /*4c270*/  LDL.LU R23, [R1+0x2c] ;  /* 0x00002c0001177983 */ /* 0x000ee80000300800 */
[----:B------:R-:W4:Y:S04]  /*4c280*/  LDL R61, [R1+0x6cc] ;  /* 0x0006cc00013d7983 */ /* 0x000f280000100800 */
        /* <DEDUP_REMOVED lines=8> */
[----:B------:R-:W3:Y:S04]  /*4c310*/  LDL.LU R41, [R1+0x2658] ;  /* 0x0026580001297983 */ /* 0x000ee80000300800 */
[----:B------:R-:W3:Y:S04]  /*4c320*/  LDL.LU R42, [R1+0x2654] ;  /* 0x00265400012a7983 */ /* 0x000ee80000300800 */
[----:B------:R-:W3:Y:S04]  /*4c330*/  LDL.LU R43, [R1+0x2660] ;  /* 0x00266000012b7983 */ /* 0x000ee80000300800 */
[----:B------:R-:W3:Y:S04]  /*4c340*/  LDL.LU R58, [R1+0x265c] ;  /* 0x00265c00013a7983 */ /* 0x000ee80000300800 */
[----:B------:R-:W3:Y:S04]  /*4c350*/  LDL.LU R57, [R1+0x2668] ;  /* 0x0026680001397983 */ /* 0x000ee80000300800 */
[----:B------:R-:W3:Y:S01]  /*4c360*/  LDL.LU R56, [R1+0x2664] ;  /* 0x0026640001387983 */ /* 0x000ee20000300800 */
[----:B------:R-:W-:-:S03]  /*4c370*/  F2FP.F16.E5M2.UNPACK_B R12, R54 ;  /* 0x00000036ff0c723e */ /* 0x000fc600020004ff */
[----:B------:R-:W3:Y:S01]  /*4c380*/  LDL.LU R0, [R1+0x2670] ;  /* 0x0026700001007983 */ /* 0x000ee20000300800 */
[----:B------:R-:W-:-:S03]  /*4c390*/  F2FP.F16.E5M2.UNPACK_B R13, R55 ;  /* 0x00000037ff0d723e */ /* 0x000fc600020004ff */
[----:B------:R-:W3:Y:S04]  /*4c3a0*/  LDL.LU R59, [R1+0x266c] ;  /* 0x00266c00013b7983 */ /* 0x000ee80000300800 */
[----:B------:R-:W3:Y:S04]  /*4c3b0*/  LDL.LU R52, [R1+0x10] ;  /* 0x0000100001347983 */ /* 0x000ee80000300800 */
[----:B------:R-:W3:Y:S04]  /*4c3c0*/  LDL.LU R53, [R1+0x14] ;  /* 0x0000140001357983 */ /* 0x000ee80000300800 */
[----:B------:R-:W3:Y:S04]  /*4c3d0*/  LDL.LU R54, [R1+0x18] ;  /* 0x0000180001367983 */ /* 0x000ee80000300800 */
[----:B------:R-:W3:Y:S04]  /*4c3e0*/  LDL.LU R55, [R1+0x1c] ;  /* 0x00001c0001377983 */ /* 0x000ee80000300800 */
[----:B------:R-:W-:Y:S04]  /*4c3f0*/  STL.64 [R1+0x2be8], R14 ;  /* 0x002be80e01007387 */ /* 0x000fe80000100a00 */
[----:B------:R0:W-:Y:S01]  /*4c400*/  STL.64 [R1+0x2be0], R12 ;  /* 0x002be00c01007387 */ /* 0x0001e20000100a00 */
[----:B--2---:R-:W-:-:S02]  /*4c410*/  F2FP.F16.E5M2.UNPACK_B R10, R11 ;  /* 0x0000000bff0a723e */ /* 0x004fc400020004ff */
[----:B----4-:R-:W-:Y:S01]  /*4c420*/  F2FP.F16.E5M2.UNPACK_B R11, R61 ;  /* 0x0000003dff0b723e */ /* 0x010fe200020004ff */
[C---:B---3--:R-:W-:Y:S08]  /*4c430*/  HMMA.16816.F32 R24, R16.reuse, R12, R28 ;  /* 0x0000000c1018723c */ /* 0x048ff0000000181c */
[----:B0-----:R-:W-:Y:S01]  /*4c440*/  HMMA.16816.F32 R12, R16, R10, R20 ;  /* 0x0000000a100c723c */ /* 0x001fe20000001814 */
[----:B------:R-:W-:-:S02]  /*4c450*/  F2FP.F16.E5M2.UNPACK_B R8, R60 ;  /* 0x0000003cff08723e */ /* 0x000fc400020004ff */
[----:B------:R-:W-:-:S08]  /*4c460*/  F2FP.F16.E5M2.UNPACK_B R9, R9 ;  /* 0x00000009ff09723e */ /* 0x000fd000020004ff */
[----:B------:R-:W-:Y:S02]  /*4c470*/  IMAD.MOV.U32 R39, RZ, RZ, R24 ;  /* 0x000000ffff277224 */ /* 0x000fe400078e0018 */
[----:B------:R-:W-:-:S03]  /*4c480*/  IMAD.MOV.U32 R48, RZ, RZ, R25 ;  /* 0x000000ffff307224 */ /* 0x000fc600078e0019 */
[----:B------:R-:W-:Y:S04]  /*4c490*/  STL [R1+0x2bd8], R39 ;  /* 0x002bd82701007387 */ /* 0x000fe80000100800 */
[----:B------:R-:W-:Y:S01]  /*4c4a0*/  STL.64 [R1+0x2a80], R50 ;  /* 0x002a803201007387 */ /* 0x000fe20000100a00 */
[----:B------:R-:W-:Y:S02]  /*4c4b0*/  IMAD.MOV.U32 R61, RZ, RZ, R14 ;  /* 0x000000ffff3d7224 */ /* 0x000fe400078e000e */
[----:B------:R-:W-:Y:S01]  /*4c4c0*/  IMAD.MOV.U32 R60, RZ, RZ, R15 ;  /* 0x000000ffff3c7224 */ /* 0x000fe200078e000f */
[----:B------:R-:W-:Y:S04]  /*4c4d0*/  STL.64 [R1+0x2a78], R48 ;  /* 0x002a783001007387 */ /* 0x000fe80000100a00 */
[----:B------:R0:W-:Y:S02]  /*4c4e0*/  STL.64 [R1+0x300], R12 ;  /* 0x0003000c01007387 */ /* 0x0001e40000100a00 */
[----:B0-----:R-:W-:Y:S02]  /*4c4f0*/  HMMA.16816.F32 R12, R16, R8, R32 ;  /* 0x00000008100c723c */ /* 0x001fe40000001820 */
[----:B------:R-:W-:Y:S01]  /*4c500*/  STL [R1+0x2a18], R60 ;  /* 0x002a183c01007387 */ /* 0x000fe20000100800 */
[----:B------:R-:W-:-:S03]  /*4c510*/  F2FP.F16.E5M2.UNPACK_B R4, R4 ;  /* 0x00000004ff04723e */ /* 0x000fc600020004ff */
[----:B------:R0:W-:Y:S01]  /*4c520*/  STL [R1+0x2a14], R61 ;  /* 0x002a143d01007387 */ /* 0x0001e20000100800 */
[----:B------:R-:W-:Y:S01]  /*4c530*/  F2FP.F16.E5M2.UNPACK_B R5, R5 ;  /* 0x00000005ff05723e */ /* 0x000fe200020004ff */
[----:B------:R-:W-:Y:S02]  /*4c540*/  IMAD R32, R42, 0x100, R41 ;  /* 0x000001002a207824 */ /* 0x000fe400078e0229 */
[----:B------:R-:W-:-:S09]  /*4c550*/  IMAD R33, R58, 0x100, R43 ;  /* 0x000001003a217824 */ /* 0x000fd200078e022b */
[----:B0-----:R-:W-:Y:S01]  /*4c560*/  IMAD.MOV.U32 R61, RZ, RZ, R12 ;  /* 0x000000ffff3d7224 */ /* 0x001fe200078e000c */
[----:B------:R0:W-:Y:S04]  /*4c570*/  STL [R1+0x374], R13 ;  /* 0x0003740d01007387 */ /* 0x0001e80000100800 */
[----:B------:R1:W-:Y:S04]  /*4c580*/  STL.64 [R1+0x378], R14 ;  /* 0x0003780e01007387 */ /* 0x0003e80000100a00 */
[----:B------:R-:W-:Y:S01]  /*4c590*/  STL [R1+0x2a1c], R61 ;  /* 0x002a1c3d01007387 */ /* 0x000fe20000100800 */
[----:B------:R-:W-:Y:S03]  /*4c5a0*/  HMMA.16816.F32 R40, R16, R4, R52 ;  /* 0x000000041028723c */ /* 0x000fe60000001834 */
        /* <DEDUP_REMOVED lines=9> */
[----:B0-----:R-:W4:Y:S04]  /*4c640*/  LDL.LU R13, [R1+0x654] ;  /* 0x00065400010d7983 */ /* 0x001f280000300800 */
[----:B-1----:R-:W4:Y:S04]  /*4c650*/  LDL.LU R14, [R1+0x658] ;  /* 0x00065800010e7983 */ /* 0x002f280000300800 */
[----:B------:R-:W4:Y:S04]  /*4c660*/  LDL.LU R15, [R1+0x65c] ;  /* 0x00065c00010f7983 */ /* 0x000f280000300800 */
[----:B------:R-:W2:Y:S04]  /*4c670*/  LDL.LU R20, [R1+0x5f0] ;  /* 0x0005f00001147983 */ /* 0x000ea80000300800 */
[----:B------:R-:W2:Y:S04]  /*4c680*/  LDL.LU R21, [R1+0x5f4] ;  /* 0x0005f40001157983 */ /* 0x000ea80000300800 */
        /* <DEDUP_REMOVED lines=8> */
[----:B------:R-:W-:-:S03]  /*4c710*/  IMAD R35, R59, 0x100, R0 ;  /* 0x000001003b237824 */ /* 0x000fc600078e0200 */
[----:B------:R-:W2:Y:S04]  /*4c720*/  LDL.LU R24, [R1+0x600] ;  /* 0x0006000001187983 */ /* 0x000ea80000300800 */
[----:B------:R-:W2:Y:S04]  /*4c730*/  LDL.LU R25, [R1+0x604] ;  /* 0x0006040001197983 */ /* 0x000ea80000300800 */
[----:B------:R-:W2:Y:S04]  /*4c740*/  LDL.LU R26, [R1+0x608] ;  /* 0x00060800011a7983 */ /* 0x000ea80000300800 */
[----:B------:R-:W2:Y:S01]  /*4c750*/  LDL.LU R27, [R1+0x60c] ;  /* 0x00060c00011b7983 */ /* 0x000ea20000300800 */
[----:B------:R-:W-:-:S03]  /*4c760*/  IMAD R34, R56, 0x100, R57 ;  /* 0x0000010038227824 */ /* 0x000fc600078e0239 */
[----:B------:R-:W2:Y:S04]  /*4c770*/  LDL.LU R0, [R1+0x2678] ;  /* 0x0026780001007983 */ /* 0x000ea80000300800 */
[----:B------:R-:W2:Y:S04]  /*4c780*/  LDL.LU R59, [R1+0x2674] ;  /* 0x00267400013b7983 */ /* 0x000ea80000300800 */
[----:B------:R-:W2:Y:S04]  /*4c790*/  LDL.LU R52, [R1+0x2680] ;  /* 0x0026800001347983 */ /* 0x000ea80000300800 */
[----:B------:R-:W2:Y:S04]  /*4c7a0*/  LDL.LU R53, [R1+0x267c] ;  /* 0x00267c0001357983 */ /* 0x000ea80000300800 */
[----:B------:R-:W2:Y:S01]  /*4c7b0*/  LDL.LU R54, [R1+0x2688] ;  /* 0x0026880001367983 */ /* 0x000ea20000300800 */
[----:B------:R-:W-:-:S03]  /*4c7c0*/  F2FP.F16.E5M2.UNPACK_B R32, R32 ;  /* 0x00000020ff20723e */ /* 0x000fc600020004ff */
[----:B------:R-:W2:Y:S01]  /*4c7d0*/  LDL.LU R55, [R1+0x2684] ;  /* 0x0026840001377983 */ /* 0x000ea20000300800 */
[----:B------:R-:W-:-:S03]  /*4c7e0*/  F2FP.F16.E5M2.UNPACK_B R33, R33 ;  /* 0x00000021ff21723e */ /* 0x000fc600020004ff */
[----:B------:R0:W-:Y:S01]  /*4c7f0*/  STL [R1+0x2a10], R40 ;  /* 0x002a102801007387 */ /* 0x0001e20000100800 */
[----:B------:R-:W-:Y:S02]  /*4c800*/  F2FP.F16.E5M2.UNPACK_B R34, R34 ;  /* 0x00000022ff22723e */ /* 0x000fe400020004ff */
[----:B------:R-:W-:Y:S01]  /*4c810*/  F2FP.F16.E5M2.UNPACK_B R35, R35 ;  /* 0x00000023ff23723e */ /* 0x000fe200020004ff */
[----:B------:R1:W-:Y:S04]  /*4c820*/  STL [R1+0x29e8], R41 ;  /* 0x0029e82901007387 */ /* 0x0003e80000100800 */
[----:B------:R1:W-:Y:S04]  /*4c830*/  STL [R1+0x29e4], R42 ;  /* 0x0029e42a01007387 */ /* 0x0003e80000100800 */
[----:B------:R1:W-:Y:S04]  /*4c840*/  STL [R1+0x29e0], R43 ;  /* 0x0029e02b01007387 */ /* 0x0003e80000100800 */
[----:B0-----:R-:W2:Y:S04]  /*4c850*/  LDL.LU R40, [R1+0x640] ;  /* 0x0006400001287983 */ /* 0x001ea80000300800 */
[----:B-1----:R-:W2:Y:S04]  /*4c860*/  LDL.LU R41, [R1+0x644] ;  /* 0x0006440001297983 */ /* 0x002ea80000300800 */
[----:B------:R-:W2:Y:S04]  /*4c870*/  LDL.LU R42, [R1+0x648] ;  /* 0x00064800012a7983 */ /* 0x000ea80000300800 */
[----:B------:R-:W2:Y:S01]  /*4c880*/  LDL.LU R43, [R1+0x64c] ;  /* 0x00064c00012b7983 */ /* 0x000ea20000300800 */
        /* <DEDUP_REMOVED lines=9> */
[----:B------:R3:W-:Y:S02]  /*4c920*/  STL.64 [R1+0x2e8], R42 ;  /* 0x0002e82a01007387 */ /* 0x0007e40000100a00 */
[----:B---3--:R-:W-:-:S15]  /*4c930*/  HMMA.16816.F32 R40, R32, R36, R16 ;  /* 0x000000242028723c */ /* 0x008fde0000001810 */
[----:B------:R-:W-:-:S04]  /*4c940*/  NOP ;  /* 0x0000000000007918 */ /* 0x000fc80000000000 */
[----:B------:R-:W-:Y:S04]  /*4c950*/  STL.64 [R1+0x2d0], R40 ;  /* 0x0002d02801007387 */ /* 0x000fe80000100a00 */
[----:B------:R0:W-:Y:S01]  /*4c960*/  STL.64 [R1+0x2d8], R42 ;  /* 0x0002d82a01007387 */ /* 0x0001e20000100a00 */
[----:B----4-:R-:W-:-:S15]  /*4c970*/  HMMA.16816.F32 R16, R32, R14, R48 ;  /* 0x0000000e2010723c */ /* 0x010fde0000001830 */
[----:B------:R-:W-:-:S04]  /*4c980*/  NOP ;  /* 0x0000000000007918 */ /* 0x000fc80000000000 */
[----:B------:R-:W-:Y:S02]  /*4c990*/  IMAD.MOV.U32 R60, RZ, RZ, R16 ;  /* 0x000000ffff3c7224 */ /* 0x000fe400078e0010 */
[----:B0-----:R-:W-:Y:S02]  /*4c9a0*/  IMAD.MOV.U32 R43, RZ, RZ, R17 ;  /* 0x000000ffff2b7224 */ /* 0x001fe400078e0011 */
[----:B------:R-:W-:Y:S02]  /*4c9b0*/  IMAD.MOV.U32 R42, RZ, RZ, R18 ;  /* 0x000000ffff2a7224 */ /* 0x000fe400078e0012 */
[----:B------:R-:W-:Y:S02]  /*4c9c0*/  IMAD.MOV.U32 R41, RZ, RZ, R19 ;  /* 0x000000ffff297224 */ /* 0x000fe400078e0013 */
[----:B------:R-:W-:Y:S03]  /*4c9d0*/  HMMA.16816.F32 R16, R32, R12, R28 ;  /* 0x0000000c2010723c */ /* 0x000fe6000000181c */
[----:B------:R-:W-:Y:S04]  /*4c9e0*/  STL [R1+0x2a2c], R41 ;  /* 0x002a2c2901007387 */ /* 0x000fe80000100800 */
[----:B------:R-:W-:Y:S04]  /*4c9f0*/  STL [R1+0x2a28], R42 ;  /* 0x002a282a01007387 */ /* 0x000fe80000100800 */
[----:B------:R-:W-:Y:S04]  /*4ca00*/  STL [R1+0x2a24], R43 ;  /* 0x002a242b01007387 */ /* 0x000fe80000100800 */
[----:B------:R-:W-:Y:S04]  /*4ca10*/  STL [R1+0x2a20], R60 ;  /* 0x002a203c01007387 */ /* 0x000fe80000100800 */
[----:B------:R-:W-:Y:S04]  /*4ca20*/  STL.64 [R1+0x2b0], R16 ;  /* 0x0002b01001007387 */ /* 0x000fe80000100a00 */
[----:B------:R0:W-:Y:S04]  /*4ca30*/  STL [R1+0x2b8], R18 ;  /* 0x0002b81201007387 */ /* 0x0001e80000100800 */
[----:B------:R-:W-:Y:S01]  /*4ca40*/  STL.64 [R1+0x2bd0], R14 ;  /* 0x002bd00e01007387 */ /* 0x000fe20000100a00 */
[----:B------:R-:W-:-:S03]  /*4ca50*/  IMAD.MOV.U32 R40, RZ, RZ, R19 ;  /* 0x000000ffff287224 */ /* 0x000fc600078e0013 */
[----:B------:R1:W-:Y:S01]  /*4ca60*/  STL.64 [R1+0x2bc8], R12 ;  /* 0x002bc80c01007387 */ /* 0x0003e20000100a00 */
[C---:B0-----:R-:W-:Y:S08]  /*4ca70*/  HMMA.16816.F32 R16, R32.reuse, R10, R24 ;  /* 0x0000000a2010723c */ /* 0x041ff00000001818 */
[----:B-1----:R-:W-:Y:S11]  /*4ca80*/  HMMA.16816.F32 R12, R32, R8, R20 ;  /* 0x00000008200c723c */ /* 0x002ff60000001814 */
[----:B------:R-:W-:Y:S04]  /*4ca90*/  STL [R1+0x2a4], R17 ;  /* 0x0002a41101007387 */ /* 0x000fe80000100800 */
[----:B------:R-:W-:Y:S04]  /*4caa0*/  STL.64 [R1+0x2a8], R18 ;  /* 0x0002a81201007387 */ /* 0x000fe80000100a00 */
[----:B------:R-:W-:-:S02]  /*4cab0*/  IMAD.MOV.U32 R42, RZ, RZ, R13 ;  /* 0x000000ffff2a7224 */ /* 0x000fc400078e000d */
[----:B------:R-:W-:Y:S02]  /*4cac0*/  IMAD.MOV.U32 R43, RZ, RZ, R14 ;  /* 0x000000ffff2b7224 */ /* 0x000fe400078e000e */
[----:B------:R-:W-:-:S03]  /*4cad0*/  IMAD.MOV.U32 R41, RZ, RZ, R12 ;  /* 0x000000ffff297224 */ /* 0x000fc600078e000c */
[----:B------:R-:W-:Y:S04]  /*4cae0*/  STL.64 [R1+0x2aa0], R42 ;  /* 0x002aa02a01007387 */ /* 0x000fe80000100a00 */
[----:B------:R0:W-:Y:S04]  /*4caf0*/  STL.64 [R1+0x2a98], R40 ;  /* 0x002a982801007387 */ /* 0x0001e80000100a00 */
[----:B------:R-:W2:Y:S04]  /*4cb00*/  LDL.LU R48, [R1] ;  /* 0x0000000001307983 */ /* 0x000ea80000300800 */
[----:B------:R-:W2:Y:S04]  /*4cb10*/  LDL.LU R49, [R1+0x4] ;  /* 0x0000040001317983 */ /* 0x000ea80000300800 */
[----:B------:R-:W2:Y:S04]  /*4cb20*/  LDL.LU R50, [R1+0x8] ;  /* 0x0000080001327983 */ /* 0x000ea80000300800 */
[----:B------:R-:W2:Y:S04]  /*4cb30*/  LDL.LU R51, [R1+0xc] ;  /* 0x00000c0001337983 */ /* 0x000ea80000300800 */
[----:B------:R-:W3:Y:S04]  /*4cb40*/  LDL.LU R39, [R1+0x2690] ;  /* 0x0026900001277983 */ /* 0x000ee80000300800 */
[----:B------:R-:W3:Y:S04]  /*4cb50*/  LDL.LU R31, [R1+0x268c] ;  /* 0x00268c00011f7983 */ /* 0x000ee80000300800 */
        /* <DEDUP_REMOVED lines=21> */
[----:B------:R-:W4:Y:S01]  /*4ccb0*/  LDL.LU R15, [R1+0x5dc] ;  /* 0x0005dc00010f7983 */ /* 0x000f220000300800 */
[----:B------:R-:W-:-:S02]  /*4ccc0*/  IMAD R29, R53, 0x100, R52 ;  /* 0x00000100351d7824 */ /* 0x000fc400078e0234 */
[----:B------:R-:W-:Y:S01]  /*4ccd0*/  IMAD R30, R55, 0x100, R54 ;  /* 0x00000100371e7824 */ /* 0x000fe200078e0236 */
[----:B------:R-:W4:Y:S04]  /*4cce0*/  LDL.LU R52, [R1+0x260] ;  /* 0x0002600001347983 */ /* 0x000f280000300800 */
[----:B------:R-:W4:Y:S04]  /*4ccf0*/  LDL.LU R53, [R1+0x264] ;  /* 0x0002640001357983 */ /* 0x000f280000300800 */
[----:B------:R-:W4:Y:S04]  /*4cd00*/  LDL.LU R54, [R1+0x268] ;  /* 0x0002680001367983 */ /* 0x000f280000300800 */
[----:B------:R-:W4:Y:S01]  /*4cd10*/  LDL.LU R55, [R1+0x26c] ;  /* 0x00026c0001377983 */ /* 0x000f220000300800 */
[----:B------:R-:W-:Y:S01]  /*4cd20*/  IMAD R28, R59, 0x100, R0 ;  /* 0x000001003b1c7824 */ /* 0x000fe200078e0200 */
[----:B------:R-:W-:-:S02]  /*4cd30*/  F2FP.F16.E5M2.UNPACK_B R29, R29 ;  /* 0x0000001dff1d723e */ /* 0x000fc400020004ff */
        /* <DEDUP_REMOVED lines=11> */
[----:B---3--:R-:W-:-:S02]  /*4cdf0*/  IMAD R31, R31, 0x100, R39 ;  /* 0x000001001f1f7824 */ /* 0x008fc400078e0227 */
[----:B------:R-:W2:Y:S03]  /*4ce00*/  LDL.LU R39, [R1+0x2bd8] ;  /* 0x002bd80001277983 */ /* 0x000ea60000300800 */
[----:B------:R-:W-:-:S13]  /*4ce10*/  F2FP.F16.E5M2.UNPACK_B R31, R31 ;  /* 0x0000001fff1f723e */ /* 0x000fda00020004ff */
[----:B------:R-:W-:Y:S04]  /*4ce20*/  STL.64 [R1+0x29c8], R34 ;  /* 0x0029c82201007387 */ /* 0x000fe80000100a00 */
[----:B------:R0:W-:Y:S04]  /*4ce30*/  STL.64 [R1+0x29c0], R32 ;  /* 0x0029c02001007387 */ /* 0x0001e80000100a00 */
[----:B0-----:R-:W3:Y:S04]  /*4ce40*/  LDL.LU R32, [R1+0x5c0] ;  /* 0x0005c00001207983 */ /* 0x001ee80000300800 */
[----:B------:R-:W3:Y:S04]  /*4ce50*/  LDL.LU R33, [R1+0x5c4] ;  /* 0x0005c40001217983 */ /* 0x000ee80000300800 */
[----:B------:R-:W3:Y:S04]  /*4ce60*/  LDL.LU R34, [R1+0x5c8] ;  /* 0x0005c80001227983 */ /* 0x000ee80000300800 */
[----:B------:R-:W3:Y:S04]  /*4ce70*/  LDL.LU R35, [R1+0x5cc] ;  /* 0x0005cc0001237983 */ /* 0x000ee80000300800 */
[----:B------:R-:W2:Y:S01]  /*4ce80*/  LDL.LU R48, [R1+0x580] ;  /* 0x0005800001307983 */ /* 0x000ea20000300800 */
[----:B----4-:R-:W-:-:S15]  /*4ce90*/  HMMA.16816.F32 R24, R28, R6, R24 ;  /* 0x000000061c18723c */ /* 0x010fde0000001818 */
[----:B------:R-:W-:-:S04]  /*4cea0*/  NOP ;  /* 0x0000000000007918 */ /* 0x000fc80000000000 */
[----:B------:R0:W-:Y:S01]  /*4ceb0*/  STL.64 [R1+0x280], R24 ;  /* 0x0002801801007387 */ /* 0x0001e20000100a00 */
[C---:B------:R-:W-:Y:S03]  /*4cec0*/  HMMA.16816.F32 R12, R28.reuse, R2, R12 ;  /* 0x000000021c0c723c */ /* 0x040fe6000000180c */
[----:B------:R1:W-:Y:S04]  /*4ced0*/  STL.64 [R1+0x288], R26 ;  /* 0x0002881a01007387 */ /* 0x0003e80000100a00 */
[----:B------:R-:W2:Y:S04]  /*4cee0*/  LDL.LU R49, [R1+0x584] ;  /* 0x0005840001317983 */ /* 0x000ea80000300800 */
[----:B------:R-:W2:Y:S04]  /*4cef0*/  LDL.LU R50, [R1+0x588] ;  /* 0x0005880001327983 */ /* 0x000ea80000300800 */
[----:B------:R-:W2:Y:S04]  /*4cf00*/  LDL.LU R51, [R1+0x58c] ;  /* 0x00058c0001337983 */ /* 0x000ea80000300800 */
[----:B0-----:R-:W4:Y:S04]  /*4cf10*/  LDL.LU R24, [R1+0x570] ;  /* 0x0005700001187983 */ /* 0x001f280000300800 */
[----:B------:R-:W4:Y:S04]  /*4cf20*/  LDL.LU R25, [R1+0x574] ;  /* 0x0005740001197983 */ /* 0x000f280000300800 */
[----:B-1----:R-:W4:Y:S04]  /*4cf30*/  LDL.LU R26, [R1+0x578] ;  /* 0x00057800011a7983 */ /* 0x002f280000300800 */
[----:B------:R-:W4:Y:S04]  /*4cf40*/  LDL.LU R27, [R1+0x57c] ;  /* 0x00057c00011b7983 */ /* 0x000f280000300800 */
[----:B------:R-:W-:Y:S04]  /*4cf50*/  STL.64 [R1+0x270], R12 ;  /* 0x0002700c01007387 */ /* 0x000fe80000100a00 */
[----:B------:R0:W-:Y:S04]  /*4cf60*/  STL.64 [R1+0x278], R14 ;  /* 0x0002780e01007387 */ /* 0x0001e80000100a00 */
[----:B0-----:R-:W3:Y:S04]  /*4cf70*/  LDL.LU.64 R14, [R1+0x2bd0] ;  /* 0x002bd000010e7983 */ /* 0x001ee80000300a00 */
[----:B------:R-:W2:Y:S01]  /*4cf80*/  LDL.LU.64 R12, [R1+0x2bc8] ;  /* 0x002bc800010c7983 */ /* 0x000ea20000300a00 */
[----:B------:R-:W-:-:S15]  /*4cf90*/  HMMA.16816.F32 R52, R28, R36, R52 ;  /* 0x000000241c34723c */ /* 0x000fde0000001834 */
[----:B------:R-:W-:-:S04]  /*4cfa0*/  NOP ;  /* 0x0000000000007918 */ /* 0x000fc80000000000 */
[----:B------:R-:W-:Y:S04]  /*4cfb0*/  STL.64 [R1+0x260], R52 ;  /* 0x0002603401007387 */ /* 0x000fe80000100a00 */
[----:B------:R0:W-:Y:S04]  /*4cfc0*/  STL.64 [R1+0x268], R54 ;  /* 0x0002683601007387 */ /* 0x0001e80000100a00 */
[----:B0-----:R-:W4:Y:S04]  /*4cfd0*/  LDL.LU.64 R54, [R1+0x2bc0] ;  /* 0x002bc00001367983 */ /* 0x001f280000300a00 */
[----:B------:R-:W4:Y:S01]  /*4cfe0*/  LDL.LU.64 R52, [R1+0x2bb8] ;  /* 0x002bb80001347983 */ /* 0x000f220000300a00 */
[C---:B---3--:R-:W-:Y:S08]  /*4cff0*/  HMMA.16816.F32 R32, R28.reuse, R14, R32 ;  /* 0x0000000e1c20723c */ /* 0x048ff00000001820 */
[C---:B--2---:R-:W-:Y:S11]  /*4d000*/  HMMA.16816.F32 R40, R28.reuse, R12, R40 ;  /* 0x0000000c1c28723c */ /* 0x044ff60000001828 */
[----:B------:R-:W-:Y:S04]  /*4d010*/  STL.64 [R1+0x250], R32 ;  /* 0x0002502001007387 */ /* 0x000fe80000100a00 */
[----:B------:R0:W-:Y:S02]  /*4d020*/  STL.64 [R1+0x258], R34 ;  /* 0x0002582201007387 */ /* 0x0001e40000100a00 */
[----:B0-----:R-:W-:Y:S02]  /*4d030*/  HMMA.16816.F32 R32, R28, R10, R20 ;  /* 0x0000000a1c20723c */ /* 0x001fe40000001814 */
[----:B------:R-:W2:Y:S04]  /*4d040*/  LDL.LU R20, [R1+0x1f0] ;  /* 0x0001f00001147983 */ /* 0x000ea80000300800 */
[----:B------:R-:W-:Y:S04]  /*4d050*/  STL.64 [R1+0x240], R40 ;  /* 0x0002402801007387 */ /* 0x000fe80000100a00 */
[----:B------:R-:W-:Y:S09]  /*4d060*/  STL.64 [R1+0x248], R42 ;  /* 0x0002482a01007387 */ /* 0x000ff20000100a00 */
[----:B------:R-:W-:Y:S04]  /*4d070*/  STL.64 [R1+0x230], R32 ;  /* 0x0002302001007387 */ /* 0x000fe80000100a00 */
[----:B------:R0:W-:Y:S01]  /*4d080*/  STL.64 [R1+0x238], R34 ;  /* 0x0002382201007387 */ /* 0x0001e20000100a00 */
[----:B----4-:R-:W-:-:S03]  /*4d090*/  IMAD.MOV.U32 R23, RZ, RZ, R52 ;  /* 0x000000ffff177224 */ /* 0x010fc600078e0034 */
[----:B------:R-:W2:Y:S04]  /*4d0a0*/  LDL.LU R21, [R1+0x1f4] ;  /* 0x0001f40001157983 */ /* 0x000ea80000300800 */
[----:B------:R-:W2:Y:S01]  /*4d0b0*/  LDL.LU R22, [R1+0x1f8] ;  /* 0x0001f80001167983 */ /* 0x000ea20000300800 */
[----:B0-----:R-:W-:Y:S03]  /*4d0c0*/  HMMA.16816.F32 R32, R28, R8, R16 ;  /* 0x000000081c20723c */ /* 0x001fe60000001810 */
[----:B------:R-:W3:-:S15]  /*4d0d0*/  LDL.LU R52, [R1+0x2bb4] ;  /* 0x002bb40001347983 */ /* 0x000ede0000300800 */
[----:B------:R-:W-:Y:S01]  /*4d0e0*/  NOP ;  /* 0x0000000000007918 */ /* 0x000fe20000000000 */
[----:B------:R0:W-:Y:S04]  /*4d0f0*/  STL.64 [R1+0x220], R32 ;  /* 0x0002202001007387 */ /* 0x0001e80000100a00 */
[----:B------:R1:W-:Y:S01]  /*4d100*/  STL.64 [R1+0x228], R34 ;  /* 0x0002282201007387 */ /* 0x0003e20000100a00 */
[----:B0-----:R-:W-:-:S03]  /*4d110*/  IMAD.MOV.U32 R32, RZ, RZ, R53 ;  /* 0x000000ffff207224 */ /* 0x001fc600078e0035 */
[----:B------:R-:W3:Y:S01]  /*4d120*/  LDL.LU R53, [R1+0x2bb0] ;  /* 0x002bb00001357983 */ /* 0x000ee20000300800 */
[----:B------:R-:W-:Y:S02]  /*4d130*/  IMAD.MOV.U32 R33, RZ, RZ, R54 ;  /* 0x000000ffff217224 */ /* 0x000fe400078e0036 */
[----:B-1----:R-:W-:Y:S01]  /*4d140*/  IMAD.MOV.U32 R34, RZ, RZ, R55 ;  /* 0x000000ffff227224 */ /* 0x002fe200078e0037 */
[----:B------:R-:W3:Y:S04]  /*4d150*/  LDL.LU R54, [R1+0x2bac] ;  /* 0x002bac0001367983 */ /* 0x000ee80000300800 */
[----:B------:R-:W3:Y:S01]  /*4d160*/  LDL.LU R55, [R1+0x2ba8] ;  /* 0x002ba80001377983 */ /* 0x000ee20000300800 */
[----:B------:R-:W-:-:S03]  /*4d170*/  IMAD R18, R56, 0x100, R57 ;  /* 0x0000010038127824 */ /* 0x000fc600078e0239 */
[----:B------:R-:W4:Y:S01]  /*4d180*/  LDL.LU R35, [R1+0x55c] ;  /* 0x00055c0001237983 */ /* 0x000f220000300800 */
[----:B------:R-:W-:-:S03]  /*4d190*/  IMAD R17, R58, 0x100, R38 ;  /* 0x000001003a117824 */ /* 0x000fc600078e0226 */
[----:B------:R-:W2:Y:S01]  /*4d1a0*/  LDL.LU R56, [R1+0x560] ;  /* 0x0005600001387983 */ /* 0x000ea20000300800 */
[----:B------:R-:W-:-:S03]  /*4d1b0*/  IMAD R19, R59, 0x100, R0 ;  /* 0x000001003b137824 */ /* 0x000fc600078e0200 */
[----:B------:R-:W2:Y:S04]  /*4d1c0*/  LDL.LU R57, [R1+0x564] ;  /* 0x0005640001397983 */ /* 0x000ea80000300800 */
[----:B------:R-:W2:Y:S04]  /*4d1d0*/  LDL.LU R58, [R1+0x568] ;  /* 0x00056800013a7983 */ /* 0x000ea80000300800 */
[----:B------:R-:W2:Y:S01]  /*4d1e0*/  LDL.LU R59, [R1+0x56c] ;  /* 0x00056c00013b7983 */ /* 0x000ea20000300800 */
[----:B------:R-:W-:Y:S01]  /*4d1f0*/  IMAD R16, R46, 0x100, R47 ;  /* 0x000001002e107824 */ /* 0x000fe200078e022f */
[----:B------:R-:W-:-:S02]  /*4d200*/  F2FP.F16.E5M2.UNPACK_B R17, R17 ;  /* 0x00000011ff11723e */ /* 0x000fc400020004ff */
[----:B------:R-:W-:Y:S02]  /*4d210*/  F2FP.F16.E5M2.UNPACK_B R18, R18 ;  /* 0x00000012ff12723e */ /* 0x000fe400020004ff */
[----:B------:R-:W-:Y:S02]  /*4d220*/  F2FP.F16.E5M2.UNPACK_B R16, R16 ;  /* 0x00000010ff10723e */ /* 0x000fe400020004ff */
[----:B------:R-:W-:-:S07]  /*4d230*/  F2FP.F16.E5M2.UNPACK_B R19, R19 ;  /* 0x00000013ff13723e */ /* 0x000fce00020004ff */
[----:B------:R-:W-:Y:S08]  /*4d240*/  HMMA.16816.F32 R24, R16, R2, R24 ;  /* 0x000000021018723c */ /* 0x000ff00000001818 */
[----:B---3--:R-:W-:-:S15]  /*4d250*/  HMMA.16816.F32 R28, R28, R4, R52 ;  /* 0x000000041c1c723c */ /* 0x008fde0000001834 */
[----:B------:R-:W-:-:S04]  /*4d260*/  NOP ;  /* 0x0000000000007918 */ /* 0x000fc80000000000 */
[----:B------:R-:W-:Y:S04]  /*4d270*/  STL.64 [R1+0x2948], R30 ;  /* 0x0029481e01007387 */ /* 0x000fe80000100a00 */
[----:B------:R0:W-:Y:S04]  /*4d280*/  STL.64 [R1+0x2940], R28 ;  /* 0x0029401c01007387 */ /* 0x0001e80000100a00 */
[----:B------:R-:W3:Y:S01]  /*4d290*/  LDL.LU R40, [R1+0x540] ;  /* 0x0005400001287983 */ /* 0x000ee20000300800 */
[----:B0-----:R-:W-:-:S15]  /*4d2a0*/  HMMA.16816.F32 R28, R16, R6, R48 ;  /* 0x00000006101c723c */ /* 0x001fde0000001830 */
[----:B------:R-:W-:-:S04]  /*4d2b0*/  NOP ;  /* 0x0000000000007918 */ /* 0x000fc80000000000 */
[----:B------:R-:W-:Y:S04]  /*4d2c0*/  STL.64 [R1+0x210], R28 ;  /* 0x0002101c01007387 */ /* 0x000fe80000100a00 */
[----:B------:R-:W-:Y:S04]  /*4d2d0*/  STL.64 [R1+0x218], R30 ;  /* 0x0002181e01007387 */ /* 0x000fe80000100a00 */
[----:B------:R-:W-:Y:S04]  /*4d2e0*/  STL.64 [R1+0x200], R24 ;  /* 0x0002001801007387 */ /* 0x000fe80000100a00 */
[----:B------:R2:W-:Y:S04]  /*4d2f0*/  STL.64 [R1+0x208], R26 ;  /* 0x0002081a01007387 */ /* 0x0005e80000100a00 */
[----:B------:R-:W3:Y:S04]  /*4d300*/  LDL.LU R41, [R1+0x544] ;  /* 0x0005440001297983 */ /* 0x000ee80000300800 */
[----:B------:R-:W3:Y:S01]  /*4d310*/  LDL.LU R42, [R1+0x548] ;  /* 0x00054800012a7983 */ /* 0x000ee20000300800 */
[C---:B--2---:R-:W-:Y:S03]  /*4d320*/  HMMA.16816.F32 R24, R16.reuse, R36, R20 ;  /* 0x000000241018723c */ /* 0x044fe60000001814 */
[----:B------:R-:W3:Y:S04]  /*4d330*/  LDL.LU R43, [R1+0x54c] ;  /* 0x00054c00012b7983 */ /* 0x000ee80000300800 */
[----:B------:R-:W2:Y:S04]  /*4d340*/  LDL.LU R48, [R1+0x530] ;  /* 0x0005300001307983 */ /* 0x000ea80000300800 */
[----:B------:R-:W2:Y:S04]  /*4d350*/  LDL.LU R49, [R1+0x534] ;  /* 0x0005340001317983 */ /* 0x000ea80000300800 */
[----:B------:R-:W2:Y:S04]  /*4d360*/  LDL.LU R50, [R1+0x538] ;  /* 0x0005380001327983 */ /* 0x000ea80000300800 */
[----:B------:R-:W2:Y:S04]  /*4d370*/  LDL.LU R51, [R1+0x53c] ;  /* 0x00053c0001337983 */ /* 0x000ea80000300800 */
[----:B------:R-:W2:Y:S04]  /*4d380*/  LDL.LU R47, [R1+0x26b8] ;  /* 0x0026b800012f7983 */ /* 0x000ea80000300800 */
[----:B------:R-:W2:Y:S04]  /*4d390*/  LDL.LU R20, [R1+0x26b4] ;  /* 0x0026b40001147983 */ /* 0x000ea80000300800 */
[----:B------:R0:W-:Y:S04]  /*4d3a0*/  STL.64 [R1+0x1f0], R24 ;  /* 0x0001f01801007387 */ /* 0x0001e80000100a00 */
[----:B------:R1:W-:Y:S04]  /*4d3b0*/  STL.64 [R1+0x1f8], R26 ;  /* 0x0001f81a01007387 */ /* 0x0003e80000100a00 */
[----:B------:R-:W2:Y:S04]  /*4d3c0*/  LDL.LU R46, [R1+0x26c0] ;  /* 0x0026c000012e7983 */ /* 0x000ea80000300800 */
[----:B------:R-:W2:Y:S04]  /*4d3d0*/  LDL.LU R21, [R1+0x26bc] ;  /* 0x0026bc0001157983 */ /* 0x000ea80000300800 */
[----:B------:R-:W2:Y:S04]  /*4d3e0*/  LDL.LU R38, [R1+0x26c8] ;  /* 0x0026c80001267983 */ /* 0x000ea80000300800 */
[----:B------:R-:W2:Y:S01]  /*4d3f0*/  LDL.LU R22, [R1+0x26c4] ;  /* 0x0026c40001167983 */ /* 0x000ea20000300800 */
[C---:B------:R-:W-:Y:S03]  /*4d400*/  HMMA.16816.F32 R28, R16.reuse, R14, R56 ;  /* 0x0000000e101c723c */ /* 0x040fe60000001838 */
[----:B------:R-:W2:Y:S04]  /*4d410*/  LDL.LU R23, [R1+0x26d0] ;  /* 0x0026d00001177983 */ /* 0x000ea80000300800 */
[----:B------:R-:W2:Y:S04]  /*4d420*/  LDL.LU R0, [R1+0x26cc] ;  /* 0x0026cc0001007983 */ /* 0x000ea80000300800 */
[----:B0-----:R-:W2:Y:S04]  /*4d430*/  LDL.LU R24, [R1+0x190] ;  /* 0x0001900001187983 */ /* 0x001ea80000300800 */
[----:B------:R-:W2:Y:S04]  /*4d440*/  LDL.LU R25, [R1+0x194] ;  /* 0x0001940001197983 */ /* 0x000ea80000300800 */
[----:B-1----:R-:W2:Y:S04]  /*4d450*/  LDL.LU R26, [R1+0x198] ;  /* 0x00019800011a7983 */ /* 0x002ea80000300800 */
[----:B------:R-:W2:Y:S04]  /*4d460*/  LDL.LU R27, [R1+0x19c] ;  /* 0x00019c00011b7983 */ /* 0x000ea80000300800 */
[----:B------:R-:W2:Y:S04]  /*4d470*/  LDL.LU R56, [R1+0x520] ;  /* 0x0005200001387983 */ /* 0x000ea80000300800 */
[----:B------:R-:W-:Y:S04]  /*4d480*/  STL.64 [R1+0x1e0], R28 ;  /* 0x0001e01c01007387 */ /* 0x000fe80000100a00 */
[----:B------:R0:W-:Y:S04]  /*4d490*/  STL.64 [R1+0x1e8], R30 ;  /* 0x0001e81e01007387 */ /* 0x0001e80000100a00 */
[----:B------:R-:W2:Y:S04]  /*4d4a0*/  LDL.LU R57, [R1+0x524] ;  /* 0x0005240001397983 */ /* 0x000ea80000300800 */
[----:B------:R-:W2:Y:S04]  /*4d4b0*/  LDL.LU R58, [R1+0x528] ;  /* 0x00052800013a7983 */ /* 0x000ea80000300800 */
[----:B------:R-:W2:Y:S01]  /*4d4c0*/  LDL.LU R59, [R1+0x52c] ;  /* 0x00052c00013b7983 */ /* 0x000ea20000300800 */
[----:B----4-:R-:W-:Y:S03]  /*4d4d0*/  HMMA.16816.F32 R32, R16, R12, R32 ;  /* 0x0000000c1020723c */ /* 0x010fe60000001820 */
[----:B------:R-:W-:-:S15]  /*4d4e0*/  STL.64 [R1+0x2b90], R14 ;  /* 0x002b900e01007387 */ /* 0x000fde0000100a00 */
[----:B------:R-:W-:Y:S01]  /*4d4f0*/  NOP ;  /* 0x0000000000007918 */ /* 0x000fe20000000000 */
[----:B0-----:R-:W-:Y:S02]  /*4d500*/  IMAD.MOV.U32 R31, RZ, RZ, R32 ;  /* 0x000000ffff1f7224 */ /* 0x001fe400078e0020 */
[----:B------:R-:W-:Y:S02]  /*4d510*/  IMAD.MOV.U32 R30, RZ, RZ, R33 ;  /* 0x000000ffff1e7224 */ /* 0x000fe400078e0021 */
[----:B------:R-:W-:Y:S02]  /*4d520*/  IMAD.MOV.U32 R29, RZ, RZ, R34 ;  /* 0x000000ffff1d7224 */ /* 0x000fe400078e0022 */
[----:B------:R-:W-:Y:S01]  /*4d530*/  IMAD.MOV.U32 R28, RZ, RZ, R35 ;  /* 0x000000ffff1c7224 */ /* 0x000fe200078e0023 */
[----:B------:R2:W-:Y:S04]  /*4d540*/  STL.64 [R1+0x2b88], R12 ;  /* 0x002b880c01007387 */ /* 0x0005e80000100a00 */
[----:B------:R-:W-:Y:S04]  /*4d550*/  STL [R1+0x29bc], R28 ;  /* 0x0029bc1c01007387 */ /* 0x000fe80000100800 */
[----:B------:R-:W-:Y:S04]  /*4d560*/  STL [R1+0x29b8], R29 ;  /* 0x0029b81d01007387 */ /* 0x000fe80000100800 */
[----:B------:R0:W-:Y:S04]  /*4d570*/  STL [R1+0x29b4], R30 ;  /* 0x0029b41e01007387 */ /* 0x0001e80000100800 */
[----:B------:R1:W-:Y:S01]  /*4d580*/  STL [R1+0x29b0], R31 ;  /* 0x0029b01f01007387 */ /* 0x0003e20000100800 */
[C---:B---3--:R-:W-:Y:S08]  /*4d590*/  HMMA.16816.F32 R32, R16.reuse, R10, R40 ;  /* 0x0000000a1020723c */ /* 0x048ff00000001828 */
[----:B--2---:R-:W-:Y:S11]  /*4d5a0*/  HMMA.16816.F32 R12, R16, R8, R48 ;  /* 0x00000008100c723c */ /* 0x004ff60000001830 */
[----:B------:R-:W-:Y:S04]  /*4d5b0*/  STL.64 [R1+0x1c0], R32 ;  /* 0x0001c02001007387 */ /* 0x000fe80000100a00 */
[----:B------:R-:W-:Y:S04]  /*4d5c0*/  STL.64 [R1+0x1c8], R34 ;  /* 0x0001c82201007387 */ /* 0x000fe80000100a00 */
[----:B------:R-:W-:Y:S04]  /*4d5d0*/  STL.64 [R1+0x2b70], R10 ;  /* 0x002b700a01007387 */ /* 0x000fe80000100a00 */
[----:B------:R2:W-:Y:S01]  /*4d5e0*/  STL.64 [R1+0x2b68], R8 ;  /* 0x002b680801007387 */ /* 0x0005e20000100a00 */
[----:B------:R-:W-:-:S02]  /*4d5f0*/  IMAD R20, R20, 0x100, R47 ;  /* 0x0000010014147824 */ /* 0x000fc400078e022f */
[----:B0-----:R-:W-:Y:S02]  /*4d600*/  IMAD.MOV.U32 R30, RZ, RZ, R14 ;  /* 0x000000ffff1e7224 */ /* 0x001fe400078e000e */
[----:B-1----:R-:W-:Y:S02]  /*4d610*/  IMAD.MOV.U32 R31, RZ, RZ, R15 ;  /* 0x000000ffff1f7224 */ /* 0x002fe400078e000f */
[----:B------:R-:W-:Y:S02]  /*4d620*/  IMAD R21, R21, 0x100, R46 ;  /* 0x0000010015157824 */ /* 0x000fe400078e022e */
[----:B------:R-:W-:Y:S02]  /*4d630*/  IMAD.MOV.U32 R28, RZ, RZ, R12 ;  /* 0x000000ffff1c7224 */ /* 0x000fe400078e000c */
[----:B------:R-:W-:Y:S02]  /*4d640*/  IMAD.MOV.U32 R29, RZ, RZ, R13 ;  /* 0x000000ffff1d7224 */ /* 0x000fe400078e000d */
[----:B------:R-:W-:-:S02]  /*4d650*/  IMAD R22, R22, 0x100, R38 ;  /* 0x0000010016167824 */ /* 0x000fc400078e0226 */
[----:B------:R-:W-:Y:S01]  /*4d660*/  IMAD R23, R0, 0x100, R23 ;  /* 0x0000010000177824 */ /* 0x000fe200078e0217 */
[----:B--2---:R-:W-:Y:S01]  /*4d670*/  HMMA.16816.F32 R8, R16, R4, R24 ;  /* 0x000000041008723c */ /* 0x004fe20000001818 */
[----:B------:R-:W-:Y:S02]  /*4d680*/  F2FP.F16.E5M2.UNPACK_B R16, R20 ;  /* 0x00000014ff10723e */ /* 0x000fe400020004ff */
[----:B------:R-:W-:Y:S02]  /*4d690*/  F2FP.F16.E5M2.UNPACK_B R17, R21 ;  /* 0x00000015ff11723e */ /* 0x000fe400020004ff */
[----:B------:R-:W-:Y:S02]  /*4d6a0*/  F2FP.F16.E5M2.UNPACK_B R18, R22 ;  /* 0x00000016ff12723e */ /* 0x000fe400020004ff */
[----:B------:R-:W-:Y:S01]  /*4d6b0*/  F2FP.F16.E5M2.UNPACK_B R19, R23 ;  /* 0x00000017ff13723e */ /* 0x000fe200020004ff */
[----:B------:R-:W-:Y:S04]  /*4d6c0*/  STL.64 [R1+0x29d8], R30 ;  /* 0x0029d81e01007387 */ /* 0x000fe80000100a00 */
[----:B------:R-:W-:Y:S07]  /*4d6d0*/  STL.64 [R1+0x29d0], R28 ;  /* 0x0029d01c01007387 */ /* 0x000fee0000100a00 */
        /* <DEDUP_REMOVED lines=9> */
[----:B------:R-:W3:Y:S04]  /*4d770*/  LDL.LU R42, [R1+0x458] ;  /* 0x00045800012a7983 */ /* 0x000ee80000300800 */
[----:B------:R-:W3:Y:S04]  /*4d780*/  LDL.LU R43, [R1+0x45c] ;  /* 0x00045c00012b7983 */ /* 0x000ee80000300800 */
[----:B---3--:R-:W-:Y:S04]  /*4d790*/  STL.64 [R1+0x2b10], R42 ;  /* 0x002b102a01007387 */ /* 0x008fe80000100a00 */
[----:B--2---:R-:W-:Y:S04]  /*4d7a0*/  STL.64 [R1+0x2b08], R40 ;  /* 0x002b082801007387 */ /* 0x004fe80000100a00 */
        /* <DEDUP_REMOVED lines=17> */
[----:B--2---:R1:W-:Y:S04]  /*4d8c0*/  STL.64 [R1+0x2b58], R28 ;  /* 0x002b581c01007387 */ /* 0x0043e80000100a00 */
[----:B0-----:R-:W2:Y:S04]  /*4d8d0*/  LDL.LU R4, [R1+0x4c0] ;  /* 0x0004c00001047983 */ /* 0x001ea80000300800 */
[----:B------:R-:W2:Y:S04]  /*4d8e0*/  LDL.LU R5, [R1+0x4c4] ;  /* 0x0004c40001057983 */ /* 0x000ea80000300800 */
[----:B------:R-:W3:Y:S04]  /*4d8f0*/  LDL.LU R6, [R1+0x4c8] ;  /* 0x0004c80001067983 */ /* 0x000ee80000300800 */
[----:B------:R-:W3:Y:S04]  /*4d900*/  LDL.LU R7, [R1+0x4cc] ;  /* 0x0004cc0001077983 */ /* 0x000ee80000300800 */
[----:B---3--:R-:W-:Y:S04]  /*4d910*/  STL.64 [R1+0x2b80], R6 ;  /* 0x002b800601007387 */ /* 0x008fe80000100a00 */
[----:B--2---:R0:W-:Y:S04]  /*4d920*/  STL.64 [R1+0x2b78], R4 ;  /* 0x002b780401007387 */ /* 0x0041e80000100a00 */
[----:B-1----:R-:W2:Y:S04]  /*4d930*/  LDL.LU R28, [R1+0x4d0] ;  /* 0x0004d000011c7983 */ /* 0x002ea80000300800 */
[----:B------:R-:W2:Y:S04]  /*4d940*/  LDL.LU R29, [R1+0x4d4] ;  /* 0x0004d400011d7983 */ /* 0x000ea80000300800 */
[----:B------:R-:W3:Y:S04]  /*4d950*/  LDL.LU R30, [R1+0x4d8] ;  /* 0x0004d800011e7983 */ /* 0x000ee80000300800 */
[----:B------:R-:W3:Y:S04]  /*4d960*/  LDL.LU R31, [R1+0x4dc] ;  /* 0x0004dc00011f7983 */ /* 0x000ee80000300800 */
[----:B---3--:R-:W-:Y:S04]  /*4d970*/  STL.64 [R1+0x2ba0], R30 ;  /* 0x002ba01e01007387 */ /* 0x008fe80000100a00 */
[----:B--2---:R1:W-:Y:S04]  /*4d980*/  STL.64 [R1+0x2b98], R28 ;  /* 0x002b981c01007387 */ /* 0x0043e80000100a00 */
        /* <DEDUP_REMOVED lines=9> */
[----:B------:R-:W4:Y:S04]  /*4da20*/  LDL.LU R13, [R1+0x504] ;  /* 0x00050400010d7983 */ /* 0x000f280000300800 */
[----:B------:R-:W4:Y:S04]  /*4da30*/  LDL.LU R14, [R1+0x508] ;  /* 0x00050800010e7983 */ /* 0x000f280000300800 */
[----:B------:R-:W4:Y:S04]  /*4da40*/  LDL.LU R15, [R1+0x50c] ;  /* 0x00050c00010f7983 */ /* 0x000f280000300800 */
[----:B-1----:R-:W2:Y:S04]  /*4da50*/  LDL.LU R28, [R1+0x510] ;  /* 0x00051000011c7983 */ /* 0x002ea80000300800 */
        /* <DEDUP_REMOVED lines=54> */
[----:B0-----:R-:W2:Y:S04]  /*4ddc0*/  LDL.LU.64 R10, [R1+0x2b70] ;  /* 0x002b7000010a7983 */ /* 0x001ea80000300a00 */
[----:B------:R-:W3:Y:S01]  /*4ddd0*/  LDL.LU.64 R8, [R1+0x2b68] ;  /* 0x002b680001087983 */ /* 0x000ee20000300a00 */
[C---:B--2---:R-:W-:Y:S08]  /*4dde0*/  HMMA.16816.F32 R28, R16.reuse, R10, R28 ;  /* 0x0000000a101c723c */ /* 0x044ff0000000181c */
[----:B---3--:R-:W-:Y:S11]  /*4ddf0*/  HMMA.16816.F32 R4, R16, R8, R4 ;  /* 0x000000081004723c */ /* 0x008ff60000001804 */
        /* <DEDUP_REMOVED lines=8> */
[----:B------:R-:W-:-:S02]  /*4de80*/  IMAD R20, R20, 0x100, R0 ;  /* 0x0000010014147824 */ /* 0x000fc400078e0200 */
[----:B------:R-:W-:Y:S01]  /*4de90*/  IMAD R21, R21, 0x100, R56 ;  /* 0x0000010015157824 */ /* 0x000fe200078e0238 */
[----:B------:R-:W2:Y:S01]  /*4dea0*/  LDL.LU R0, [R1+0x2b44] ;  /* 0x002b440001007983 */ /* 0x000ea20000300800 */
[----:B------:R-:W-:Y:S02]  /*4deb0*/  IMAD R22, R22, 0x100, R57 ;  /* 0x0000010016167824 */ /* 0x000fe400078e0239 */
[----:B------:R-:W-:Y:S01]  /*4dec0*/  IMAD R23, R23, 0x100, R58 ;  /* 0x0000010017177824 */ /* 0x000fe200078e023a */
[----:B------:R-:W2:Y:S04]  /*4ded0*/  LDL.LU R56, [R1+0x2b40] ;  /* 0x002b400001387983 */ /* 0x000ea80000300800 */
[----:B------:R-:W2:Y:S04]  /*4dee0*/  LDL.LU R57, [R1+0x2b3c] ;  /* 0x002b3c0001397983 */ /* 0x000ea80000300800 */
[----:B------:R-:W2:Y:S01]  /*4def0*/  LDL.LU R58, [R1+0x2b38] ;  /* 0x002b3800013a7983 */ /* 0x000ea20000300800 */
[----:B----4-:R-:W-:Y:S03]  /*4df00*/  HMMA.16816.F32 R16, R16, R4, R52 ;  /* 0x000000041010723c */ /* 0x010fe60000001834 */
[----:B------:R-:W4:Y:S04]  /*4df10*/  LDL.LU.64 R54, [R1+0x2b30] ;  /* 0x002b300001367983 */ /* 0x000f280000300a00 */
[----:B------:R-:W4:-:S12]  /*4df20*/  LDL.LU.64 R52, [R1+0x2b28] ;  /* 0x002b280001347983 */ /* 0x000f180000300a00 */
        /* <DEDUP_REMOVED lines=8> */
[----:B------:R-:W4:Y:S04]  /*4dfb0*/  LDL.LU R22, [R1+0x498] ;  /* 0x0004980001167983 */ /* 0x000f280000300800 */
[----:B------:R-:W4:Y:S01]  /*4dfc0*/  LDL.LU R23, [R1+0x49c] ;  /* 0x00049c0001177983 */ /* 0x000f220000300800 */
[C---:B---3--:R-:W-:Y:S08]  /*4dfd0*/  HMMA.16816.F32 R32, R16.reuse, R6, R32 ;  /* 0x000000061020723c */ /* 0x048ff00000001820 */
[C---:B------:R-:W-:Y:S11]  /*4dfe0*/  HMMA.16816.F32 R40, R16.reuse, R2, R40 ;  /* 0x000000021028723c */ /* 0x040ff60000001828 */
[----:B------:R-:W-:Y:S04]  /*4dff0*/  STL.64 [R1+0x130], R32 ;  /* 0x0001302001007387 */ /* 0x000fe80000100a00 */
[----:B------:R0:W-:Y:S04]  /*4e000*/  STL.64 [R1+0x138], R34 ;  /* 0x0001382201007387 */ /* 0x0001e80000100a00 */
[----:B0-----:R-:W3:Y:S04]  /*4e010*/  LDL.LU.64 R34, [R1+0x2b20] ;  /* 0x002b200001227983 */ /* 0x001ee80000300a00 */
[----:B------:R-:W3:Y:S04]  /*4e020*/  LDL.LU.64 R32, [R1+0x2b18] ;  /* 0x002b180001207983 */ /* 0x000ee80000300a00 */
[----:B------:R-:W-:Y:S04]  /*4e030*/  STL.64 [R1+0x120], R40 ;  /* 0x0001202801007387 */ /* 0x000fe80000100a00 */
[----:B------:R0:W-:Y:S04]  /*4e040*/  STL.64 [R1+0x128], R42 ;  /* 0x0001282a01007387 */ /* 0x0001e80000100a00 */
[----:B0-----:R-:W3:Y:S04]  /*4e050*/  LDL.LU.64 R42, [R1+0x2b10] ;  /* 0x002b1000012a7983 */ /* 0x001ee80000300a00 */
[----:B------:R-:W3:Y:S01]  /*4e060*/  LDL.LU.64 R40, [R1+0x2b08] ;  /* 0x002b080001287983 */ /* 0x000ee20000300a00 */
[C---:B--2---:R-:W-:Y:S08]  /*4e070*/  HMMA.16816.F32 R28, R16.reuse, R14, R28 ;  /* 0x0000000e101c723c */ /* 0x044ff0000000181c */
[----:B----4-:R-:W-:-:S15]  /*4e080*/  HMMA.16816.F32 R20, R16, R36, R20 ;  /* 0x000000241014723c */ /* 0x010fde0000001814 */
[----:B------:R-:W-:-:S04]  /*4e090*/  NOP ;  /* 0x0000000000007918 */ /* 0x000fc80000000000 */
        /* <DEDUP_REMOVED lines=15> */
[----:B0-----:R-:W-:Y:S01]  /*4e190*/  HMMA.16816.F32 R8, R16, R4, R24 ;  /* 0x000000041008723c */ /* 0x001fe20000001818 */
[----:B------:R-:W-:Y:S01]  /*4e1a0*/  IMAD.MOV.U32 R34, RZ, RZ, R56 ;  /* 0x000000ffff227224 */ /* 0x000fe200078e0038 */
[----:B------:R-:W-:Y:S01]  /*4e1b0*/  STL.64 [R1+0xd0], R12 ;  /* 0x0000d00c01007387 */ /* 0x000fe20000100a00 */
[----:B------:R-:W-:-:S02]  /*4e1c0*/  IMAD.MOV.U32 R35, RZ, RZ, R0 ;  /* 0x000000ffff237224 */ /* 0x000fc400078e0000 */
[----:B------:R-:W-:Y:S01]  /*4e1d0*/  IMAD.MOV.U32 R32, RZ, RZ, R58 ;  /* 0x000000ffff207224 */ /* 0x000fe200078e003a */
[----:B------:R-:W-:Y:S01]  /*4e1e0*/  STL.64 [R1+0xd8], R14 ;  /* 0x0000d80e01007387 */ /* 0x000fe20000100a00 */
[----:B------:R-:W-:Y:S02]  /*4e1f0*/  IMAD.MOV.U32 R33, RZ, RZ, R57 ;  /* 0x000000ffff217224 */ /* 0x000fe400078e0039 */
[----:B------:R-:W-:Y:S02]  /*4e200*/  IMAD R20, R49, 0x100, R48 ;  /* 0x0000010031147824 */ /* 0x000fe400078e0230 */
[----:B------:R-:W-:-:S08]  /*4e210*/  IMAD R21, R51, 0x100, R50 ;  /* 0x0000010033157824 */ /* 0x000fd000078e0232 */
[----:B------:R-:W-:Y:S04]  /*4e220*/  STL.64 [R1+0x30], R8 ;  /* 0x0000300801007387 */ /* 0x000fe80000100a00 */
[----:B------:R-:W-:Y:S04]  /*4e230*/  STL.64 [R1+0x38], R10 ;  /* 0x0000380a01007387 */ /* 0x000fe80000100a00 */
[----:B------:R-:W-:Y:S04]  /*4e240*/  STL.64 [R1+0x2ab0], R34 ;  /* 0x002ab02201007387 */ /* 0x000fe80000100a00 */
[----:B------:R0:W-:Y:S04]  /*4e250*/  STL.64 [R1+0x2aa8], R32 ;  /* 0x002aa82001007387 */ /* 0x0001e80000100a00 */
        /* <DEDUP_REMOVED lines=15> */
[----:B------:R-:W4:Y:S04]  /*4e350*/  LDL.LU R35, [R1+0x3fc] ;  /* 0x0003fc0001237983 */ /* 0x000f280000300800 */
[----:B----4-:R-:W-:Y:S04]  /*4e360*/  STL.64 [R1+0x2b00], R34 ;  /* 0x002b002201007387 */ /* 0x010fe80000100a00 */
[----:B---3--:R0:W-:Y:S04]  /*4e370*/  STL.64 [R1+0x2af8], R32 ;  /* 0x002af82001007387 */ /* 0x0081e80000100a00 */
[----:B------:R-:W3:Y:S04]  /*4e380*/  LDL.LU R8, [R1+0x400] ;  /* 0x0004000001087983 */ /* 0x000ee80000300800 */
        /* <DEDUP_REMOVED lines=74> */
[----:B------:R-:W-:-:S02]  /*4e830*/  IMAD R24, R24, 0x100, R38 ;  /* 0x0000010018187824 */ /* 0x000fc400078e0226 */
[----:B------:R-:W-:Y:S02]  /*4e840*/  IMAD R25, R25, 0x100, R46 ;  /* 0x0000010019197824 */ /* 0x000fe400078e022e */
[----:B------:R-:W-:Y:S02]  /*4e850*/  IMAD R26, R26, 0x100, R47 ;  /* 0x000001001a1a7824 */ /* 0x000fe400078e022f */
[----:B------:R-:W-:Y:S01]  /*4e860*/  IMAD R27, R27, 0x100, R0 ;  /* 0x000001001b1b7824 */ /* 0x000fe200078e0200 */
[C---:B----4-:R-:W-:Y:S08]  /*4e870*/  HMMA.16816.F32 R32, R16.reuse, R10, R32 ;  /* 0x0000000a1020723c */ /* 0x050ff00000001820 */
[C---:B---3--:R-:W-:Y:S08]  /*4e880*/  HMMA.16816.F32 R40, R16.reuse, R8, R40 ;  /* 0x000000081028723c */ /* 0x048ff00000001828 */
[----:B--2---:R-:W-:Y:S03]  /*4e890*/  HMMA.16816.F32 R16, R16, R4, R48 ;  /* 0x000000041010723c */ /* 0x004fe60000001830 */
        /* <DEDUP_REMOVED lines=8> */
[----:B------:R-:W2:Y:S04]  /*4e920*/  LDL.LU R38, [R1+0x2a94] ;  /* 0x002a940001267983 */ /* 0x000ea80000300800 */
[----:B------:R-:W2:Y:S04]  /*4e930*/  LDL.LU R46, [R1+0x2a90] ;  /* 0x002a9000012e7983 */ /* 0x000ea80000300800 */
[----:B------:R-:W2:Y:S04]  /*4e940*/  LDL.LU R47, [R1+0x2a8c] ;  /* 0x002a8c00012f7983 */ /* 0x000ea80000300800 */
[----:B------:R-:W2:Y:S04]  /*4e950*/  LDL.LU R0, [R1+0x2a88] ;  /* 0x002a880001007983 */ /* 0x000ea80000300800 */
[----:B------:R-:W3:Y:S04]  /*4e960*/  LDL.LU.64 R50, [R1+0x2a80] ;  /* 0x002a800001327983 */ /* 0x000ee80000300a00 */
[----:B------:R-:W3:Y:S04]  /*4e970*/  LDL.LU.64 R48, [R1+0x2a78] ;  /* 0x002a780001307983 */ /* 0x000ee80000300a00 */
[----:B------:R0:W-:Y:S04]  /*4e980*/  STL.64 [R1+0x20], R16 ;  /* 0x0000201001007387 */ /* 0x0001e80000100a00 */
[----:B------:R1:W-:Y:S04]  /*4e990*/  STL.64 [R1+0x28], R18 ;  /* 0x0000281201007387 */ /* 0x0003e80000100a00 */
[----:B0-----:R-:W3:Y:S04]  /*4e9a0*/  LDL.LU R16, [R1+0x3c0] ;  /* 0x0003c00001107983 */ /* 0x001ee80000300800 */
[----:B------:R-:W3:Y:S04]  /*4e9b0*/  LDL.LU R17, [R1+0x3c4] ;  /* 0x0003c40001117983 */ /* 0x000ee80000300800 */
[----:B-1----:R-:W3:Y:S01]  /*4e9c0*/  LDL.LU R18, [R1+0x3c8] ;  /* 0x0003c80001127983 */ /* 0x002ee20000300800 */
[----:B------:R-:W-:-:S02]  /*4e9d0*/  F2FP.F16.E5M2.UNPACK_B R24, R24 ;  /* 0x00000018ff18723e */ /* 0x000fc400020004ff */
[----:B------:R-:W-:Y:S02]  /*4e9e0*/  F2FP.F16.E5M2.UNPACK_B R25, R25 ;  /* 0x00000019ff19723e */ /* 0x000fe400020004ff */
[----:B------:R-:W-:Y:S02]  /*4e9f0*/  F2FP.F16.E5M2.UNPACK_B R26, R26 ;  /* 0x0000001aff1a723e */ /* 0x000fe400020004ff */
[----:B------:R-:W-:-:S07]  /*4ea00*/  F2FP.F16.E5M2.UNPACK_B R27, R27 ;  /* 0x0000001bff1b723e */ /* 0x000fce00020004ff */
[C---:B------:R-:W-:Y:S08]  /*4ea10*/  HMMA.16816.F32 R56, R24.reuse, R36, R56 ;  /* 0x000000241838723c */ /* 0x040ff00000001838 */
[C---:B------:R-:W-:Y:S08]  /*4ea20*/  HMMA.16816.F32 R52, R24.reuse, R14, R52 ;  /* 0x0000000e1834723c */ /* 0x040ff00000001834 */
[----:B------:R-:W-:Y:S01]  /*4ea30*/  HMMA.16816.F32 R12, R24, R12, R28 ;  /* 0x0000000c180c723c */ /* 0x000fe2000000181c */
[----:B--2---:R-:W-:-:S07]  /*4ea40*/  IMAD.MOV.U32 R19, RZ, RZ, R0 ;  /* 0x000000ffff137224 */ /* 0x004fce00078e0000 */
[----:B---3--:R-:W-:-:S15]  /*4ea50*/  HMMA.16816.F32 R16, R24, R6, R16 ;  /* 0x000000061810723c */ /* 0x008fde0000001810 */
[----:B------:R-:W-:-:S04]  /*4ea60*/  NOP ;  /* 0x0000000000007918 */ /* 0x000fc80000000000 */
[----:B------:R-:W-:Y:S04]  /*4ea70*/  STL.64 [R1+0x10], R16 ;  /* 0x0000101001007387 */ /* 0x000fe80000100a00 */
[----:B------:R0:W-:Y:S02]  /*4ea80*/  STL.64 [R1+0x18], R18 ;  /* 0x0000181201007387 */ /* 0x0001e40000100a00 */
[----:B0-----:R-:W-:-:S15]  /*4ea90*/  HMMA.16816.F32 R16, R24, R2, R20 ;  /* 0x000000021810723c */ /* 0x001fde0000001814 */
[----:B------:R-:W-:-:S04]  /*4eaa0*/  NOP ;  /* 0x0000000000007918 */ /* 0x000fc80000000000 */
[----:B------:R-:W-:Y:S01]  /*4eab0*/  IMAD.MOV.U32 R0, RZ, RZ, R19 ;  /* 0x000000ffff007224 */ /* 0x000fe200078e0013 */
[----:B------:R-:W-:Y:S04]  /*4eac0*/  STL.64 [R1], R16 ;  /* 0x0000001001007387 */ /* 0x000fe80000100a00 */
[----:B------:R0:W-:Y:S04]  /*4ead0*/  STL [R1+0x8], R18 ;  /* 0x0000081201007387 */ /* 0x0001e80000100800 */
[----:B------:R-:W-:Y:S04]  /*4eae0*/  STL [R1+0x28b0], R0 ;  /* 0x0028b00001007387 */ /* 0x000fe80000100800 */
[----:B------:R-:W-:Y:S04]  /*4eaf0*/  STL.64 [R1+0x2840], R58 ;  /* 0x0028403a01007387 */ /* 0x000fe80000100a00 */
[----:B------:R-:W-:Y:S01]  /*4eb00*/  STL.64 [R1+0x2838], R56 ;  /* 0x0028383801007387 */ /* 0x000fe20000100a00 */
[----:B0-----:R-:W-:Y:S03]  /*4eb10*/  HMMA.16816.F32 R16, R24, R10, R32 ;  /* 0x0000000a1810723c */ /* 0x001fe60000001820 */
[----:B------:R-:W-:Y:S01]  /*4eb20*/  STL.64 [R1+0x2850], R54 ;  /* 0x0028503601007387 */ /* 0x000fe20000100a00 */
[----:B------:R-:W-:-:S03]  /*4eb30*/  IMAD.MOV.U32 R32, RZ, RZ, R39 ;  /* 0x000000ffff207224 */ /* 0x000fc600078e0027 */
[----:B------:R0:W-:Y:S01]  /*4eb40*/  STL.64 [R1+0x2848], R52 ;  /* 0x0028483401007387 */ /* 0x0001e20000100a00 */
[----:B------:R-:W-:-:S03]  /*4eb50*/  IMAD.MOV.U32 R33, RZ, RZ, R48 ;  /* 0x000000ffff217224 */ /* 0x000fc600078e0030 */
[----:B------:R1:W-:Y:S01]  /*4eb60*/  STL.64 [R1+0x2860], R14 ;  /* 0x0028600e01007387 */ /* 0x0003e20000100a00 */
[----:B------:R-:W-:-:S03]  /*4eb70*/  IMAD.MOV.U32 R34, RZ, RZ, R44 ;  /* 0x000000ffff227224 */ /* 0x000fc600078e002c */
[----:B------:R2:W-:Y:S01]  /*4eb80*/  STL.64 [R1+0x2858], R12 ;  /* 0x0028580c01007387 */ /* 0x0005e20000100a00 */
[----:B------:R-:W-:-:S03]  /*4eb90*/  IMAD.MOV.U32 R35, RZ, RZ, R45 ;  /* 0x000000ffff237224 */ /* 0x000fc600078e002d */
[----:B------:R-:W3:Y:S01]  /*4eba0*/  LDL.LU R39, [R1+0x2a74] ;  /* 0x002a740001277983 */ /* 0x000ee20000300800 */
[----:B0-----:R-:W-:-:S03]  /*4ebb0*/  IMAD.MOV.U32 R52, RZ, RZ, R47 ;  /* 0x000000ffff347224 */ /* 0x001fc600078e002f */
[----:B------:R-:W2:Y:S01]  /*4ebc0*/  LDL.LU R48, [R1+0x2a70] ;  /* 0x002a700001307983 */ /* 0x000ea20000300800 */
[----:B------:R-:W-:-:S03]  /*4ebd0*/  IMAD.MOV.U32 R53, RZ, RZ, R46 ;  /* 0x000000ffff357224 */ /* 0x000fc600078e002e */
[----:B------:R-:W1:Y:S04]  /*4ebe0*/  LDL.LU R44, [R1+0x2a6c] ;  /* 0x002a6c00012c7983 */ /* 0x000e680000300800 */
[----:B------:R-:W2:Y:S04]  /*4ebf0*/  LDL.LU R45, [R1+0x2a68] ;  /* 0x002a6800012d7983 */ /* 0x000ea80000300800 */
[----:B------:R-:W4:Y:S04]  /*4ec00*/  LDL.LU R47, [R1+0x2a64] ;  /* 0x002a6400012f7983 */ /* 0x000f280000300800 */
[----:B------:R-:W4:Y:S01]  /*4ec10*/  LDL.LU R46, [R1+0x2a60] ;  /* 0x002a6000012e7983 */ /* 0x000f220000300800 */
[----:B------:R-:W-:-:S03]  /*4ec20*/  IMAD.MOV.U32 R55, RZ, RZ, R38 ;  /* 0x000000ffff377224 */ /* 0x000fc600078e0026 */
[----:B------:R-:W4:Y:S04]  /*4ec30*/  LDL.LU R36, [R1+0x2734] ;  /* 0x0027340001247983 */ /* 0x000f280000300800 */
[----:B------:R-:W4:Y:S04]  /*4ec40*/  LDL.LU R37, [R1+0x273c] ;  /* 0x00273c0001257983 */ /* 0x000f280000300800 */
[----:B------:R-:W4:Y:S01]  /*4ec50*/  LDL.LU R38, [R1+0x2744] ;  /* 0x0027440001267983 */ /* 0x000f220000300800 */
[----:B------:R-:W-:Y:S02]  /*4ec60*/  IMAD.MOV.U32 R57, RZ, RZ, R49 ;  /* 0x000000ffff397224 */ /* 0x000fe400078e0031 */
[----:B------:R-:W-:-:S02]  /*4ec70*/  IMAD.MOV.U32 R58, RZ, RZ, R50 ;  /* 0x000000ffff3a7224 */ /* 0x000fc400078e0032 */
[----:B------:R-:W-:Y:S02]  /*4ec80*/  IMAD.MOV.U32 R59, RZ, RZ, R51 ;  /* 0x000000ffff3b7224 */ /* 0x000fe400078e0033 */
[----:B---3--:R-:W-:Y:S02]  /*4ec90*/  IMAD.MOV.U32 R54, RZ, RZ, R39 ;  /* 0x000000ffff367224 */ /* 0x008fe400078e0027 */
[----:B------:R-:W3:Y:S04]  /*4eca0*/  LDL.LU R39, [R1+0x274c] ;  /* 0x00274c0001277983 */ /* 0x000ee80000300800 */
[----:B------:R-:W3:Y:S04]  /*4ecb0*/  LDL.LU R2, [R1+0x678] ;  /* 0x0006780001027983 */ /* 0x000ee80000300800 */
[----:B------:R-:W3:Y:S01]  /*4ecc0*/  LDL.LU R3, [R1+0x67c] ;  /* 0x00067c0001037983 */ /* 0x000ee20000300800 */
[----:B-1----:R-:W-:-:S02]  /*4ecd0*/  IMAD.MOV.U32 R15, RZ, RZ, R44 ;  /* 0x000000ffff0f7224 */ /* 0x002fc400078e002c */
[----:B--2---:R-:W-:Y:S02]  /*4ece0*/  IMAD.MOV.U32 R14, RZ, RZ, R45 ;  /* 0x000000ffff0e7224 */ /* 0x004fe400078e002d */
[----:B----4-:R-:W-:Y:S02]  /*4ecf0*/  IMAD.MOV.U32 R12, RZ, RZ, R47 ;  /* 0x000000ffff0c7224 */ /* 0x010fe400078e002f */
[----:B------:R-:W2:Y:S01]  /*4ed00*/  LDL.LU R47, [R1+0x2a5c] ;  /* 0x002a5c00012f7983 */ /* 0x000ea20000300800 */
[----:B------:R-:W-:-:S03]  /*4ed10*/  IMAD.MOV.U32 R13, RZ, RZ, R46 ;  /* 0x000000ffff0d7224 */ /* 0x000fc600078e002e */
[----:B------:R-:W4:Y:S04]  /*4ed20*/  LDL.LU R46, [R1+0x2a58] ;  /* 0x002a5800012e7983 */ /* 0x000f280000300800 */
        /* <DEDUP_REMOVED lines=17> */
[----:B------:R3:W-:Y:S01]  /*4ee40*/  STL.64 [R1+0x2870], R16 ;  /* 0x0028701001007387 */ /* 0x0007e20000100a00 */
[----:B--2---:R-:W-:-:S02]  /*4ee50*/  IMAD.MOV.U32 R19, RZ, RZ, R47 ;  /* 0x000000ffff137224 */ /* 0x004fc400078e002f */
[----:B----4-:R-:W-:Y:S02]  /*4ee60*/  IMAD.MOV.U32 R18, RZ, RZ, R46 ;  /* 0x000000ffff127224 */ /* 0x010fe400078e002e */
[----:B---3--:R-:W-:Y:S02]  /*4ee70*/  IMAD.MOV.U32 R17, RZ, RZ, R45 ;  /* 0x000000ffff117224 */ /* 0x008fe400078e002d */
[----:B------:R-:W-:Y:S02]  /*4ee80*/  IMAD.MOV.U32 R16, RZ, RZ, R44 ;  /* 0x000000ffff107224 */ /* 0x000fe400078e002c */
[----:B------:R-:W2:Y:S04]  /*4ee90*/  LDL.LU R44, [R1+0x2a3c] ;  /* 0x002a3c00012c7983 */ /* 0x000ea80000300800 */
[----:B------:R-:W2:Y:S04]  /*4eea0*/  LDL.LU R45, [R1+0x2a38] ;  /* 0x002a3800012d7983 */ /* 0x000ea80000300800 */
[----:B------:R-:W2:Y:S04]  /*4eeb0*/  LDL.LU R46, [R1+0x2a34] ;  /* 0x002a3400012e7983 */ /* 0x000ea80000300800 */
[----:B------:R-:W2:Y:S01]  /*4eec0*/  LDL.LU R47, [R1+0x2a30] ;  /* 0x002a3000012f7983 */ /* 0x000ea20000300800 */
[----:B------:R-:W-:Y:S03]  /*4eed0*/  HMMA.16816.F32 R20, R24, R8, R48 ;  /* 0x000000081814723c */ /* 0x000fe60000001830 */
[----:B------:R-:W3:Y:S04]  /*4eee0*/  LDL.LU R48, [R1+0x2738] ;  /* 0x0027380001307983 */ /* 0x000ee80000300800 */
[----:B------:R-:W4:Y:S04]  /*4eef0*/  LDL.LU R49, [R1+0x2740] ;  /* 0x0027400001317983 */ /* 0x000f280000300800 */
[----:B------:R-:W4:Y:S04]  /*4ef00*/  LDL.LU R50, [R1+0x2748] ;  /* 0x0027480001327983 */ /* 0x000f280000300800 */
[----:B------:R-:W4:Y:S01]  /*4ef10*/  LDL.LU R51, [R1+0x2750] ;  /* 0x0027500001337983 */ /* 0x000f220000300800 */
[----:B------:R-:W-:-:S02]  /*4ef20*/  F2FP.F16.E5M2.UNPACK_B R2, R2.H1 ;  /* 0x00000002ff02723e */ /* 0x000fc400030004ff */
[----:B------:R-:W-:Y:S01]  /*4ef30*/  F2FP.F16.E5M2.UNPACK_B R3, R3.H1 ;  /* 0x00000003ff03723e */ /* 0x000fe200030004ff */
[----:B------:R-:W-:Y:S04]  /*4ef40*/  STL.64 [R1+0x2888], R22 ;  /* 0x0028881601007387 */ /* 0x000fe80000100a00 */
[----:B------:R-:W-:Y:S01]  /*4ef50*/  STL.64 [R1+0x2880], R20 ;  /* 0x0028801401007387 */ /* 0x000fe20000100a00 */
[----:B--2---:R-:W-:Y:S01]  /*4ef60*/  HMMA.16816.F32 R24, R24, R4, R44 ;  /* 0x000000041818723c */ /* 0x004fe2000000182c */
[----:B------:R-:W-:Y:S02]  /*4ef70*/  F2FP.F16.E5M2.UNPACK_B R46, R0.H1 ;  /* 0x00000000ff2e723e */ /* 0x000fe400030004ff */
[----:B------:R-:W-:Y:S02]  /*4ef80*/  F2FP.F16.E5M2.UNPACK_B R47, R6.H1 ;  /* 0x00000006ff2f723e */ /* 0x000fe400030004ff */
[----:B------:R-:W-:Y:S01]  /*4ef90*/  F2FP.F16.E5M2.UNPACK_B R44, R7.H1 ;  /* 0x00000007ff2c723e */ /* 0x000fe200030004ff */
[----:B---3--:R-:W-:-:S02]  /*4efa0*/  IMAD R36, R36, 0x100, R48 ;  /* 0x0000010024247824 */ /* 0x008fc400078e0230 */
[----:B----4-:R-:W-:Y:S02]  /*4efb0*/  IMAD R37, R37, 0x100, R49 ;  /* 0x0000010025257824 */ /* 0x010fe400078e0231 */
[----:B------:R-:W-:Y:S02]  /*4efc0*/  IMAD R38, R38, 0x100, R50 ;  /* 0x0000010026267824 */ /* 0x000fe400078e0232 */
[----:B------:R-:W-:Y:S01]  /*4efd0*/  IMAD R39, R39, 0x100, R51 ;  /* 0x0000010027277824 */ /* 0x000fe200078e0233 */
[----:B------:R-:W-:Y:S02]  /*4efe0*/  F2FP.F16.E5M2.UNPACK_B R36, R36 ;  /* 0x00000024ff24723e */ /* 0x000fe400020004ff */
[----:B------:R-:W-:Y:S02]  /*4eff0*/  F2FP.F16.E5M2.UNPACK_B R37, R37 ;  /* 0x00000025ff25723e */ /* 0x000fe400020004ff */
[----:B------:R-:W-:Y:S02]  /*4f000*/  F2FP.F16.E5M2.UNPACK_B R38, R38 ;  /* 0x00000026ff26723e */ /* 0x000fe400020004ff */
[----:B------:R-:W-:-:S02]  /*4f010*/  F2FP.F16.E5M2.UNPACK_B R39, R39 ;  /* 0x00000027ff27723e */ /* 0x000fc400020004ff */
[----:B------:R-:W-:Y:S02]  /*4f020*/  F2FP.F16.E5M2.UNPACK_B R48, R10.H1 ;  /* 0x0000000aff30723e */ /* 0x000fe400030004ff */
[----:B------:R-:W-:-:S03]  /*4f030*/  F2FP.F16.E5M2.UNPACK_B R49, R11.H1 ;  /* 0x0000000bff31723e */ /* 0x000fc600030004ff */
[C---:B------:R-:W-:Y:S08]  /*4f040*/  HMMA.16816.F32 R16, R36.reuse, R2, R16 ;  /* 0x000000022410723c */ /* 0x040ff00000001810 */
[C---:B------:R-:W-:Y:S08]  /*4f050*/  HMMA.16816.F32 R8, R36.reuse, R48, R12 ;  /* 0x000000302408723c */ /* 0x040ff0000000180c */
[----:B------:R-:W-:Y:S01]  /*4f060*/  HMMA.16816.F32 R4, R36, R46, R52 ;  /* 0x0000002e2404723c */ /* 0x000fe20000001834 */
[----:B------:R-:W-:Y:S01]  /*4f070*/  STL.64 [R1+0x2898], R26 ;  /* 0x0028981a01007387 */ /* 0x000fe20000100a00 */
[----:B------:R-:W-:-:S03]  /*4f080*/  F2FP.F16.E5M2.UNPACK_B R45, R28.H1 ;  /* 0x0000001cff2d723e */ /* 0x000fc600030004ff */
[----:B------:R-:W-:Y:S04]  /*4f090*/  STL.64 [R1+0x2890], R24 ;  /* 0x0028901801007387 */ /* 0x000fe80000100a00 */
[----:B------:R-:W-:Y:S04]  /*4f0a0*/  STL.64 [R1+0x350], R16 ;  /* 0x0003501001007387 */ /* 0x000fe80000100a00 */
[----:B------:R-:W-:Y:S04]  /*4f0b0*/  STL.64 [R1+0x358], R18 ;  /* 0x0003581201007387 */ /* 0x000fe80000100a00 */
[----:B------:R-:W-:Y:S04]  /*4f0c0*/  STL.64 [R1+0x340], R8 ;  /* 0x0003400801007387 */ /* 0x000fe80000100a00 */
[----:B------:R-:W-:Y:S04]  /*4f0d0*/  STL.64 [R1+0x348], R10 ;  /* 0x0003480a01007387 */ /* 0x000fe80000100a00 */
[----:B------:R-:W-:Y:S04]  /*4f0e0*/  STL.64 [R1+0x330], R4 ;  /* 0x0003300401007387 */ /* 0x000fe80000100a00 */
[----:B------:R0:W-:Y:S02]  /*4f0f0*/  STL.64 [R1+0x338], R6 ;  /* 0x0003380601007387 */ /* 0x0001e40000100a00 */
[----:B0-----:R-:W-:Y:S01]  /*4f100*/  HMMA.16816.F32 R4, R36, R44, R56 ;  /* 0x0000002c2404723c */ /* 0x001fe20000001838 */
[----:B------:R-:W-:-:S02]  /*4f110*/  F2FP.F16.E5M2.UNPACK_B R10, R29.H1 ;  /* 0x0000001dff0a723e */ /* 0x000fc400030004ff */
[----:B------:R-:W-:Y:S01]  /*4f120*/  F2FP.F16.E5M2.UNPACK_B R11, R30.H1 ;  /* 0x0000001eff0b723e */ /* 0x000fe200030004ff */
[----:B------:R-:W-:Y:S04]  /*4f130*/  STL.64 [R1+0x29f8], R46 ;  /* 0x0029f82e01007387 */ /* 0x000fe80000100a00 */
[----:B------:R-:W-:Y:S11]  /*4f140*/  STL.64 [R1+0x29f0], R44 ;  /* 0x0029f02c01007387 */ /* 0x000ff60000100a00 */
[----:B------:R-:W-:Y:S04]  /*4f150*/  STL.64 [R1+0x360], R4 ;  /* 0x0003600401007387 */ /* 0x000fe80000100a00 */
[----:B------:R0:W-:Y:S02]  /*4f160*/  STL.64 [R1+0x368], R6 ;  /* 0x0003680601007387 */ /* 0x0001e40000100a00 */
[----:B0-----:R-:W-:Y:S01]  /*4f170*/  HMMA.16816.F32 R4, R36, R10, R32 ;  /* 0x0000000a2404723c */ /* 0x001fe20000001820 */
[----:B------:R-:W-:-:S02]  /*4f180*/  IMAD.MOV.U32 R12, RZ, RZ, R41 ;  /* 0x000000ffff0c7224 */ /* 0x000fc400078e0029 */
[----:B------:R-:W2:Y:S01]  /*4f190*/  LDL.LU R41, [R1+0x2a2c] ;  /* 0x002a2c0001297983 */ /* 0x000ea20000300800 */
[----:B------:R-:W-:Y:S02]  /*4f1a0*/  IMAD.MOV.U32 R13, RZ, RZ, R42 ;  /* 0x000000ffff0d7224 */ /* 0x000fe400078e002a */
[----:B------:R-:W-:Y:S02]  /*4f1b0*/  IMAD.MOV.U32 R14, RZ, RZ, R43 ;  /* 0x000000ffff0e7224 */ /* 0x000fe400078e002b */
[----:B------:R-:W-:-:S11]  /*4f1c0*/  IMAD.MOV.U32 R15, RZ, RZ, R60 ;  /* 0x000000ffff0f7224 */ /* 0x000fd600078e003c */
[----:B------:R-:W-:Y:S04]  /*4f1d0*/  STL.64 [R1+0x3f0], R4 ;  /* 0x0003f00401007387 */ /* 0x000fe80000100a00 */
[----:B------:R-:W-:Y:S04]  /*4f1e0*/  STL.64 [R1+0x3f8], R6 ;  /* 0x0003f80601007387 */ /* 0x000fe80000100a00 */
[----:B------:R-:W3:Y:S04]  /*4f1f0*/  LDL.LU R42, [R1+0x2a28] ;  /* 0x002a2800012a7983 */ /* 0x000ee80000300800 */
[----:B------:R-:W4:Y:S04]  /*4f200*/  LDL.LU R43, [R1+0x2a24] ;  /* 0x002a2400012b7983 */ /* 0x000f280000300800 */
[----:B------:R-:W2:Y:S01]  /*4f210*/  LDL.LU R60, [R1+0x2a20] ;  /* 0x002a2000013c7983 */ /* 0x000ea20000300800 */
[----:B------:R-:W-:-:S03]  /*4f220*/  IMAD.MOV.U32 R16, RZ, RZ, R61 ;  /* 0x000000ffff107224 */ /* 0x000fc600078e003d */
[----:B------:R-:W-:Y:S04]  /*4f230*/  STL.64 [R1+0x2a08], R14 ;  /* 0x002a080e01007387 */ /* 0x000fe80000100a00 */
[----:B------:R0:W-:Y:S04]  /*4f240*/  STL.64 [R1+0x2a00], R12 ;  /* 0x002a000c01007387 */ /* 0x0001e80000100a00 */
[----:B------:R-:W3:Y:S04]  /*4f250*/  LDL.LU R61, [R1+0x2a1c] ;  /* 0x002a1c00013d7983 */ /* 0x000ee80000300800 */
[----:B------:R-:W4:Y:S04]  /*4f260*/  LDL.LU R17, [R1+0x2a4] ;  /* 0x0002a40001117983 */ /* 0x000f280000300800 */
[----:B------:R-:W4:Y:S04]  /*4f270*/  LDL.LU R18, [R1+0x2a8] ;  /* 0x0002a80001127983 */ /* 0x000f280000300800 */
[----:B------:R-:W4:Y:S01]  /*4f280*/  LDL.LU R19, [R1+0x2ac] ;  /* 0x0002ac0001137983 */ /* 0x000f220000300800 */
[----:B--2---:R-:W-:-:S03]  /*4f290*/  IMAD.MOV.U32 R24, RZ, RZ, R60 ;  /* 0x000000ffff187224 */ /* 0x004fc600078e003c */
[----:B------:R-:W2:Y:S01]  /*4f2a0*/  LDL.LU R60, [R1+0x2a18] ;  /* 0x002a1800013c7983 */ /* 0x000ea20000300800 */
[----:B---3--:R-:W-:-:S03]  /*4f2b0*/  IMAD.MOV.U32 R44, RZ, RZ, R61 ;  /* 0x000000ffff2c7224 */ /* 0x008fc600078e003d */
        /* <DEDUP_REMOVED lines=8> */
[----:B------:R-:W3:Y:S01]  /*4f340*/  LDL.LU R7, [R1+0x6dc] ;  /* 0x0006dc0001077983 */ /* 0x000ee20000300800 */
[----:B------:R-:W-:-:S03]  /*4f350*/  IMAD.MOV.U32 R27, RZ, RZ, R41 ;  /* 0x000000ffff1b7224 */ /* 0x000fc600078e0029 */
[----:B------:R-:W3:Y:S01]  /*4f360*/  LDL.LU R4, [R1+0x6e8] ;  /* 0x0006e80001047983 */ /* 0x000ee20000300800 */
[----:B------:R-:W-:-:S03]  /*4f370*/  IMAD.MOV.U32 R26, RZ, RZ, R42 ;  /* 0x000000ffff1a7224 */ /* 0x000fc600078e002a */
[----:B------:R-:W3:Y:S01]  /*4f380*/  LDL.LU R5, [R1+0x6ec] ;  /* 0x0006ec0001057983 */ /* 0x000ee20000300800 */
[----:B----4-:R-:W-:-:S03]  /*4f390*/  IMAD.MOV.U32 R25, RZ, RZ, R43 ;  /* 0x000000ffff197224 */ /* 0x010fc600078e002b */
[----:B------:R-:W4:Y:S04]  /*4f3a0*/  LDL.LU R41, [R1+0x2758] ;  /* 0x0027580001297983 */ /* 0x000f280000300800 */
[----:B------:R-:W4:Y:S04]  /*4f3b0*/  LDL.LU R50, [R1+0x2754] ;  /* 0x0027540001327983 */ /* 0x000f280000300800 */
[----:B------:R-:W4:Y:S04]  /*4f3c0*/  LDL.LU R42, [R1+0x2760] ;  /* 0x00276000012a7983 */ /* 0x000f280000300800 */
[----:B------:R-:W4:Y:S04]  /*4f3d0*/  LDL.LU R51, [R1+0x275c] ;  /* 0x00275c0001337983 */ /* 0x000f280000300800 */
[----:B------:R-:W4:Y:S01]  /*4f3e0*/  LDL.LU R43, [R1+0x2768] ;  /* 0x00276800012b7983 */ /* 0x000f220000300800 */
[----:B--2---:R-:W-:-:S03]  /*4f3f0*/  IMAD.MOV.U32 R15, RZ, RZ, R60 ;  /* 0x000000ffff0f7224 */ /* 0x004fc600078e003c */
[----:B------:R-:W2:Y:S01]  /*4f400*/  LDL.LU R60, [R1+0x2764] ;  /* 0x00276400013c7983 */ /* 0x000ea20000300800 */
[----:B------:R-:W-:-:S03]  /*4f410*/  F2FP.F16.E5M2.UNPACK_B R8, R31.H1 ;  /* 0x0000001fff08723e */ /* 0x000fc600030004ff */
[----:B------:R-:W2:Y:S01]  /*4f420*/  LDL.LU R52, [R1+0x2770] ;  /* 0x0027700001347983 */ /* 0x000ea20000300800 */
[----:B---3--:R-:W-:-:S03]  /*4f430*/  IMAD.MOV.U32 R14, RZ, RZ, R61 ;  /* 0x000000ffff0e7224 */ /* 0x008fc600078e003d */
[----:B------:R-:W3:Y:S04]  /*4f440*/  LDL.LU R61, [R1+0x276c] ;  /* 0x00276c00013d7983 */ /* 0x000ee80000300800 */
[----:B------:R-:W3:Y:S04]  /*4f450*/  LDL.LU R32, [R1+0x2e0] ;  /* 0x0002e00001207983 */ /* 0x000ee80000300800 */
[----:B------:R-:W3:Y:S04]  /*4f460*/  LDL.LU R33, [R1+0x2e4] ;  /* 0x0002e40001217983 */ /* 0x000ee80000300800 */
[----:B------:R-:W3:Y:S04]  /*4f470*/  LDL.LU R34, [R1+0x2e8] ;  /* 0x0002e80001227983 */ /* 0x000ee80000300800 */
[----:B------:R-:W3:Y:S04]  /*4f480*/  LDL.LU R35, [R1+0x2ec] ;  /* 0x0002ec0001237983 */ /* 0x000ee80000300800 */
[----:B------:R-:W3:Y:S01]  /*4f490*/  LDL.LU R28, [R1+0x2f0] ;  /* 0x0002f000011c7983 */ /* 0x000ee20000300800 */
[----:B------:R-:W-:-:S03]  /*4f4a0*/  F2FP.F16.E5M2.UNPACK_B R9, R9.H1 ;  /* 0x00000009ff09723e */ /* 0x000fc600030004ff */
[----:B------:R-:W3:Y:S01]  /*4f4b0*/  LDL.LU R29, [R1+0x2f4] ;  /* 0x0002f400011d7983 */ /* 0x000ee20000300800 */
[----:B------:R-:W-:-:S03]  /*4f4c0*/  F2FP.F16.E5M2.UNPACK_B R6, R6.H1 ;  /* 0x00000006ff06723e */ /* 0x000fc600030004ff */
[----:B------:R-:W3:Y:S01]  /*4f4d0*/  LDL.LU R30, [R1+0x2f8] ;  /* 0x0002f800011e7983 */ /* 0x000ee20000300800 */
[----:B------:R-:W-:Y:S01]  /*4f4e0*/  F2FP.F16.E5M2.UNPACK_B R7, R7.H1 ;  /* 0x00000007ff07723e */ /* 0x000fe200030004ff */
[----:B------:R-:W-:Y:S02]  /*4f4f0*/  HMMA.16816.F32 R12, R36, R8, R12 ;  /* 0x00000008240c723c */ /* 0x000fe4000000180c */
[----:B------:R-:W3:Y:S01]  /*4f500*/  LDL.LU R31, [R1+0x2fc] ;  /* 0x0002fc00011f7983 */ /* 0x000ee20000300800 */
[----:B------:R-:W-:-:S03]  /*4f510*/  IMAD.MOV.U32 R23, RZ, RZ, R40 ;  /* 0x000000ffff177224 */ /* 0x000fc600078e0028 */
[----:B------:R-:W3:Y:S02]  /*4f520*/  LDL.LU R20, [R1+0x2b0] ;  /* 0x0002b00001147983 */ /* 0x000ee40000300800 */
[----:B------:R-:W-:Y:S02]  /*4f530*/  HMMA.16816.F32 R44, R36, R6, R44 ;  /* 0x00000006242c723c */ /* 0x000fe4000000182c */
        /* <DEDUP_REMOVED lines=12> */
[----:B------:R0:W-:Y:S01]  /*4f600*/  STL.64 [R1+0x418], R14 ;  /* 0x0004180e01007387 */ /* 0x0001e20000100a00 */
[----:B----4-:R-:W-:-:S02]  /*4f610*/  IMAD R50, R50, 0x100, R41 ;  /* 0x0000010032327824 */ /* 0x010fc400078e0229 */
[----:B------:R-:W-:Y:S01]  /*4f620*/  IMAD R51, R51, 0x100, R42 ;  /* 0x0000010033337824 */ /* 0x000fe200078e022a */
[----:B0-----:R-:W4:Y:S04]  /*4f630*/  LDL.LU.64 R14, [R1+0x2a08] ;  /* 0x002a0800010e7983 */ /* 0x001f280000300a00 */
[----:B------:R-:W4:Y:S04]  /*4f640*/  LDL.LU.64 R12, [R1+0x2a00] ;  /* 0x002a0000010c7983 */ /* 0x000f280000300a00 */
[----:B------:R-:W-:Y:S04]  /*4f650*/  STL.64 [R1+0x7d0], R44 ;  /* 0x0007d02c01007387 */ /* 0x000fe80000100a00 */
[----:B------:R0:W-:Y:S04]  /*4f660*/  STL.64 [R1+0x7d8], R46 ;  /* 0x0007d82e01007387 */ /* 0x0001e80000100a00 */
[----:B0-----:R-:W4:Y:S04]  /*4f670*/  LDL.LU.64 R46, [R1+0x29f8] ;  /* 0x0029f800012e7983 */ /* 0x001f280000300a00 */
[----:B------:R-:W4:Y:S04]  /*4f680*/  LDL.LU.64 R44, [R1+0x29f0] ;  /* 0x0029f000012c7983 */ /* 0x000f280000300a00 */
[----:B------:R-:W4:Y:S04]  /*4f690*/  LDL.LU R41, [R1+0x29e8] ;  /* 0x0029e80001297983 */ /* 0x000f280000300800 */
[----:B------:R-:W4:Y:S01]  /*4f6a0*/  LDL.LU R42, [R1+0x29e4] ;  /* 0x0029e400012a7983 */ /* 0x000f220000300800 */
[----:B--2---:R-:W-:-:S03]  /*4f6b0*/  IMAD R60, R60, 0x100, R43 ;  /* 0x000001003c3c7824 */ /* 0x004fc600078e022b */
[----:B------:R-:W4:Y:S01]  /*4f6c0*/  LDL.LU R43, [R1+0x29e0] ;  /* 0x0029e000012b7983 */ /* 0x000f220000300800 */
[----:B------:R-:W-:Y:S02]  /*4f6d0*/  F2FP.F16.E5M2.UNPACK_B R4, R4.H1 ;  /* 0x00000004ff04723e */ /* 0x000fe400030004ff */
[----:B------:R-:W-:Y:S01]  /*4f6e0*/  F2FP.F16.E5M2.UNPACK_B R5, R5.H1 ;  /* 0x00000005ff05723e */ /* 0x000fe200030004ff */
[----:B---3--:R-:W-:-:S06]  /*4f6f0*/  IMAD R61, R61, 0x100, R52 ;  /* 0x000001003d3d7824 */ /* 0x008fcc00078e0234 */
[----:B----4-:R-:W-:Y:S01]  /*4f700*/  HMMA.16816.F32 R36, R36, R4, R40 ;  /* 0x000000042424723c */ /* 0x010fe20000001828 */
[----:B------:R-:W2:-:S15]  /*4f710*/  LDL.LU R40, [R1+0x2d0] ;  /* 0x0002d00001287983 */ /* 0x000e9e0000300800 */
[----:B------:R-:W-:-:S03]  /*4f720*/  NOP ;  /* 0x0000000000007918 */ /* 0x000fc60000000000 */
[----:B------:R0:W-:Y:S04]  /*4f730*/  STL.64 [R1+0x840], R36 ;  /* 0x0008402401007387 */ /* 0x0001e80000100a00 */
[----:B------:R1:W-:Y:S04]  /*4f740*/  STL.64 [R1+0x848], R38 ;  /* 0x0008482601007387 */ /* 0x0003e80000100a00 */
[----:B------:R-:W2:Y:S04]  /*4f750*/  LDL.LU R41, [R1+0x2d4] ;  /* 0x0002d40001297983 */ /* 0x000ea80000300800 */
[----:B------:R-:W2:Y:S04]  /*4f760*/  LDL.LU R42, [R1+0x2d8] ;  /* 0x0002d800012a7983 */ /* 0x000ea80000300800 */
[----:B------:R-:W2:Y:S01]  /*4f770*/  LDL.LU R43, [R1+0x2dc] ;  /* 0x0002dc00012b7983 */ /* 0x000ea20000300800 */
[----:B0-----:R-:W-:-:S02]  /*4f780*/  F2FP.F16.E5M2.UNPACK_B R36, R50 ;  /* 0x00000032ff24723e */ /* 0x001fc400020004ff */
[----:B------:R-:W-:Y:S02]  /*4f790*/  F2FP.F16.E5M2.UNPACK_B R37, R51 ;  /* 0x00000033ff25723e */ /* 0x000fe400020004ff */
[----:B-1----:R-:W-:Y:S02]  /*4f7a0*/  F2FP.F16.E5M2.UNPACK_B R38, R60 ;  /* 0x0000003cff26723e */ /* 0x002fe400020004ff */
[----:B------:R-:W-:-:S07]  /*4f7b0*/  F2FP.F16.E5M2.UNPACK_B R39, R61 ;  /* 0x0000003dff27723e */ /* 0x000fce00020004ff */
[C---:B------:R-:W-:Y:S08]  /*4f7c0*/  HMMA.16816.F32 R28, R36.reuse, R2, R28 ;  /* 0x00000002241c723c */ /* 0x040ff0000000181c */
[C---:B------:R-:W-:Y:S11]  /*4f7d0*/  HMMA.16816.F32 R32, R36.reuse, R48, R32 ;  /* 0x000000302420723c */ /* 0x040ff60000001820 */
[----:B------:R-:W-:Y:S04]  /*4f7e0*/  STL.64 [R1+0x7c0], R28 ;  /* 0x0007c01c01007387 */ /* 0x000fe80000100a00 */
[----:B------:R0:W-:Y:S04]  /*4f7f0*/  STL.64 [R1+0x7c8], R30 ;  /* 0x0007c81e01007387 */ /* 0x0001e80000100a00 */
[----:B0-----:R-:W3:Y:S04]  /*4f800*/  LDL.LU.64 R30, [R1+0x29d8] ;  /* 0x0029d800011e7983 */ /* 0x001ee80000300a00 */
[----:B------:R-:W4:Y:S04]  /*4f810*/  LDL.LU.64 R28, [R1+0x29d0] ;  /* 0x0029d000011c7983 */ /* 0x000f280000300a00 */
[----:B------:R-:W-:Y:S04]  /*4f820*/  STL.64 [R1+0x7b0], R32 ;  /* 0x0007b02001007387 */ /* 0x000fe80000100a00 */
[----:B------:R0:W-:Y:S04]  /*4f830*/  STL.64 [R1+0x7b8], R34 ;  /* 0x0007b82201007387 */ /* 0x0001e80000100a00 */
[----:B0-----:R-:W3:Y:S04]  /*4f840*/  LDL.LU.64 R34, [R1+0x29c8] ;  /* 0x0029c80001227983 */ /* 0x001ee80000300a00 */
[----:B------:R-:W3:Y:S01]  /*4f850*/  LDL.LU.64 R32, [R1+0x29c0] ;  /* 0x0029c00001207983 */ /* 0x000ee20000300a00 */
[C---:B------:R-:W-:Y:S08]  /*4f860*/  HMMA.16816.F32 R24, R36.reuse, R44, R24 ;  /* 0x0000002c2418723c */ /* 0x040ff00000001818 */
[C---:B------:R-:W-:Y:S01]  /*4f870*/  HMMA.16816.F32 R20, R36.reuse, R10, R20 ;  /* 0x0000000a2414723c */ /* 0x040fe20000001814 */
[----:B------:R-:W-:Y:S07]  /*4f880*/  STL.64 [R1+0x2998], R46 ;  /* 0x0029982e01007387 */ /* 0x000fee0000100a00 */
[C---:B------:R-:W-:Y:S08]  /*4f890*/  HMMA.16816.F32 R16, R36.reuse, R8, R16 ;  /* 0x000000082410723c */ /* 0x040ff00000001810 */
[----:B--2---:R-:W-:-:S15]  /*4f8a0*/  HMMA.16816.F32 R40, R36, R46, R40 ;  /* 0x0000002e2428723c */ /* 0x004fde0000001828 */
[----:B------:R-:W-:-:S04]  /*4f8b0*/  NOP ;  /* 0x0000000000007918 */ /* 0x000fc80000000000 */
[----:B------:R-:W-:Y:S04]  /*4f8c0*/  STL.64 [R1+0x7a0], R40 ;  /* 0x0007a02801007387 */ /* 0x000fe80000100a00 */
        /* <DEDUP_REMOVED lines=8> */
[----:B0-----:R-:W-:Y:S02]  /*4f950*/  HMMA.16816.F32 R8, R36, R6, R12 ;  /* 0x000000062408723c */ /* 0x001fe4000000180c */
[----:B------:R-:W-:Y:S04]  /*4f960*/  STL.64 [R1+0x770], R16 ;  /* 0x0007701001007387 */ /* 0x000fe80000100a00 */
[----:B------:R-:W-:-:S13]  /*4f970*/  STL.64 [R1+0x778], R18 ;  /* 0x0007781201007387 */ /* 0x000fda0000100a00 */
[----:B------:R-:W-:Y:S04]  /*4f980*/  STL.64 [R1+0x760], R8 ;  /* 0x0007600801007387 */ /* 0x000fe80000100a00 */
[----:B------:R3:W-:Y:S02]  /*4f990*/  STL.64 [R1+0x768], R10 ;  /* 0x0007680a01007387 */ /* 0x0007e40000100a00 */
[----:B---3--:R-:W-:Y:S02]  /*4f9a0*/  HMMA.16816.F32 R8, R36, R4, R32 ;  /* 0x000000042408723c */ /* 0x008fe40000001820 */
[----:B------:R-:W-:Y:S01]  /*4f9b0*/  STL.64 [R1+0x2958], R6 ;  /* 0x0029580601007387 */ /* 0x000fe20000100a00 */
[----:B----4-:R-:W-:-:S03]  /*4f9c0*/  IMAD.MOV.U32 R12, RZ, RZ, R28 ;  /* 0x000000ffff0c7224 */ /* 0x010fc600078e001c */
[----:B------:R0:W-:Y:S01]  /*4f9d0*/  STL.64 [R1+0x2950], R4 ;  /* 0x0029500401007387 */ /* 0x0001e20000100a00 */
[----:B------:R-:W-:Y:S02]  /*4f9e0*/  IMAD.MOV.U32 R14, RZ, RZ, R30 ;  /* 0x000000ffff0e7224 */ /* 0x000fe400078e001e */
[----:B------:R-:W-:Y:S02]  /*4f9f0*/  IMAD.MOV.U32 R15, RZ, RZ, R31 ;  /* 0x000000ffff0f7224 */ /* 0x000fe400078e001f */
[----:B------:R-:W-:-:S08]  /*4fa00*/  IMAD.MOV.U32 R13, RZ, RZ, R29 ;  /* 0x000000ffff0d7224 */ /* 0x000fd000078e001d */
[----:B------:R-:W-:Y:S04]  /*4fa10*/  STL.64 [R1+0x830], R8 ;  /* 0x0008300801007387 */ /* 0x000fe80000100a00 */
[----:B------:R-:W-:Y:S04]  /*4fa20*/  STL.64 [R1+0x838], R10 ;  /* 0x0008380a01007387 */ /* 0x000fe80000100a00 */
[----:B------:R-:W2:Y:S04]  /*4fa30*/  LDL.LU R28, [R1+0x29bc] ;  /* 0x0029bc00011c7983 */ /* 0x000ea80000300800 */
[----:B------:R-:W3:Y:S04]  /*4fa40*/  LDL.LU R29, [R1+0x29b8] ;  /* 0x0029b800011d7983 */ /* 0x000ee80000300800 */
[----:B------:R-:W4:Y:S04]  /*4fa50*/  LDL.LU R30, [R1+0x29b4] ;  /* 0x0029b400011e7983 */ /* 0x000f280000300800 */
[----:B------:R-:W4:Y:S04]  /*4fa60*/  LDL.LU R31, [R1+0x29b0] ;  /* 0x0029b000011f7983 */ /* 0x000f280000300800 */
[----:B------:R-:W-:Y:S04]  /*4fa70*/  STL.64 [R1+0x2968], R14 ;  /* 0x0029680e01007387 */ /* 0x000fe80000100a00 */
[----:B------:R1:W-:Y:S04]  /*4fa80*/  STL.64 [R1+0x2960], R12 ;  /* 0x0029600c01007387 */ /* 0x0003e80000100a00 */
[----:B------:R-:W4:Y:S04]  /*4fa90*/  LDL.LU R16, [R1+0x1c0] ;  /* 0x0001c00001107983 */ /* 0x000f280000300800 */
[----:B------:R-:W4:Y:S04]  /*4faa0*/  LDL.LU R17, [R1+0x1c4] ;  /* 0x0001c40001117983 */ /* 0x000f280000300800 */
[----:B------:R-:W4:Y:S04]  /*4fab0*/  LDL.LU R18, [R1+0x1c8] ;  /* 0x0001c80001127983 */ /* 0x000f280000300800 */
[----:B------:R-:W4:Y:S01]  /*4fac0*/  LDL.LU R19, [R1+0x1cc] ;  /* 0x0001cc0001137983 */ /* 0x000f220000300800 */
[----:B--2---:R-:W-:-:S02]  /*4fad0*/  IMAD.MOV.U32 R23, RZ, RZ, R28 ;  /* 0x000000ffff177224 */ /* 0x004fc400078e001c */
[----:B---3--:R-:W-:Y:S02]  /*4fae0*/  IMAD.MOV.U32 R22, RZ, RZ, R29 ;  /* 0x000000ffff167224 */ /* 0x008fe400078e001d */
[----:B----4-:R-:W-:Y:S02]  /*4faf0*/  IMAD.MOV.U32 R21, RZ, RZ, R30 ;  /* 0x000000ffff157224 */ /* 0x010fe400078e001e */
[----:B------:R-:W-:Y:S01]  /*4fb00*/  IMAD.MOV.U32 R20, RZ, RZ, R31 ;  /* 0x000000ffff147224 */ /* 0x000fe200078e001f */
[----:B------:R-:W-:Y:S04]  /*4fb10*/  STL.64 [R1+0x2988], R18 ;  /* 0x0029881201007387 */ /* 0x000fe80000100a00 */
[----:B------:R-:W-:Y:S04]  /*4fb20*/  STL.64 [R1+0x2980], R16 ;  /* 0x0029801001007387 */ /* 0x000fe80000100a00 */
[----:B------:R-:W-:Y:S04]  /*4fb30*/  STL.64 [R1+0x29a8], R22 ;  /* 0x0029a81601007387 */ /* 0x000fe80000100a00 */
[----:B------:R2:W-:Y:S04]  /*4fb40*/  STL.64 [R1+0x29a0], R20 ;  /* 0x0029a01401007387 */ /* 0x0005e80000100a00 */
        /* <DEDUP_REMOVED lines=20> */
[----:B--2---:R-:W2:Y:S04]  /*4fc90*/  LDL.LU R20, [R1+0x280] ;  /* 0x0002800001147983 */ /* 0x004ea80000300800 */
[----:B------:R-:W2:Y:S04]  /*4fca0*/  LDL.LU R21, [R1+0x284] ;  /* 0x0002840001157983 */ /* 0x000ea80000300800 */
[----:B------:R-:W2:Y:S04]  /*4fcb0*/  LDL.LU R22, [R1+0x288] ;  /* 0x0002880001167983 */ /* 0x000ea80000300800 */
[----:B------:R-:W2:Y:S01]  /*4fcc0*/  LDL.LU R23, [R1+0x28c] ;  /* 0x00028c0001177983 */ /* 0x000ea20000300800 */
[----:B------:R-:W-:-:S02]  /*4fcd0*/  IMAD R40, R54, 0x100, R53 ;  /* 0x0000010036287824 */ /* 0x000fc400078e0235 */
[----:B------:R-:W-:Y:S01]  /*4fce0*/  IMAD R41, R56, 0x100, R55 ;  /* 0x0000010038297824 */ /* 0x000fe200078e0237 */
[----:B------:R-:W4:Y:S01]  /*4fcf0*/  LDL.LU R16, [R1+0x260] ;  /* 0x0002600001107983 */ /* 0x000f220000300800 */
[----:B------:R-:W-:Y:S02]  /*4fd00*/  IMAD R42, R58, 0x100, R57 ;  /* 0x000001003a2a7824 */ /* 0x000fe400078e0239 */
[----:B------:R-:W-:Y:S01]  /*4fd10*/  IMAD R43, R0, 0x100, R59 ;  /* 0x00000100002b7824 */ /* 0x000fe200078e023b */
[----:B------:R-:W4:Y:S01]  /*4fd20*/  LDL.LU R17, [R1+0x264] ;  /* 0x0002640001117983 */ /* 0x000f220000300800 */
[----:B------:R-:W-:Y:S02]  /*4fd30*/  F2FP.F16.E5M2.UNPACK_B R32, R40 ;  /* 0x00000028ff20723e */ /* 0x000fe400020004ff */
[----:B------:R-:W-:Y:S01]  /*4fd40*/  F2FP.F16.E5M2.UNPACK_B R33, R41 ;  /* 0x00000029ff21723e */ /* 0x000fe200020004ff */
[----:B------:R-:W4:Y:S01]  /*4fd50*/  LDL.LU R18, [R1+0x268] ;  /* 0x0002680001127983 */ /* 0x000f220000300800 */
[----:B------:R-:W-:-:S02]  /*4fd60*/  F2FP.F16.E5M2.UNPACK_B R34, R42 ;  /* 0x0000002aff22723e */ /* 0x000fc400020004ff */
[----:B------:R-:W-:Y:S01]  /*4fd70*/  F2FP.F16.E5M2.UNPACK_B R35, R43 ;  /* 0x0000002bff23723e */ /* 0x000fe200020004ff */
        /* <DEDUP_REMOVED lines=36> */
[C---:B----4-:R-:W-:Y:S08]  /*4ffc0*/  HMMA.16816.F32 R16, R32.reuse, R46, R16 ;  /* 0x0000002e2010723c */ /* 0x050ff00000001810 */
[C---:B---3--:R-:W-:Y:S11]  /*4ffd0*/  HMMA.16816.F32 R8, R32.reuse, R44, R8 ;  /* 0x0000002c2008723c */ /* 0x048ff60000001808 */
        /* <DEDUP_REMOVED lines=22> */
[----:B0-----:R-:W2:Y:S04]  /*50140*/  LDL.LU.64 R30, [R1+0x2948] ;  /* 0x00294800011e7983 */ /* 0x001ea80000300a00 */
[----:B------:R-:W2:Y:S01]  /*50150*/  LDL.LU.64 R28, [R1+0x2940] ;  /* 0x00294000011c7983 */ /* 0x000ea20000300a00 */
[----:B------:R-:W-:-:S02]  /*50160*/  IMAD R36, R38, 0x100, R37 ;  /* 0x0000010026247824 */ /* 0x000fc400078e0225 */
[----:B------:R-:W-:Y:S02]  /*50170*/  IMAD R37, R61, 0x100, R39 ;  /* 0x000001003d257824 */ /* 0x000fe400078e0227 */
[----:B------:R-:W-:Y:S02]  /*50180*/  IMAD R38, R51, 0x100, R60 ;  /* 0x0000010033267824 */ /* 0x000fe400078e023c */
[----:B------:R-:W-:Y:S01]  /*50190*/  IMAD R39, R52, 0x100, R50 ;  /* 0x0000010034277824 */ /* 0x000fe200078e0232 */
[----:B--2---:R-:W-:Y:S01]  /*501a0*/  HMMA.16816.F32 R28, R32, R4, R28 ;  /* 0x00000004201c723c */ /* 0x004fe2000000181c */
[----:B------:R-:W2:-:S15]  /*501b0*/  LDL.LU R32, [R1+0x200] ;  /* 0x0002000001207983 */ /* 0x000e9e0000300800 */
[----:B------:R-:W-:-:S03]  /*501c0*/  NOP ;  /* 0x0000000000007918 */ /* 0x000fc60000000000 */
[----:B------:R0:W-:Y:S04]  /*501d0*/  STL.64 [R1+0x820], R28 ;  /* 0x0008201c01007387 */ /* 0x0001e80000100a00 */
[----:B------:R1:W-:Y:S04]  /*501e0*/  STL.64 [R1+0x828], R30 ;  /* 0x0008281e01007387 */ /* 0x0003e80000100a00 */
[----:B------:R-:W2:Y:S04]  /*501f0*/  LDL.LU R33, [R1+0x204] ;  /* 0x0002040001217983 */ /* 0x000ea80000300800 */
[----:B------:R-:W2:Y:S01]  /*50200*/  LDL.LU R34, [R1+0x208] ;  /* 0x0002080001227983 */ /* 0x000ea20000300800 */
[----:B0-----:R-:W-:-:S02]  /*50210*/  F2FP.F16.E5M2.UNPACK_B R28, R36 ;  /* 0x00000024ff1c723e */ /* 0x001fc400020004ff */
[----:B------:R-:W-:Y:S01]  /*50220*/  F2FP.F16.E5M2.UNPACK_B R29, R37 ;  /* 0x00000025ff1d723e */ /* 0x000fe200020004ff */
[----:B------:R-:W2:Y:S01]  /*50230*/  LDL.LU R35, [R1+0x20c] ;  /* 0x00020c0001237983 */ /* 0x000ea20000300800 */
[----:B-1----:R-:W-:-:S03]  /*50240*/  F2FP.F16.E5M2.UNPACK_B R30, R38 ;  /* 0x00000026ff1e723e */ /* 0x002fc600020004ff */
[----:B------:R-:W4:Y:S01]  /*50250*/  LDL.LU R36, [R1+0x210] ;  /* 0x0002100001247983 */ /* 0x000f220000300800 */
[----:B------:R-:W-:-:S03]  /*50260*/  F2FP.F16.E5M2.UNPACK_B R31, R39 ;  /* 0x00000027ff1f723e */ /* 0x000fc600020004ff */
[----:B------:R-:W4:Y:S04]  /*50270*/  LDL.LU R37, [R1+0x214] ;  /* 0x0002140001257983 */ /* 0x000f280000300800 */
[----:B------:R-:W4:Y:S04]  /*50280*/  LDL.LU R38, [R1+0x218] ;  /* 0x0002180001267983 */ /* 0x000f280000300800 */
[----:B------:R-:W4:Y:S01]  /*50290*/  LDL.LU R39, [R1+0x21c] ;  /* 0x00021c0001277983 */ /* 0x000f220000300800 */
[C---:B------:R-:W-:Y:S08]  /*502a0*/  HMMA.16816.F32 R24, R28.reuse, R44, R24 ;  /* 0x0000002c1c18723c */ /* 0x040ff00000001818 */
[C---:B------:R-:W-:Y:S08]  /*502b0*/  HMMA.16816.F32 R20, R28.reuse, R10, R20 ;  /* 0x0000000a1c14723c */ /* 0x040ff00000001814 */
[C---:B---3--:R-:W-:Y:S08]  /*502c0*/  HMMA.16816.F32 R16, R28.reuse, R8, R16 ;  /* 0x000000081c10723c */ /* 0x048ff00000001810 */
[----:B----4-:R-:W-:-:S15]  /*502d0*/  HMMA.16816.F32 R36, R28, R2, R36 ;  /* 0x000000021c24723c */ /* 0x010fde0000001824 */
[----:B------:R-:W-:-:S04]  /*502e0*/  NOP ;  /* 0x0000000000007918 */ /* 0x000fc80000000000 */
[----:B------:R-:W-:Y:S04]  /*502f0*/  STL.64 [R1+0x650], R36 ;  /* 0x0006502401007387 */ /* 0x000fe80000100a00 */
[----:B------:R2:W-:Y:S02]  /*50300*/  STL.64 [R1+0x658], R38 ;  /* 0x0006582601007387 */ /* 0x0005e40000100a00 */
[C---:B--2---:R-:W-:Y:S08]  /*50310*/  HMMA.16816.F32 R36, R28.reuse, R48, R32 ;  /* 0x000000301c24723c */ /* 0x044ff00000001820 */
        /* <DEDUP_REMOVED lines=14> */
[----:B------:R-:W-:Y:S01]  /*50400*/  IMAD R34, R58, 0x100, R57 ;  /* 0x000001003a227824 */ /* 0x000fe200078e0239 */
[----:B------:R-:W-:Y:S01]  /*50410*/  STL.64 [R1+0x600], R16 ;  /* 0x0006001001007387 */ /* 0x000fe20000100a00 */
[----:B------:R-:W-:-:S02]  /*50420*/  IMAD R35, R0, 0x100, R59 ;  /* 0x0000010000237824 */ /* 0x000fc400078e023b */
[----:B------:R-:W-:Y:S01]  /*50430*/  IMAD R32, R54, 0x100, R53 ;  /* 0x0000010036207824 */ /* 0x000fe200078e0235 */
[----:B------:R-:W-:Y:S01]  /*50440*/  STL.64 [R1+0x608], R18 ;  /* 0x0006081201007387 */ /* 0x000fe20000100a00 */
[----:B------:R-:W-:-:S12]  /*50450*/  IMAD R33, R56, 0x100, R55 ;  /* 0x0000010038217824 */ /* 0x000fd800078e0237 */
        /* <DEDUP_REMOVED lines=71> */
[----:B------:R-:W3:Y:S04]  /*508d0*/  LDL.LU.64 R34, [R1+0x2938] ;  /* 0x0029380001227983 */ /* 0x000ee80000300a00 */
[----:B------:R-:W2:-:S12]  /*508e0*/  LDL.LU.64 R32, [R1+0x2930] ;  /* 0x0029300001207983 */ /* 0x000e980000300a00 */
[----:B------:R-:W-:Y:S04]  /*508f0*/  STL.64 [R1+0x810], R28 ;  /* 0x0008101c01007387 */ /* 0x000fe80000100a00 */
[----:B------:R3:W-:Y:S02]  /*50900*/  STL.64 [R1+0x818], R30 ;  /* 0x0008181e01007387 */ /* 0x0007e40000100a00 */
[----:B---3--:R-:W-:Y:S02]  /*50910*/  F2FP.F16.E5M2.UNPACK_B R30, R34 ;  /* 0x00000022ff1e723e */ /* 0x008fe400020004ff */
[----:B------:R-:W-:Y:S02]  /*50920*/  F2FP.F16.E5M2.UNPACK_B R31, R35 ;  /* 0x00000023ff1f723e */ /* 0x000fe400020004ff */
[----:B--2---:R-:W-:-:S02]  /*50930*/  F2FP.F16.E5M2.UNPACK_B R28, R32 ;  /* 0x00000020ff1c723e */ /* 0x004fc400020004ff */
[----:B------:R-:W-:Y:S01]  /*50940*/  F2FP.F16.E5M2.UNPACK_B R29, R33 ;  /* 0x00000021ff1d723e */ /* 0x000fe200020004ff */
[----:B------:R-:W2:Y:S04]  /*50950*/  LDL.LU R32, [R1+0x150] ;  /* 0x0001500001207983 */ /* 0x000ea80000300800 */
[----:B------:R-:W2:Y:S02]  /*50960*/  LDL.LU R33, [R1+0x154] ;  /* 0x0001540001217983 */ /* 0x000ea40000300800 */
[C---:B------:R-:W-:Y:S02]  /*50970*/  HMMA.16816.F32 R36, R28.reuse, R2, R36 ;  /* 0x000000021c24723c */ /* 0x040fe40000001824 */
[----:B------:R-:W2:Y:S04]  /*50980*/  LDL.LU R34, [R1+0x158] ;  /* 0x0001580001227983 */ /* 0x000ea80000300800 */
[----:B------:R-:W2:Y:S02]  /*50990*/  LDL.LU R35, [R1+0x15c] ;  /* 0x00015c0001237983 */ /* 0x000ea40000300800 */
        /* <DEDUP_REMOVED lines=19> */
[C---:B---3--:R-:W-:Y:S08]  /*50ad0*/  HMMA.16816.F32 R36, R28.reuse, R6, R36 ;  /* 0x000000061c24723c */ /* 0x048ff00000001824 */
[----:B----4-:R-:W-:-:S15]  /*50ae0*/  HMMA.16816.F32 R52, R28, R10, R52 ;  /* 0x0000000a1c34723c */ /* 0x010fde0000001834 */
[----:B------:R-:W-:-:S04]  /*50af0*/  NOP ;  /* 0x0000000000007918 */ /* 0x000fc80000000000 */
[----:B------:R-:W-:Y:S04]  /*50b00*/  STL.64 [R1+0x5a0], R52 ;  /* 0x0005a03401007387 */ /* 0x000fe80000100a00 */
[----:B------:R0:W-:Y:S04]  /*50b10*/  STL.64 [R1+0x5a8], R54 ;  /* 0x0005a83601007387 */ /* 0x0001e80000100a00 */
[----:B0-----:R-:W3:Y:S04]  /*50b20*/  LDL.LU.64 R54, [R1+0x28e8] ;  /* 0x0028e80001367983 */ /* 0x001ee80000300a00 */
[----:B------:R-:W3:Y:S01]  /*50b30*/  LDL.LU.64 R52, [R1+0x28e0] ;  /* 0x0028e00001347983 */ /* 0x000ee20000300a00 */
[C---:B--2---:R-:W-:Y:S08]  /*50b40*/  HMMA.16816.F32 R32, R28.reuse, R8, R32 ;  /* 0x000000081c20723c */ /* 0x044ff00000001820 */
[----:B------:R-:W-:Y:S11]  /*50b50*/  HMMA.16816.F32 R24, R28, R4, R24 ;  /* 0x000000041c18723c */ /* 0x000ff60000001818 */
[----:B------:R0:W-:Y:S04]  /*50b60*/  STL.64 [R1+0x590], R32 ;  /* 0x0005902001007387 */ /* 0x0001e80000100a00 */
[----:B------:R1:W-:Y:S01]  /*50b70*/  STL.64 [R1+0x598], R34 ;  /* 0x0005982201007387 */ /* 0x0003e20000100a00 */
[----:B0-----:R-:W-:-:S02]  /*50b80*/  IMAD R32, R41, 0x100, R42 ;  /* 0x0000010029207824 */ /* 0x001fc400078e022a */
[----:B------:R-:W-:Y:S02]  /*50b90*/  IMAD R33, R61, 0x100, R40 ;  /* 0x000001003d217824 */ /* 0x000fe400078e0228 */
[----:B-1----:R-:W-:Y:S02]  /*50ba0*/  IMAD R34, R51, 0x100, R60 ;  /* 0x0000010033227824 */ /* 0x002fe400078e023c */
[----:B------:R-:W-:Y:S01]  /*50bb0*/  IMAD R35, R0, 0x100, R50 ;  /* 0x0000010000237824 */ /* 0x000fe200078e0232 */
[----:B------:R-:W-:Y:S01]  /*50bc0*/  F2FP.F16.E5M2.UNPACK_B R28, R32 ;  /* 0x00000020ff1c723e */ /* 0x000fe200020004ff */
[----:B------:R-:W-:Y:S01]  /*50bd0*/  STL.64 [R1+0x580], R36 ;  /* 0x0005802401007387 */ /* 0x000fe20000100a00 */
[----:B------:R-:W-:Y:S02]  /*50be0*/  F2FP.F16.E5M2.UNPACK_B R29, R33 ;  /* 0x00000021ff1d723e */ /* 0x000fe400020004ff */
[----:B------:R-:W-:Y:S02]  /*50bf0*/  F2FP.F16.E5M2.UNPACK_B R30, R34 ;  /* 0x00000022ff1e723e */ /* 0x000fe400020004ff */
[----:B------:R-:W-:Y:S01]  /*50c00*/  F2FP.F16.E5M2.UNPACK_B R31, R35 ;  /* 0x00000023ff1f723e */ /* 0x000fe200020004ff */
[----:B------:R-:W-:Y:S04]  /*50c10*/  STL.64 [R1+0x588], R38 ;  /* 0x0005882601007387 */ /* 0x000fe80000100a00 */
[----:B------:R-:W-:Y:S04]  /*50c20*/  STL [R1+0x28b8], R4 ;  /* 0x0028b80401007387 */ /* 0x000fe80000100800 */
[----:B------:R-:W-:Y:S04]  /*50c30*/  STL [R1+0x28b4], R5 ;  /* 0x0028b40501007387 */ /* 0x000fe80000100800 */
[----:B------:R-:W-:Y:S04]  /*50c40*/  STL.64 [R1+0x800], R24 ;  /* 0x0008001801007387 */ /* 0x000fe80000100a00 */
[----:B------:R0:W-:Y:S02]  /*50c50*/  STL.64 [R1+0x808], R26 ;  /* 0x0008081a01007387 */ /* 0x0001e40000100a00 */
[C---:B0-----:R-:W-:Y:S08]  /*50c60*/  HMMA.16816.F32 R24, R28.reuse, R2, R20 ;  /* 0x000000021c18723c */ /* 0x041ff00000001814 */
[C---:B------:R-:W-:Y:S08]  /*50c70*/  HMMA.16816.F32 R20, R28.reuse, R48, R16 ;  /* 0x000000301c14723c */ /* 0x040ff00000001810 */
[C---:B------:R-:W-:Y:S01]  /*50c80*/  HMMA.16816.F32 R16, R28.reuse, R46, R12 ;  /* 0x0000002e1c10723c */ /* 0x040fe2000000180c */
[----:B------:R-:W-:Y:S04]  /*50c90*/  STL [R1+0x28bc], R3 ;  /* 0x0028bc0301007387 */ /* 0x000fe80000100800 */
[----:B------:R-:W-:Y:S04]  /*50ca0*/  STL.64 [R1+0x570], R24 ;  /* 0x0005701801007387 */ /* 0x000fe80000100a00 */
[----:B------:R-:W-:Y:S04]  /*50cb0*/  STL.64 [R1+0x578], R26 ;  /* 0x0005781a01007387 */ /* 0x000fe80000100a00 */
[----:B------:R-:W-:Y:S04]  /*50cc0*/  STL.64 [R1+0x560], R20 ;  /* 0x0005601401007387 */ /* 0x000fe80000100a00 */
[----:B------:R-:W-:Y:S04]  /*50cd0*/  STL.64 [R1+0x568], R22 ;  /* 0x0005681601007387 */ /* 0x000fe80000100a00 */
[----:B------:R-:W-:Y:S04]  /*50ce0*/  STL.64 [R1+0x28a8], R46 ;  /* 0x0028a82e01007387 */ /* 0x000fe80000100a00 */
[----:B------:R-:W-:Y:S04]  /*50cf0*/  STL.64 [R1+0x550], R16 ;  /* 0x0005501001007387 */ /* 0x000fe80000100a00 */
[----:B------:R0:W-:Y:S02]  /*50d00*/  STL.64 [R1+0x558], R18 ;  /* 0x0005581201007387 */ /* 0x0001e40000100a00 */
[C---:B0-----:R-:W-:Y:S02]  /*50d10*/  HMMA.16816.F32 R16, R28.reuse, R10, R56 ;  /* 0x0000000a1c10723c */ /* 0x041fe40000001838 */
[----:B------:R-:W-:Y:S06]  /*50d20*/  STL.64 [R1+0x28a0], R44 ;  /* 0x0028a02c01007387 */ /* 0x000fec0000100a00 */
[----:B---3--:R-:W-:-:S15]  /*50d30*/  HMMA.16816.F32 R12, R28, R44, R52 ;  /* 0x0000002c1c0c723c */ /* 0x008fde0000001834 */
[----:B------:R-:W-:-:S04]  /*50d40*/  NOP ;  /* 0x0000000000007918 */ /* 0x000fc80000000000 */
[----:B------:R0:W-:Y:S04]  /*50d50*/  STL.64 [R1+0x540], R12 ;  /* 0x0005400c01007387 */ /* 0x0001e80000100a00 */
[----:B------:R1:W-:Y:S04]  /*50d60*/  STL.64 [R1+0x548], R14 ;  /* 0x0005480e01007387 */ /* 0x0003e80000100a00 */
[----:B0-----:R-:W2:Y:S04]  /*50d70*/  LDL.LU R12, [R1+0x70] ;  /* 0x00007000010c7983 */ /* 0x001ea80000300800 */
[----:B------:R0:W-:Y:S04]  /*50d80*/  STL.64 [R1+0x4b0], R16 ;  /* 0x0004b01001007387 */ /* 0x0001e80000100a00 */
[----:B------:R3:W-:Y:S04]  /*50d90*/  STL.64 [R1+0x4b8], R18 ;  /* 0x0004b81201007387 */ /* 0x0007e80000100a00 */
[----:B------:R-:W2:Y:S04]  /*50da0*/  LDL.LU R13, [R1+0x74] ;  /* 0x00007400010d7983 */ /* 0x000ea80000300800 */
[----:B-1----:R-:W4:Y:S04]  /*50db0*/  LDL.LU R14, [R1+0x78] ;  /* 0x00007800010e7983 */ /* 0x002f280000300800 */
[----:B------:R-:W4:Y:S04]  /*50dc0*/  LDL.LU R15, [R1+0x7c] ;  /* 0x00007c00010f7983 */ /* 0x000f280000300800 */
[----:B----4-:R-:W-:Y:S04]  /*50dd0*/  STL.64 [R1+0x28c8], R14 ;  /* 0x0028c80e01007387 */ /* 0x010fe80000100a00 */
[----:B--2---:R1:W-:Y:S04]  /*50de0*/  STL.64 [R1+0x28c0], R12 ;  /* 0x0028c00c01007387 */ /* 0x0043e80000100a00 */
[----:B------:R-:W2:Y:S04]  /*50df0*/  LDL.LU R56, [R1+0x80] ;  /* 0x0000800001387983 */ /* 0x000ea80000300800 */
[----:B------:R-:W2:Y:S04]  /*50e00*/  LDL.LU R57, [R1+0x84] ;  /* 0x0000840001397983 */ /* 0x000ea80000300800 */
[----:B------:R-:W4:Y:S04]  /*50e10*/  LDL.LU R58, [R1+0x88] ;  /* 0x00008800013a7983 */ /* 0x000f280000300800 */
[----:B------:R-:W4:Y:S04]  /*50e20*/  LDL.LU R59, [R1+0x8c] ;  /* 0x00008c00013b7983 */ /* 0x000f280000300800 */
[----:B----4-:R-:W-:Y:S04]  /*50e30*/  STL.64 [R1+0x28d8], R58 ;  /* 0x0028d83a01007387 */ /* 0x010fe80000100a00 */
[----:B--2---:R2:W-:Y:S04]  /*50e40*/  STL.64 [R1+0x28d0], R56 ;  /* 0x0028d03801007387 */ /* 0x0045e80000100a00 */
[----:B0-----:R-:W4:Y:S04]  /*50e50*/  LDL.LU R16, [R1+0xa0] ;  /* 0x0000a00001107983 */ /* 0x001f280000300800 */
[----:B------:R-:W4:Y:S04]  /*50e60*/  LDL.LU R17, [R1+0xa4] ;  /* 0x0000a40001117983 */ /* 0x000f280000300800 */
[----:B---3--:R-:W4:Y:S04]  /*50e70*/  LDL.LU R18, [R1+0xa8] ;  /* 0x0000a80001127983 */ /* 0x008f280000300800 */
[----:B------:R-:W4:Y:S04]  /*50e80*/  LDL.LU R19, [R1+0xac] ;  /* 0x0000ac0001137983 */ /* 0x000f280000300800 */
[----:B-1----:R-:W3:Y:S04]  /*50e90*/  LDL.LU R12, [R1+0xd0] ;  /* 0x0000d000010c7983 */ /* 0x002ee80000300800 */
[----:B------:R-:W3:Y:S04]  /*50ea0*/  LDL.LU R13, [R1+0xd4] ;  /* 0x0000d400010d7983 */ /* 0x000ee80000300800 */
[----:B------:R-:W3:Y:S04]  /*50eb0*/  LDL.LU R14, [R1+0xd8] ;  /* 0x0000d800010e7983 */ /* 0x000ee80000300800 */
[----:B------:R-:W3:Y:S04]  /*50ec0*/  LDL.LU R15, [R1+0xdc] ;  /* 0x0000dc00010f7983 */ /* 0x000ee80000300800 */
[----:B--2---:R-:W2:Y:S04]  /*50ed0*/  LDL.LU R56, [R1+0xe0] ;  /* 0x0000e00001387983 */ /* 0x004ea80000300800 */
        /* <DEDUP_REMOVED lines=40> */
[----:B--2---:R-:W-:Y:S01]  /*51160*/  HMMA.16816.F32 R56, R28, R8, R56 ;  /* 0x000000081c38723c */ /* 0x004fe20000001838 */
[----:B----4-:R-:W-:-:S15]  /*51170*/  IMAD R32, R32, 0x100, R3 ;  /* 0x0000010020207824 */ /* 0x010fde00078e0203 */
[----:B------:R-:W-:-:S03]  /*51180*/  NOP ;  /* 0x0000000000007918 */ /* 0x000fc60000000000 */
[----:B------:R-:W-:Y:S04]  /*51190*/  STL.64 [R1+0x4a0], R56 ;  /* 0x0004a03801007387 */ /* 0x000fe80000100a00 */
[----:B------:R0:W-:Y:S01]  /*511a0*/  STL.64 [R1+0x4a8], R58 ;  /* 0x0004a83a01007387 */ /* 0x0001e20000100a00 */
[----:B------:R-:W-:Y:S02]  /*511b0*/  IMAD R33, R33, 0x100, R4 ;  /* 0x0000010021217824 */ /* 0x000fe400078e0204 */
[----:B------:R-:W-:Y:S01]  /*511c0*/  IMAD R34, R34, 0x100, R5 ;  /* 0x0000010022227824 */ /* 0x000fe200078e0205 */
        /* <DEDUP_REMOVED lines=13> */
[----:B------:R-:W3:-:S12]  /*512a0*/  LDL.LU.64 R44, [R1+0x28a0] ;  /* 0x0028a000012c7983 */ /* 0x000ed80000300a00 */
[----:B------:R0:W-:Y:S04]  /*512b0*/  STL.64 [R1+0x7f0], R28 ;  /* 0x0007f01c01007387 */ /* 0x0001e80000100a00 */
[----:B------:R1:W-:Y:S01]  /*512c0*/  STL.64 [R1+0x7f8], R30 ;  /* 0x0007f81e01007387 */ /* 0x0003e20000100a00 */
[----:B0-----:R-:W-:Y:S02]  /*512d0*/  F2FP.F16.E5M2.UNPACK_B R28, R32 ;  /* 0x00000020ff1c723e */ /* 0x001fe400020004ff */
[----:B------:R-:W-:Y:S01]  /*512e0*/  F2FP.F16.E5M2.UNPACK_B R29, R33 ;  /* 0x00000021ff1d723e */ /* 0x000fe200020004ff */
[----:B------:R-:W3:Y:S01]  /*512f0*/  LDL.LU R32, [R1+0x60] ;  /* 0x0000600001207983 */ /* 0x000ee20000300800 */
[----:B-1----:R-:W-:Y:S02]  /*51300*/  F2FP.F16.E5M2.UNPACK_B R30, R34 ;  /* 0x00000022ff1e723e */ /* 0x002fe400020004ff */
[----:B------:R-:W-:Y:S01]  /*51310*/  F2FP.F16.E5M2.UNPACK_B R31, R35 ;  /* 0x00000023ff1f723e */ /* 0x000fe200020004ff */
[----:B------:R-:W3:Y:S04]  /*51320*/  LDL.LU R33, [R1+0x64] ;  /* 0x0000640001217983 */ /* 0x000ee80000300800 */
[----:B------:R-:W3:Y:S02]  /*51330*/  LDL.LU R34, [R1+0x68] ;  /* 0x0000680001227983 */ /* 0x000ee40000300800 */
[C---:B----4-:R-:W-:Y:S02]  /*51340*/  HMMA.16816.F32 R24, R28.reuse, R2, R24 ;  /* 0x000000021c18723c */ /* 0x050fe40000001818 */
[----:B------:R-:W4:Y:S06]  /*51350*/  LDL.LU R35, [R1+0x6c] ;  /* 0x00006c0001237983 */ /* 0x000f2c0000300800 */
[C---:B------:R-:W-:Y:S08]  /*51360*/  HMMA.16816.F32 R20, R28.reuse, R48, R20 ;  /* 0x000000301c14723c */ /* 0x040ff00000001814 */
[C---:B------:R-:W-:Y:S03]  /*51370*/  HMMA.16816.F32 R56, R28.reuse, R10, R56 ;  /* 0x0000000a1c38723c */ /* 0x040fe60000001838 */
[----:B------:R-:W-:Y:S04]  /*51380*/  STL.64 [R1+0x480], R24 ;  /* 0x0004801801007387 */ /* 0x000fe80000100a00 */
[----:B------:R0:W-:Y:S04]  /*51390*/  STL.64 [R1+0x488], R26 ;  /* 0x0004881a01007387 */ /* 0x0001e80000100a00 */
[----:B0-----:R-:W4:Y:S04]  /*513a0*/  LDL.LU.64 R26, [R1+0x2898] ;  /* 0x00289800011a7983 */ /* 0x001f280000300a00 */
[----:B------:R-:W4:Y:S04]  /*513b0*/  LDL.LU.64 R24, [R1+0x2890] ;  /* 0x0028900001187983 */ /* 0x000f280000300a00 */
[----:B------:R-:W-:Y:S04]  /*513c0*/  STL.64 [R1+0x470], R20 ;  /* 0x0004701401007387 */ /* 0x000fe80000100a00 */
[----:B------:R0:W-:Y:S04]  /*513d0*/  STL.64 [R1+0x478], R22 ;  /* 0x0004781601007387 */ /* 0x0001e80000100a00 */
[----:B0-----:R-:W4:Y:S04]  /*513e0*/  LDL.LU.64 R22, [R1+0x2888] ;  /* 0x0028880001167983 */ /* 0x001f280000300a00 */
[----:B------:R-:W4:Y:S01]  /*513f0*/  LDL.LU.64 R20, [R1+0x2880] ;  /* 0x0028800001147983 */ /* 0x000f220000300a00 */
[C---:B--2---:R-:W-:Y:S08]  /*51400*/  HMMA.16816.F32 R16, R28.reuse, R46, R16 ;  /* 0x0000002e1c10723c */ /* 0x044ff00000001810 */
[C---:B---3--:R-:W-:Y:S11]  /*51410*/  HMMA.16816.F32 R52, R28.reuse, R44, R52 ;  /* 0x0000002c1c34723c */ /* 0x048ff60000001834 */
[----:B------:R-:W-:Y:S04]  /*51420*/  STL.64 [R1+0x460], R16 ;  /* 0x0004601001007387 */ /* 0x000fe80000100a00 */
[----:B------:R0:W-:Y:S04]  /*51430*/  STL.64 [R1+0x468], R18 ;  /* 0x0004681201007387 */ /* 0x0001e80000100a00 */
[----:B0-----:R-:W2:Y:S04]  /*51440*/  LDL.LU.64 R18, [R1+0x2878] ;  /* 0x0028780001127983 */ /* 0x001ea80000300a00 */
[----:B------:R-:W2:Y:S04]  /*51450*/  LDL.LU.64 R16, [R1+0x2870] ;  /* 0x0028700001107983 */ /* 0x000ea80000300a00 */
[----:B------:R0:W-:Y:S04]  /*51460*/  STL.64 [R1+0x450], R52 ;  /* 0x0004503401007387 */ /* 0x0001e80000100a00 */
[----:B------:R1:W-:Y:S04]  /*51470*/  STL.64 [R1+0x458], R54 ;  /* 0x0004583601007387 */ /* 0x0003e80000100a00 */
[----:B0-----:R-:W3:Y:S04]  /*51480*/  LDL.LU R52, [R1+0x10] ;  /* 0x0000100001347983 */ /* 0x001ee80000300800 */
[----:B------:R0:W-:Y:S04]  /*51490*/  STL.64 [R1+0x440], R56 ;  /* 0x0004403801007387 */ /* 0x0001e80000100a00 */
[----:B------:R0:W-:Y:S04]  /*514a0*/  STL.64 [R1+0x448], R58 ;  /* 0x0004483a01007387 */ /* 0x0001e80000100a00 */
[----:B------:R-:W3:Y:S04]  /*514b0*/  LDL.LU R53, [R1+0x14] ;  /* 0x0000140001357983 */ /* 0x000ee80000300800 */
[----:B-1----:R-:W3:Y:S04]  /*514c0*/  LDL.LU R54, [R1+0x18] ;  /* 0x0000180001367983 */ /* 0x002ee80000300800 */
[----:B------:R-:W3:Y:S04]  /*514d0*/  LDL.LU R55, [R1+0x1c] ;  /* 0x00001c0001377983 */ /* 0x000ee80000300800 */
[----:B0-----:R-:W2:Y:S04]  /*514e0*/  LDL.LU R56, [R1] ;  /* 0x0000000001387983 */ /* 0x001ea80000300800 */
[----:B------:R-:W2:Y:S04]  /*514f0*/  LDL.LU R57, [R1+0x4] ;  /* 0x0000040001397983 */ /* 0x000ea80000300800 */
[----:B------:R-:W2:Y:S01]  /*51500*/  LDL.LU R58, [R1+0x8] ;  /* 0x00000800013a7983 */ /* 0x000ea20000300800 */
[C---:B------:R-:W-:Y:S08]  /*51510*/  HMMA.16816.F32 R12, R28.reuse, R8, R12 ;  /* 0x000000081c0c723c */ /* 0x040ff0000000180c */
[C---:B----4-:R-:W-:Y:S08]  /*51520*/  HMMA.16816.F32 R32, R28.reuse, R6, R32 ;  /* 0x000000061c20723c */ /* 0x050ff00000001820 */
[----:B------:R-:W-:Y:S01]  /*51530*/  HMMA.16816.F32 R28, R28, R4, R40 ;  /* 0x000000041c1c723c */ /* 0x000fe20000001828 */
[----:B------:R-:W-:-:S02]  /*51540*/  IMAD.MOV.U32 R59, RZ, RZ, R0 ;  /* 0x000000ffff3b7224 */ /* 0x000fc400078e0000 */
[----:B------:R4:W5:Y:S04]  /*51550*/  LDL.LU R0, [R1+0x2868] ;  /* 0x0028680001007983 */ /* 0x0009680000300800 */
[----:B------:R-:W-:Y:S04]  /*51560*/  STL.64 [R1+0x430], R12 ;  /* 0x0004300c01007387 */ /* 0x000fe80000100a00 */
[----:B------:R0:W-:Y:S04]  /*51570*/  STL.64 [R1+0x438], R14 ;  /* 0x0004380e01007387 */ /* 0x0001e80000100a00 */
[----:B0-----:R-:W4:Y:S04]  /*51580*/  LDL.LU.64 R14, [R1+0x2860] ;  /* 0x00286000010e7983 */ /* 0x001f280000300a00 */
[----:B------:R-:W4:Y:S04]  /*51590*/  LDL.LU.64 R12, [R1+0x2858] ;  /* 0x00285800010c7983 */ /* 0x000f280000300a00 */
[----:B------:R0:W-:Y:S04]  /*515a0*/  STL.64 [R1+0x420], R32 ;  /* 0x0004202001007387 */ /* 0x0001e80000100a00 */
[----:B------:R1:W-:Y:S01]  /*515b0*/  STL.64 [R1+0x428], R34 ;  /* 0x0004282201007387 */ /* 0x0003e20000100a00 */
[----:B0-----:R-:W-:-:S02]  /*515c0*/  IMAD R33, R60, 0x100, R61 ;  /* 0x000001003c217824 */ /* 0x001fc400078e023d */
[----:B------:R-:W-:Y:S02]  /*515d0*/  IMAD R32, R50, 0x100, R51 ;  /* 0x0000010032207824 */ /* 0x000fe400078e0233 */
[----:B-1----:R-:W-:Y:S01]  /*515e0*/  IMAD R35, R38, 0x100, R39 ;  /* 0x0000010026237824 */ /* 0x002fe200078e0227 */
[----:B------:R-:W4:Y:S01]  /*515f0*/  LDL.LU R51, [R1+0x8fc] ;  /* 0x0008fc0001337983 */ /* 0x000f220000300800 */
[----:B------:R-:W-:-:S03]  /*51600*/  IMAD R34, R36, 0x100, R37 ;  /* 0x0000010024227824 */ /* 0x000fc600078e0225 */
[----:B------:R-:W4:Y:S04]  /*51610*/  LDL.LU R39, [R1+0x1654] ;  /* 0x0016540001277983 */ /* 0x000f280000300800 */
[----:B------:R0:W-:Y:S04]  /*51620*/  STL.64 [R1+0x7e0], R28 ;  /* 0x0007e01c01007387 */ /* 0x0001e80000100a00 */
[----:B------:R1:W-:Y:S04]  /*51630*/  STL.64 [R1+0x7e8], R30 ;  /* 0x0007e81e01007387 */ /* 0x0003e80000100a00 */
[----:B------:R-:W4:Y:S01]  /*51640*/  LDL.LU R38, [R1+0x8e8] ;  /* 0x0008e80001267983 */ /* 0x000f220000300800 */
[----:B0-----:R-:W-:-:S03]  /*51650*/  F2FP.F16.E5M2.UNPACK_B R28, R35 ;  /* 0x00000023ff1c723e */ /* 0x001fc600020004ff */
[----:B------:R-:W4:Y:S01]  /*51660*/  LDL.LU R37, [R1+0x164c] ;  /* 0x00164c0001257983 */ /* 0x000f220000300800 */
[----:B------:R-:W-:Y:S02]  /*51670*/  F2FP.F16.E5M2.UNPACK_B R29, R34 ;  /* 0x00000022ff1d723e */ /* 0x000fe400020004ff */
[----:B-1----:R-:W-:Y:S01]  /*51680*/  F2FP.F16.E5M2.UNPACK_B R30, R33 ;  /* 0x00000021ff1e723e */ /* 0x002fe200020004ff */
        /* <DEDUP_REMOVED lines=14> */
[----:B--2---:R-:W-:Y:S11]  /*51770*/  HMMA.16816.F32 R56, R28, R48, R56 ;  /* 0x000000301c38723c */ /* 0x004ff60000001838 */
[----:B------:R-:W-:Y:S04]  /*51780*/  STL.64 [R1+0x400], R52 ;  /* 0x0004003401007387 */ /* 0x000fe80000100a00 */
[----:B------:R0:W-:Y:S04]  /*51790*/  STL.64 [R1+0x408], R54 ;  /* 0x0004083601007387 */ /* 0x0001e80000100a00 */
[----:B0-----:R-:W2:Y:S04]  /*517a0*/  LDL.LU.64 R54, [R1+0x2850] ;  /* 0x0028500001367983 */ /* 0x001ea80000300a00 */
[----:B------:R-:W2:Y:S04]  /*517b0*/  LDL.LU.64 R52, [R1+0x2848] ;  /* 0x0028480001347983 */ /* 0x000ea80000300a00 */
[----:B------:R-:W3:Y:S04]  /*517c0*/  LDL.LU R2, [R1+0x8e4] ;  /* 0x0008e40001027983 */ /* 0x000ee80000300800 */
[----:B------:R-:W3:Y:S04]  /*517d0*/  LDL.LU R3, [R1+0x8ec] ;  /* 0x0008ec0001037983 */ /* 0x000ee80000300800 */
[----:B------:R-:W-:Y:S04]  /*517e0*/  STL.64 [R1+0x390], R56 ;  /* 0x0003903801007387 */ /* 0x000fe80000100a00 */
[----:B------:R0:W-:Y:S04]  /*517f0*/  STL.64 [R1+0x398], R58 ;  /* 0x0003983a01007387 */ /* 0x0001e80000100a00 */
[----:B0-----:R-:W3:Y:S04]  /*51800*/  LDL.LU.64 R58, [R1+0x2840] ;  /* 0x00284000013a7983 */ /* 0x001ee80000300a00 */
[----:B------:R-:W3:Y:S04]  /*51810*/  LDL.LU.64 R56, [R1+0x2838] ;  /* 0x0028380001387983 */ /* 0x000ee80000300a00 */
[----:B------:R-:W3:Y:S01]  /*51820*/  LDL.LU R49, [R1+0xd60] ;  /* 0x000d600001317983 */ /* 0x000ee20000300800 */
[----:B----4-:R-:W-:-:S04]  /*51830*/  IADD3 R51, P1, PT, R51, UR75, RZ ;  /* 0x0000004b33337c10 */ /* 0x010fc8000ff3e0ff */
[----:B------:R-:W-:Y:S02]  /*51840*/  IADD3.X R42, PT, PT, R42, UR19, RZ, P1, !PT ;  /* 0x000000132a2a7c10 */ /* 0x000fe40008ffe4ff */
[----:B------:R-:W-:Y:S02]  /*51850*/  IADD3 R41, P1, PT, R41, UR75, RZ ;  /* 0x0000004b29297c10 */ /* 0x000fe4000ff3e0ff */
[----:B------:R-:W-:Y:S02]  /*51860*/  IADD3 R34, P3, PT, R34, UR75, RZ ;  /* 0x0000004b22227c10 */ /* 0x000fe4000ff7e0ff */
[----:B------:R-:W-:Y:S02]  /*51870*/  IADD3 R33, P2, PT, R33, UR75, RZ ;  /* 0x0000004b21217c10 */ /* 0x000fe4000ff5e0ff */
[----:B------:R-:W-:-:S04]  /*51880*/  IADD3 R32, P6, PT, R32, UR75, RZ ;  /* 0x0000004b20207c10 */ /* 0x000fc8000ffde0ff */
[----:B------:R-:W-:Y:S02]  /*51890*/  IADD3.X R36, PT, PT, R36, UR19, RZ, P6, !PT ;  /* 0x0000001324247c10 */ /* 0x000fe4000b7fe4ff */
[----:B------:R-:W-:Y:S02]  /*518a0*/  IADD3 R43, P6, PT, R43, UR75, RZ ;  /* 0x0000004b2b2b7c10 */ /* 0x000fe4000ffde0ff */
[----:B------:R-:W-:Y:S02]  /*518b0*/  IADD3.X R40, PT, PT, R40, UR19, RZ, P2, !PT ;  /* 0x0000001328287c10 */ /* 0x000fe400097fe4ff */
[----:B------:R-:W-:Y:S02]  /*518c0*/  IADD3.X R50, PT, PT, R50, UR19, RZ, P3, !PT ;  /* 0x0000001332327c10 */ /* 0x000fe40009ffe4ff */
[----:B------:R-:W-:Y:S01]  /*518d0*/  IADD3 R61, P2, PT, R61, UR75, RZ ;  /* 0x0000004b3d3d7c10 */ /* 0x000fe2000ff5e0ff */
[----:B--2---:R-:W-:Y:S01]  /*518e0*/  HMMA.16816.F32 R52, R28, R44, R52 ;  /* 0x0000002c1c34723c */ /* 0x004fe20000001834 */
[----:B---3--:R-:W-:-:S07]  /*518f0*/  IADD3 R2, P4, PT, R2, UR75, RZ ;  /* 0x0000004b02027c10 */ /* 0x008fce000ff9e0ff */
[C---:B------:R-:W-:Y:S08]  /*51900*/  HMMA.16816.F32 R56, R28.reuse, R46, R56 ;  /* 0x0000002e1c38723c */ /* 0x040ff00000001838 */
[C---:B------:R-:W-:Y:S08]  /*51910*/  HMMA.16816.F32 R44, R28.reuse, R10, R12 ;  /* 0x0000000a1c2c723c */ /* 0x040ff0000000180c */
[C---:B------:R-:W-:Y:S08]  /*51920*/  HMMA.16816.F32 R12, R28.reuse, R8, R16 ;  /* 0x000000081c0c723c */ /* 0x040ff00000001810 */
[C---:B------:R-:W-:Y:S08]  /*51930*/  HMMA.16816.F32 R8, R28.reuse, R6, R20 ;  /* 0x000000061c08723c */ /* 0x040ff00000001814 */
[----:B------:R-:W-:Y:S01]  /*51940*/  HMMA.16816.F32 R4, R28, R4, R24 ;  /* 0x000000041c04723c */ /* 0x000fe20000001818 */
[----:B------:R-:W-:Y:S04]  /*51950*/  STL.64 [R1+0x380], R56 ;  /* 0x0003803801007387 */ /* 0x000fe80000100a00 */
[----:B------:R-:W-:Y:S01]  /*51960*/  STL.64 [R1+0x388], R58 ;  /* 0x0003883a01007387 */ /* 0x000fe20000100a00 */
[----:B------:R-:W-:-:S03]  /*51970*/  VIADD R49, R49, 0x1 ;  /* 0x0000000131317836 */ /* 0x000fc60000000000 */
[----:B------:R-:W-:Y:S04]  /*51980*/  STL.64 [R1+0x320], R52 ;  /* 0x0003203401007387 */ /* 0x000fe80000100a00 */
[----:B------:R-:W-:Y:S04]  /*51990*/  STL.64 [R1+0x328], R54 ;  /* 0x0003283601007387 */ /* 0x000fe80000100a00 */
[----:B------:R-:W-:Y:S04]  /*519a0*/  STL.64 [R1+0x300], R44 ;  /* 0x0003002c01007387 */ /* 0x000fe80000100a00 */
[----:B------:R-:W-:Y:S04]  /*519b0*/  STL.64 [R1+0x308], R46 ;  /* 0x0003082e01007387 */ /* 0x000fe80000100a00 */
[----:B------:R-:W-:Y:S01]  /*519c0*/  STL.64 [R1+0x2e0], R12 ;  /* 0x0002e00c01007387 */ /* 0x000fe20000100a00 */
[----:B------:R-:W-:-:S03]  /*519d0*/  IADD3 R3, P5, PT, R3, UR75, RZ ;  /* 0x0000004b03037c10 */ /* 0x000fc6000ffbe0ff */
[----:B------:R-:W-:Y:S04]  /*519e0*/  STL.64 [R1+0x2e8], R14 ;  /* 0x0002e80e01007387 */ /* 0x000fe80000100a00 */
[----:B------:R-:W-:Y:S04]  /*519f0*/  STL.64 [R1+0x2d0], R8 ;  /* 0x0002d00801007387 */ /* 0x000fe80000100a00 */
[----:B------:R-:W-:Y:S04]  /*51a00*/  STL.64 [R1+0x2d8], R10 ;  /* 0x0002d80a01007387 */ /* 0x000fe80000100a00 */
[----:B------:R-:W-:Y:S04]  /*51a10*/  STL [R1+0xd60], R49 ;  /* 0x000d603101007387 */ /* 0x000fe80000100800 */
[----:B------:R-:W-:Y:S04]  /*51a20*/  STL.64 [R1+0x2f0], R4 ;  /* 0x0002f00401007387 */ /* 0x000fe80000100a00 */
[----:B------:R-:W-:Y:S01]  /*51a30*/  STL.64 [R1+0x2f8], R6 ;  /* 0x0002f80601007387 */ /* 0x000fe20000100a00 */
[----:B------:R-:W-:-:S03]  /*51a40*/  IADD3.X R35, PT, PT, R35, UR19, RZ, P4, !PT ;  /* 0x0000001323237c10 */ /* 0x000fc6000a7fe4ff */
[----:B------:R-:W-:Y:S01]  /*51a50*/  STL [R1+0x8e4], R2 ;  /* 0x0008e40201007387 */ /* 0x000fe20000100800 */
[----:B------:R-:W-:-:S03]  /*51a60*/  IADD3 R39, P4, PT, R39, UR75, RZ ;  /* 0x0000004b27277c10 */ /* 0x000fc6000ff9e0ff */
[----:B------:R0:W-:Y:S01]  /*51a70*/  STL [R1+0x8fc], R51 ;  /* 0x0008fc3301007387 */ /* 0x0001e20000100800 */
[----:B------:R-:W-:-:S03]  /*51a80*/  IADD3.X R38, PT, PT, R38, UR19, RZ, P5, !PT ;  /* 0x0000001326267c10 */ /* 0x000fc6000affe4ff */
[----:B------:R-:W-:Y:S01]  /*51a90*/  STL [R1+0x8ec], R3 ;  /* 0x0008ec0301007387 */ /* 0x000fe20000100800 */
[----:B------:R-:W-:-:S03]  /*51aa0*/  IADD3 R37, P5, PT, R37, UR75, RZ ;  /* 0x0000004b25257c10 */ /* 0x000fc6000ffbe0ff */
[----:B0-----:R-:W2:Y:S04]  /*51ab0*/  LDL.LU R51, [R1+0x1650] ;  /* 0x0016500001337983 */ /* 0x001ea80000300800 */
        /* <DEDUP_REMOVED lines=11> */
[----:B------:R-:W3:Y:S04]  /*51b70*/  LDL.LU R53, [R1+0x1624] ;  /* 0x0016240001357983 */ /* 0x000ee80000300800 */
[----:B------:R-:W-:Y:S04]  /*51b80*/  STL [R1+0x1660], R40 ;  /* 0x0016602801007387 */ /* 0x000fe80000100800 */
[----:B------:R0:W-:Y:S04]  /*51b90*/  STL [R1+0x1658], R50 ;  /* 0x0016583201007387 */ /* 0x0001e80000100800 */
[----:B------:R-:W-:Y:S04]  /*51ba0*/  STL [R1+0x1634], R61 ;  /* 0x0016343d01007387 */ /* 0x000fe80000100800 */
[----:B0-----:R-:W4:Y:S01]  /*51bb0*/  LDL.LU R50, [R1+0x1648] ;  /* 0x0016480001327983 */ /* 0x001f220000300800 */
[----:B------:R-:W-:-:S03]  /*51bc0*/  IADD3 R60, P3, PT, R60, UR75, RZ ;  /* 0x0000004b3c3c7c10 */ /* 0x000fc6000ff7e0ff */
[----:B------:R-:W3:Y:S04]  /*51bd0*/  LDL.LU R54, [R1+0x161c] ;  /* 0x00161c0001367983 */ /* 0x000ee80000300800 */
[----:B------:R-:W3:Y:S04]  /*51be0*/  LDL.LU R55, [R1+0x1640] ;  /* 0x0016400001377983 */ /* 0x000ee80000300800 */
[----:B------:R-:W3:Y:S04]  /*51bf0*/  LDL.LU R46, [R1+0x1614] ;  /* 0x00161400012e7983 */ /* 0x000ee80000300800 */
[----:B------:R0:W-:Y:S04]  /*51c00*/  STL [R1+0x162c], R60 ;  /* 0x00162c3c01007387 */ /* 0x0001e80000100800 */
[----:B------:R-:W3:Y:S04]  /*51c10*/  LDL.LU R47, [R1+0x1638] ;  /* 0x00163800012f7983 */ /* 0x000ee80000300800 */
[----:B------:R-:W3:Y:S01]  /*51c20*/  LDL.LU R56, [R1+0x160c] ;  /* 0x00160c0001387983 */ /* 0x000ee20000300800 */
[----:B------:R-:W-:-:S03]  /*51c30*/  ISETP.NE.U32.AND P0, PT, R49, UR25, PT ;  /* 0x0000001931007c0c */ /* 0x000fc6000bf05070 */
        /* <DEDUP_REMOVED lines=9> */
[----:B------:R-:W3:Y:S04]  /*51cd0*/  LDL.LU R33, [R1+0x15e4] ;  /* 0x0015e40001217983 */ /* 0x000ee80000300800 */
[----:B------:R-:W3:Y:S04]  /*51ce0*/  LDL.LU R34, [R1+0x1608] ;  /* 0x0016080001227983 */ /* 0x000ee80000300800 */
[----:B------:R-:W3:Y:S01]  /*51cf0*/  LDL.LU R35, [R1+0x15dc] ;  /* 0x0015dc0001237983 */ /* 0x000ee20000300800 */
[----:B--2---:R-:W-:-:S05]  /*51d00*/  IADD3.X R51, PT, PT, R51, UR19, RZ, P4, !PT ;  /* 0x0000001333337c10 */ /* 0x004fca000a7fe4ff */
[----:B------:R0:W-:Y:S04]  /*51d10*/  STL [R1+0x1650], R51 ;  /* 0x0016503301007387 */ /* 0x0001e80000100800 */
        /* <DEDUP_REMOVED lines=9> */
[----:B0-----:R-:W2:Y:S01]  /*51db0*/  LDL.LU R51, [R1+0x15b4] ;  /* 0x0015b40001337983 */ /* 0x001ea20000300800 */
[----:B----4-:R-:W-:-:S05]  /*51dc0*/  IADD3.X R50, PT, PT, R50, UR19, RZ, P5, !PT ;  /* 0x0000001332327c10 */ /* 0x010fca000affe4ff */
[----:B------:R0:W-:Y:S04]  /*51dd0*/  STL [R1+0x1648], R50 ;  /* 0x0016483201007387 */ /* 0x0001e80000100800 */
[----:B0-----:R-:W4:Y:S01]  /*51de0*/  LDL.LU R50, [R1+0x15d8] ;  /* 0x0015d80001327983 */ /* 0x001f220000300800 */
[----:B---3--:R-:W-:Y:S02]  /*51df0*/  IADD3 R53, P4, PT, R53, UR75, RZ ;  /* 0x0000004b35357c10 */ /* 0x008fe4000ff9e0ff */
[----:B------:R-:W-:Y:S02]  /*51e00*/  IADD3 R54, P5, PT, R54, UR75, RZ ;  /* 0x0000004b36367c10 */ /* 0x000fe4000ffbe0ff */
[----:B------:R-:W-:Y:S02]  /*51e10*/  IADD3.X R55, PT, PT, R55, UR19, RZ, P6, !PT ;  /* 0x0000001337377c10 */ /* 0x000fe4000b7fe4ff */
[----:B------:R-:W-:Y:S01]  /*51e20*/  IADD3 R46, P6, PT, R46, UR75, RZ ;  /* 0x0000004b2e2e7c10 */ /* 0x000fe2000ffde0ff */
[----:B------:R-:W-:Y:S01]  /*51e30*/  STL [R1+0x1624], R53 ;  /* 0x0016243501007387 */ /* 0x000fe20000100800 */
[----:B------:R-:W-:-:S02]  /*51e40*/  IADD3.X R47, PT, PT, R47, UR19, RZ, P1, !PT ;  /* 0x000000132f2f7c10 */ /* 0x000fc40008ffe4ff */
[----:B------:R-:W-:Y:S01]  /*51e50*/  IADD3 R56, P1, PT, R56, UR75, RZ ;  /* 0x0000004b38387c10 */ /* 0x000fe2000ff3e0ff */
[----:B------:R-:W-:Y:S01]  /*51e60*/  STL [R1+0x161c], R54 ;  /* 0x00161c3601007387 */ /* 0x000fe20000100800 */
[----:B------:R-:W-:-:S03]  /*51e70*/  IADD3.X R57, PT, PT, R57, UR19, RZ, P2, !PT ;  /* 0x0000001339397c10 */ /* 0x000fc600097fe4ff */
[----:B------:R-:W-:Y:S01]  /*51e80*/  STL [R1+0x1640], R55 ;  /* 0x0016403701007387 */ /* 0x000fe20000100800 */
[----:B------:R-:W-:-:S03]  /*51e90*/  IADD3 R58, P2, PT, R58, UR75, RZ ;  /* 0x0000004b3a3a7c10 */ /* 0x000fc6000ff5e0ff */
        /* <DEDUP_REMOVED lines=11> */
[----:B------:R-:W-:-:S03]  /*51f50*/  IADD3.X R60, PT, PT, R60, UR19, RZ, P6, !PT ;  /* 0x000000133c3c7c10 */ /* 0x000fc6000b7fe4ff */
[----:B------:R-:W-:Y:S04]  /*51f60*/  STL [R1+0x15fc], R48 ;  /* 0x0015fc3001007387 */ /* 0x000fe80000100800 */
[----:B------:R-:W-:Y:S04]  /*51f70*/  STL [R1+0x1620], R49 ;  /* 0x0016203101007387 */ /* 0x000fe80000100800 */
[----:B------:R-:W-:Y:S04]  /*51f80*/  STL [R1+0x15f4], R2 ;  /* 0x0015f40201007387 */ /* 0x000fe80000100800 */
[----:B------:R0:W-:Y:S04]  /*51f90*/  STL [R1+0x1610], R60 ;  /* 0x0016103c01007387 */ /* 0x0001e80000100800 */
[----:B------:R-:W-:Y:S04]  /*51fa0*/  STL [R1+0x1618], R3 ;  /* 0x0016180301007387 */ /* 0x000fe80000100800 */
[----:B0-----:R-:W3:Y:S01]  /*51fb0*/  LDL.LU R60, [R1+0x15ac] ;  /* 0x0015ac00013c7983 */ /* 0x001ee20000300800 */
[----:B------:R-:W-:-:S02]  /*51fc0*/  IADD3 R32, P5, PT, R32, UR75, RZ ;  /* 0x0000004b20207c10 */ /* 0x000fc4000ffbe0ff */
[----:B------:R-:W-:Y:S02]  /*51fd0*/  IADD3 R33, P6, PT, R33, UR75, RZ ;  /* 0x0000004b21217c10 */ /* 0x000fe4000ffde0ff */
[----:B------:R-:W-:Y:S02]  /*51fe0*/  IADD3.X R34, PT, PT, R34, UR19, RZ, P1, !PT ;  /* 0x0000001322227c10 */ /* 0x000fe40008ffe4ff */
[----:B------:R-:W-:Y:S01]  /*51ff0*/  IADD3 R35, P1, PT, R35, UR75, RZ ;  /* 0x0000004b23237c10 */ /* 0x000fe2000ff3e0ff */
[----:B------:R-:W-:Y:S04]  /*52000*/  STL [R1+0x15ec], R32 ;  /* 0x0015ec2001007387 */ /* 0x000fe80000100800 */
[----:B------:R-:W-:Y:S04]  /*52010*/  STL [R1+0x15e4], R33 ;  /* 0x0015e42101007387 */ /* 0x000fe80000100800 */
[----:B------:R-:W-:Y:S04]  /*52020*/  STL [R1+0x1608], R34 ;  /* 0x0016082201007387 */ /* 0x000fe80000100800 */
[----:B------:R-:W-:Y:S01]  /*52030*/  STL [R1+0x15dc], R35 ;  /* 0x0015dc2301007387 */ /* 0x000fe20000100800 */
[----:B--2---:R-:W-:-:S02]  /*52040*/  IADD3.X R39, PT, PT, R39, UR19, RZ, P2, !PT ;  /* 0x0000001327277c10 */ /* 0x004fc400097fe4ff */
        /* <DEDUP_REMOVED lines=15> */
[----:B------:R-:W2:Y:S01]  /*52140*/  LDL.LU R53, [R1+0x15d0] ;  /* 0x0015d00001357983 */ /* 0x000ea20000300800 */
[----:B------:R-:W-:-:S03]  /*52150*/  IADD3 R51, P6, PT, R51, UR75, RZ ;  /* 0x0000004b33337c10 */ /* 0x000fc6000ffde0ff */
[----:B------:R-:W-:Y:S04]  /*52160*/  STL [R1+0x15bc], R40 ;  /* 0x0015bc2801007387 */ /* 0x000fe80000100800 */
[----:B------:R0:W-:Y:S04]  /*52170*/  STL [R1+0x15b4], R51 ;  /* 0x0015b43301007387 */ /* 0x0001e80000100800 */
[----:B------:R-:W-:Y:S04]  /*52180*/  STL [R1+0x15e0], R61 ;  /* 0x0015e03d01007387 */ /* 0x000fe80000100800 */
[----:B0-----:R-:W2:Y:S04]  /*52190*/  LDL.LU R51, [R1+0x15a4] ;  /* 0x0015a40001337983 */ /* 0x001ea80000300800 */
[----:B------:R-:W2:Y:S04]  /*521a0*/  LDL.LU R54, [R1+0x15c8] ;  /* 0x0015c80001367983 */ /* 0x000ea80000300800 */
[----:B------:R-:W2:Y:S04]  /*521b0*/  LDL.LU R55, [R1+0x159c] ;  /* 0x00159c0001377983 */ /* 0x000ea80000300800 */
[----:B------:R-:W2:Y:S01]  /*521c0*/  LDL.LU R46, [R1+0x15c0] ;  /* 0x0015c000012e7983 */ /* 0x000ea20000300800 */
[----:B----4-:R-:W-:-:S05]  /*521d0*/  IADD3.X R50, PT, PT, R50, UR19, RZ, P1, !PT ;  /* 0x0000001332327c10 */ /* 0x010fca0008ffe4ff */
        /* <DEDUP_REMOVED lines=14> */
[----:B------:R-:W4:Y:S01]  /*522c0*/  LDL.LU R35, [R1+0x1588] ;  /* 0x0015880001237983 */ /* 0x000f220000300800 */
[----:B---3--:R-:W-:-:S05]  /*522d0*/  IADD3 R60, P1, PT, R60, UR75, RZ ;  /* 0x0000004b3c3c7c10 */ /* 0x008fca000ff3e0ff */
        /* <DEDUP_REMOVED lines=10> */
[----:B0-----:R-:W3:Y:S01]  /*52380*/  LDL.LU R60, [R1+0x1560] ;  /* 0x00156000013c7983 */ /* 0x001ee20000300800 */
[----:B--2---:R-:W-:-:S02]  /*52390*/  IADD3.X R53, PT, PT, R53, UR19, RZ, P2, !PT ;  /* 0x0000001335357c10 */ /* 0x004fc400097fe4ff */
[----:B------:R-:W-:Y:S02]  /*523a0*/  IADD3 R51, P2, PT, R51, UR75, RZ ;  /* 0x0000004b33337c10 */ /* 0x000fe4000ff5e0ff */
[----:B------:R-:W-:-:S03]  /*523b0*/  IADD3.X R54, PT, PT, R54, UR19, RZ, P3, !PT ;  /* 0x0000001336367c10 */ /* 0x000fc60009ffe4ff */
[----:B------:R0:W-:Y:S01]  /*523c0*/  STL [R1+0x15a4], R51 ;  /* 0x0015a43301007387 */ /* 0x0001e20000100800 */
[----:B------:R-:W-:Y:S02]  /*523d0*/  IADD3 R55, P3, PT, R55, UR75, RZ ;  /* 0x0000004b37377c10 */ /* 0x000fe4000ff7e0ff */
[----:B------:R-:W-:Y:S01]  /*523e0*/  IADD3.X R46, PT, PT, R46, UR19, RZ, P4, !PT ;  /* 0x000000132e2e7c10 */ /* 0x000fe2000a7fe4ff */
[----:B0-----:R-:W2:Y:S04]  /*523f0*/  LDL.LU R51, [R1+0x1534] ;  /* 0x0015340001337983 */ /* 0x001ea80000300800 */
[----:B------:R-:W-:Y:S04]  /*52400*/  STL [R1+0x15d0], R53 ;  /* 0x0015d03501007387 */ /* 0x000fe80000100800 */
[----:B------:R-:W-:Y:S04]  /*52410*/  STL [R1+0x15c8], R54 ;  /* 0x0015c83601007387 */ /* 0x000fe80000100800 */
[----:B------:R-:W-:Y:S01]  /*52420*/  STL [R1+0x159c], R55 ;  /* 0x00159c3701007387 */ /* 0x000fe20000100800 */
[----:B----4-:R-:W-:-:S03]  /*52430*/  IADD3 R47, P4, PT, R47, UR75, RZ ;  /* 0x0000004b2f2f7c10 */ /* 0x010fc6000ff9e0ff */
        /* <DEDUP_REMOVED lines=15> */
[----:B------:R-:W-:Y:S02]  /*52530*/  IADD3 R3, P2, PT, R3, UR75, RZ ;  /* 0x0000004b03037c10 */ /* 0x000fe4000ff5e0ff */
[----:B------:R-:W-:Y:S02]  /*52540*/  IADD3.X R32, PT, PT, R32, UR19, RZ, P3, !PT ;  /* 0x0000001320207c10 */ /* 0x000fe40009ffe4ff */
[----:B------:R-:W-:Y:S01]  /*52550*/  IADD3 R50, P3, PT, R50, UR75, RZ ;  /* 0x0000004b32327c10 */ /* 0x000fe2000ff7e0ff */
[----:B------:R-:W-:Y:S04]  /*52560*/  STL [R1+0x15a0], R2 ;  /* 0x0015a00201007387 */ /* 0x000fe80000100800 */
[----:B------:R0:W-:Y:S04]  /*52570*/  STL [R1+0x156c], R50 ;  /* 0x00156c3201007387 */ /* 0x0001e80000100800 */
[----:B------:R-:W-:Y:S04]  /*52580*/  STL [R1+0x1574], R3 ;  /* 0x0015740301007387 */ /* 0x000fe80000100800 */
[----:B0-----:R-:W4:Y:S01]  /*52590*/  LDL.LU R50, [R1+0x1558] ;  /* 0x0015580001327983 */ /* 0x001f220000300800 */
[----:B------:R-:W-:-:S02]  /*525a0*/  IADD3.X R33, PT, PT, R33, UR19, RZ, P4, !PT ;  /* 0x0000001321217c10 */ /* 0x000fc4000a7fe4ff */
[----:B------:R-:W-:Y:S02]  /*525b0*/  IADD3 R34, P4, PT, R34, UR75, RZ ;  /* 0x0000004b22227c10 */ /* 0x000fe4000ff9e0ff */
[----:B------:R-:W-:Y:S01]  /*525c0*/  IADD3.X R35, PT, PT, R35, UR19, RZ, P5, !PT ;  /* 0x0000001323237c10 */ /* 0x000fe2000affe4ff */
[----:B------:R-:W-:Y:S04]  /*525d0*/  STL [R1+0x1598], R32 ;  /* 0x0015982001007387 */ /* 0x000fe80000100800 */
[----:B------:R-:W-:Y:S01]  /*525e0*/  STL [R1+0x1590], R33 ;  /* 0x0015902101007387 */ /* 0x000fe20000100800 */
[----:B---3--:R-:W-:-:S03]  /*525f0*/  IADD3 R39, P5, PT, R39, UR75, RZ ;  /* 0x0000004b27277c10 */ /* 0x008fc6000ffbe0ff */
        /* <DEDUP_REMOVED lines=18> */
[----:B------:R-:W3:Y:S04]  /*52720*/  LDL.LU R53, [R1+0x152c] ;  /* 0x00152c0001357983 */ /* 0x000ee80000300800 */
[----:B------:R-:W-:Y:S04]  /*52730*/  STL [R1+0x1568], R40 ;  /* 0x0015682801007387 */ /* 0x000fe80000100800 */
[----:B------:R0:W-:Y:S04]  /*52740*/  STL [R1+0x1560], R60 ;  /* 0x0015603c01007387 */ /* 0x0001e80000100800 */
[----:B------:R-:W-:Y:S04]  /*52750*/  STL [R1+0x153c], R61 ;  /* 0x00153c3d01007387 */ /* 0x000fe80000100800 */
[----:B0-----:R-:W3:Y:S04]  /*52760*/  LDL.LU R60, [R1+0x1550] ;  /* 0x00155000013c7983 */ /* 0x001ee80000300800 */
[----:B------:R-:W3:Y:S04]  /*52770*/  LDL.LU R54, [R1+0x1524] ;  /* 0x0015240001367983 */ /* 0x000ee80000300800 */
[----:B------:R-:W3:Y:S04]  /*52780*/  LDL.LU R55, [R1+0x1548] ;  /* 0x0015480001377983 */ /* 0x000ee80000300800 */
[----:B------:R-:W3:Y:S01]  /*52790*/  LDL.LU R46, [R1+0x151c] ;  /* 0x00151c00012e7983 */ /* 0x000ee20000300800 */
[----:B--2---:R-:W-:-:S05]  /*527a0*/  IADD3 R51, P4, PT, R51, UR75, RZ ;  /* 0x0000004b33337c10 */ /* 0x004fca000ff9e0ff */
        /* <DEDUP_REMOVED lines=26> */
[----:B0-----:R-:W4:Y:S01]  /*52950*/  LDL.LU R50, [R1+0x14bc] ;  /* 0x0014bc0001327983 */ /* 0x001f220000300800 */
[----:B---3--:R-:W-:-:S05]  /*52960*/  IADD3.X R60, PT, PT, R60, UR19, RZ, P6, !PT ;  /* 0x000000133c3c7c10 */ /* 0x008fca000b7fe4ff */
[----:B------:R0:W-:Y:S04]  /*52970*/  STL [R1+0x1550], R60 ;  /* 0x0015503c01007387 */ /* 0x0001e80000100800 */
[----:B0-----:R-:W3:Y:S01]  /*52980*/  LDL.LU R60, [R1+0x14e0] ;  /* 0x0014e000013c7983 */ /* 0x001ee20000300800 */
[----:B------:R-:W-:Y:S02]  /*52990*/  IADD3 R53, P5, PT, R53, UR75, RZ ;  /* 0x0000004b35357c10 */ /* 0x000fe4000ffbe0ff */
        /* <DEDUP_REMOVED lines=34> */
[----:B------:R-:W-:Y:S01]  /*52bc0*/  STL [R1+0x1510], R34 ;  /* 0x0015102201007387 */ /* 0x000fe20000100800 */
[----:B----4-:R-:W-:-:S03]  /*52bd0*/  IADD3.X R39, PT, PT, R39, UR19, RZ, P3, !PT ;  /* 0x0000001327277c10 */ /* 0x010fc60009ffe4ff */
        /* <DEDUP_REMOVED lines=16> */
[----:B------:R-:W4:Y:S01]  /*52ce0*/  LDL.LU R53, [R1+0x14d8] ;  /* 0x0014d80001357983 */ /* 0x000f220000300800 */
[----:B------:R-:W-:-:S03]  /*52cf0*/  IADD3 R50, P1, PT, R50, UR75, RZ ;  /* 0x0000004b32327c10 */ /* 0x000fc6000ff3e0ff */
[----:B------:R-:W-:Y:S04]  /*52d00*/  STL [R1+0x14c4], R40 ;  /* 0x0014c42801007387 */ /* 0x000fe80000100800 */
[----:B------:R0:W-:Y:S04]  /*52d10*/  STL [R1+0x14bc], R50 ;  /* 0x0014bc3201007387 */ /* 0x0001e80000100800 */
[----:B------:R-:W-:Y:S04]  /*52d20*/  STL [R1+0x14e8], R61 ;  /* 0x0014e83d01007387 */ /* 0x000fe80000100800 */
[----:B0-----:R-:W4:Y:S04]  /*52d30*/  LDL.LU R50, [R1+0x14ac] ;  /* 0x0014ac0001327983 */ /* 0x001f280000300800 */
[----:B------:R-:W4:Y:S04]  /*52d40*/  LDL.LU R54, [R1+0x14d0] ;  /* 0x0014d00001367983 */ /* 0x000f280000300800 */
[----:B------:R-:W4:Y:S04]  /*52d50*/  LDL.LU R55, [R1+0x14a4] ;  /* 0x0014a40001377983 */ /* 0x000f280000300800 */
[----:B------:R-:W4:Y:S01]  /*52d60*/  LDL.LU R46, [R1+0x14c8] ;  /* 0x0014c800012e7983 */ /* 0x000f220000300800 */
[----:B---3--:R-:W-:-:S05]  /*52d70*/  IADD3.X R60, PT, PT, R60, UR19, RZ, P2, !PT ;  /* 0x000000133c3c7c10 */ /* 0x008fca00097fe4ff */
        /* <DEDUP_REMOVED lines=27> */
[----:B----4-:R-:W-:-:S02]  /*52f30*/  IADD3.X R53, PT, PT, R53, UR19, RZ, P3, !PT ;  /* 0x0000001335357c10 */ /* 0x010fc40009ffe4ff */
[----:B------:R-:W-:-:S05]  /*52f40*/  IADD3 R50, P3, PT, R50, UR75, RZ ;  /* 0x0000004b32327c10 */ /* 0x000fca000ff7e0ff */
[----:B------:R0:W-:Y:S04]  /*52f50*/  STL [R1+0x14ac], R50 ;  /* 0x0014ac3201007387 */ /* 0x0001e80000100800 */
[----:B0-----:R-:W4:Y:S01]  /*52f60*/  LDL.LU R50, [R1+0x143c] ;  /* 0x00143c0001327983 */ /* 0x001f220000300800 */
[----:B------:R-:W-:Y:S02]  /*52f70*/  IADD3.X R54, PT, PT, R54, UR19, RZ, P4, !PT ;  /* 0x0000001336367c10 */ /* 0x000fe4000a7fe4ff */
[----:B------:R-:W-:Y:S02]  /*52f80*/  IADD3 R55, P4, PT, R55, UR75, RZ ;  /* 0x0000004b37377c10 */ /* 0x000fe4000ff9e0ff */
[----:B------:R-:W-:Y:S01]  /*52f90*/  IADD3.X R46, PT, PT, R46, UR19, RZ, P5, !PT ;  /* 0x000000132e2e7c10 */ /* 0x000fe2000affe4ff */
[----:B------:R-:W-:Y:S04]  /*52fa0*/  STL [R1+0x14d8], R53 ;  /* 0x0014d83501007387 */ /* 0x000fe80000100800 */
        /* <DEDUP_REMOVED lines=24> */
[----:B0-----:R-:W3:Y:S01]  /*53130*/  LDL.LU R60, [R1+0x1460] ;  /* 0x00146000013c7983 */ /* 0x001ee20000300800 */
[----:B------:R-:W-:-:S02]  /*53140*/  IADD3.X R33, PT, PT, R33, UR19, RZ, P5, !PT ;  /* 0x0000001321217c10 */ /* 0x000fc4000affe4ff */
[----:B------:R-:W-:Y:S02]  /*53150*/  IADD3 R34, P5, PT, R34, UR75, RZ ;  /* 0x0000004b22227c10 */ /* 0x000fe4000ffbe0ff */
[----:B------:R-:W-:Y:S01]  /*53160*/  IADD3.X R35, PT, PT, R35, UR19, RZ, P6, !PT ;  /* 0x0000001323237c10 */ /* 0x000fe2000b7fe4ff */
[----:B------:R-:W-:Y:S04]  /*53170*/  STL [R1+0x14a0], R32 ;  /* 0x0014a02001007387 */ /* 0x000fe80000100800 */
[----:B------:R-:W-:Y:S04]  /*53180*/  STL [R1+0x1498], R33 ;  /* 0x0014982101007387 */ /* 0x000fe80000100800 */
[----:B------:R-:W-:Y:S04]  /*53190*/  STL [R1+0x146c], R34 ;  /* 0x00146c2201007387 */ /* 0x000fe80000100800 */
[----:B------:R-:W-:Y:S01]  /*531a0*/  STL [R1+0x1490], R35 ;  /* 0x0014902301007387 */ /* 0x000fe20000100800 */
[----:B--2---:R-:W-:-:S02]  /*531b0*/  IADD3 R39, P6, PT, R39, UR75, RZ ;  /* 0x0000004b27277c10 */ /* 0x004fc4000ffde0ff */
        /* <DEDUP_REMOVED lines=15> */
[----:B------:R-:W2:Y:S01]  /*532b0*/  LDL.LU R53, [R1+0x1434] ;  /* 0x0014340001357983 */ /* 0x000ea20000300800 */
[----:B------:R-:W-:-:S03]  /*532c0*/  IADD3.X R51, PT, PT, R51, UR19, RZ, P5, !PT ;  /* 0x0000001333337c10 */ /* 0x000fc6000affe4ff */
[----:B------:R-:W-:Y:S04]  /*532d0*/  STL [R1+0x1470], R40 ;  /* 0x0014702801007387 */ /* 0x000fe80000100800 */
[----:B------:R0:W-:Y:S04]  /*532e0*/  STL [R1+0x1468], R51 ;  /* 0x0014683301007387 */ /* 0x0001e80000100800 */
[----:B------:R-:W-:Y:S04]  /*532f0*/  STL [R1+0x1444], R61 ;  /* 0x0014443d01007387 */ /* 0x000fe80000100800 */
[----:B0-----:R-:W2:Y:S04]  /*53300*/  LDL.LU R51, [R1+0x1458] ;  /* 0x0014580001337983 */ /* 0x001ea80000300800 */
[----:B------:R-:W2:Y:S04]  /*53310*/  LDL.LU R54, [R1+0x142c] ;  /* 0x00142c0001367983 */ /* 0x000ea80000300800 */
[----:B------:R-:W2:Y:S04]  /*53320*/  LDL.LU R55, [R1+0x1450] ;  /* 0x0014500001377983 */ /* 0x000ea80000300800 */
[----:B------:R-:W2:Y:S01]  /*53330*/  LDL.LU R46, [R1+0x1424] ;  /* 0x00142400012e7983 */ /* 0x000ea20000300800 */
[----:B----4-:R-:W-:-:S05]  /*53340*/  IADD3 R50, P5, PT, R50, UR75, RZ ;  /* 0x0000004b32327c10 */ /* 0x010fca000ffbe0ff */
        /* <DEDUP_REMOVED lines=27> */
[----:B--2---:R-:W-:-:S02]  /*53500*/  IADD3 R53, P6, PT, R53, UR75, RZ ;  /* 0x0000004b35357c10 */ /* 0x004fc4000ffde0ff */
[----:B------:R-:W-:Y:S02]  /*53510*/  IADD3.X R51, PT, PT, R51, UR19, RZ, P1, !PT ;  /* 0x0000001333337c10 */ /* 0x000fe40008ffe4ff */
[----:B------:R-:W-:-:S03]  /*53520*/  IADD3 R54, P1, PT, R54, UR75, RZ ;  /* 0x0000004b36367c10 */ /* 0x000fc6000ff3e0ff */
[----:B------:R0:W-:Y:S01]  /*53530*/  STL [R1+0x1458], R51 ;  /* 0x0014583301007387 */ /* 0x0001e20000100800 */
[----:B------:R-:W-:Y:S02]  /*53540*/  IADD3.X R55, PT, PT, R55, UR19, RZ, P2, !PT ;  /* 0x0000001337377c10 */ /* 0x000fe400097fe4ff */
[----:B------:R-:W-:Y:S01]  /*53550*/  IADD3 R46, P2, PT, R46, UR75, RZ ;  /* 0x0000004b2e2e7c10 */ /* 0x000fe2000ff5e0ff */
        /* <DEDUP_REMOVED lines=22> */
[----:B------:R-:W-:-:S05]  /*536c0*/  IADD3.X R50, PT, PT, R50, UR19, RZ, P2, !PT ;  /* 0x0000001332327c10 */ /* 0x000fca00097fe4ff */
[----:B------:R0:W-:Y:S04]  /*536d0*/  STL [R1+0x1420], R50 ;  /* 0x0014203201007387 */ /* 0x0001e80000100800 */
[----:B------:R-:W-:Y:S04]  /*536e0*/  STL [R1+0x1428], R3 ;  /* 0x0014280301007387 */ /* 0x000fe80000100800 */
[----:B0-----:R-:W4:Y:S01]  /*536f0*/  LDL.LU R50, [R1+0x13bc] ;  /* 0x0013bc0001327983 */ /* 0x001f220000300800 */
[----:B------:R-:W-:Y:S02]  /*53700*/  IADD3 R32, P1, PT, R32, UR75, RZ ;  /* 0x0000004b20207c10 */ /* 0x000fe4000ff3e0ff */
[----:B------:R-:W-:-:S02]  /*53710*/  IADD3 R33, P2, PT, R33, UR75, RZ ;  /* 0x0000004b21217c10 */ /* 0x000fc4000ff5e0ff */
[----:B------:R-:W-:Y:S02]  /*53720*/  IADD3.X R34, PT, PT, R34, UR19, RZ, P3, !PT ;  /* 0x0000001322227c10 */ /* 0x000fe40009ffe4ff */
[----:B------:R-:W-:Y:S01]  /*53730*/  IADD3 R35, P3, PT, R35, UR75, RZ ;  /* 0x0000004b23237c10 */ /* 0x000fe2000ff7e0ff */
[----:B------:R-:W-:Y:S04]  /*53740*/  STL [R1+0x13fc], R32 ;  /* 0x0013fc2001007387 */ /* 0x000fe80000100800 */
[----:B------:R-:W-:Y:S01]  /*53750*/  STL [R1+0x13f4], R33 ;  /* 0x0013f42101007387 */ /* 0x000fe20000100800 */
[----:B---3--:R-:W-:-:S03]  /*53760*/  IADD3.X R39, PT, PT, R39, UR19, RZ, P4, !PT ;  /* 0x0000001327277c10 */ /* 0x008fc6000a7fe4ff */
        /* <DEDUP_REMOVED lines=54> */
[----:B---3--:R-:W-:-:S02]  /*53ad0*/  IADD3.X R53, PT, PT, R53, UR19, RZ, P4, !PT ;  /* 0x0000001335357c10 */ /* 0x008fc4000a7fe4ff */
[----:B------:R-:W-:-:S05]  /*53ae0*/  IADD3 R60, P4, PT, R60, UR75, RZ ;  /* 0x0000004b3c3c7c10 */ /* 0x000fca000ff9e0ff */
[----:B------:R0:W-:Y:S04]  /*53af0*/  STL [R1+0x13b4], R60 ;  /* 0x0013b43c01007387 */ /* 0x0001e80000100800 */
[----:B0-----:R-:W3:Y:S01]  /*53b00*/  LDL.LU R60, [R1+0x1344] ;  /* 0x00134400013c7983 */ /* 0x001ee20000300800 */
[----:B------:R-:W-:Y:S02]  /*53b10*/  IADD3.X R54, PT, PT, R54, UR19, RZ, P5, !PT ;  /* 0x0000001336367c10 */ /* 0x000fe4000affe4ff */
        /* <DEDUP_REMOVED lines=24> */
[----:B------:R-:W-:Y:S01]  /*53ca0*/  STL [R1+0x13b0], R2 ;  /* 0x0013b00201007387 */ /* 0x000fe20000100800 */
[----:B------:R-:W-:-:S03]  /*53cb0*/  IADD3.X R33, PT, PT, R33, UR19, RZ, P6, !PT ;  /* 0x0000001321217c10 */ /* 0x000fc6000b7fe4ff */
[----:B------:R0:W-:Y:S01]  /*53cc0*/  STL [R1+0x137c], R51 ;  /* 0x00137c3301007387 */ /* 0x0001e20000100800 */
[----:B------:R-:W-:-:S03]  /*53cd0*/  IADD3 R34, P6, PT, R34, UR75, RZ ;  /* 0x0000004b22227c10 */ /* 0x000fc6000ffde0ff */
[----:B------:R-:W-:Y:S01]  /*53ce0*/  STL [R1+0x1384], R3 ;  /* 0x0013840301007387 */ /* 0x000fe20000100800 */
[----:B------:R-:W-:-:S03]  /*53cf0*/  IADD3.X R35, PT, PT, R35, UR19, RZ, P1, !PT ;  /* 0x0000001323237c10 */ /* 0x000fc60008ffe4ff */
        /* <DEDUP_REMOVED lines=21> */
[----:B------:R-:W4:Y:S01]  /*53e50*/  LDL.LU R53, [R1+0x133c] ;  /* 0x00133c0001357983 */ /* 0x000f220000300800 */
[----:B------:R-:W-:-:S03]  /*53e60*/  IADD3.X R50, PT, PT, R50, UR19, RZ, P6, !PT ;  /* 0x0000001332327c10 */ /* 0x000fc6000b7fe4ff */
[----:B------:R-:W-:Y:S04]  /*53e70*/  STL [R1+0x1378], R40 ;  /* 0x0013782801007387 */ /* 0x000fe80000100800 */
[----:B------:R0:W-:Y:S04]  /*53e80*/  STL [R1+0x1370], R50 ;  /* 0x0013703201007387 */ /* 0x0001e80000100800 */
[----:B------:R-:W-:Y:S04]  /*53e90*/  STL [R1+0x134c], R61 ;  /* 0x00134c3d01007387 */ /* 0x000fe80000100800 */
        /* <DEDUP_REMOVED lines=35> */
[----:B------:R-:W-:Y:S02]  /*540d0*/  IADD3 R53, P1, PT, R53, UR75, RZ ;  /* 0x0000004b35357c10 */ /* 0x000fe4000ff3e0ff */
[----:B------:R-:W-:Y:S02]  /*540e0*/  IADD3 R54, P2, PT, R54, UR75, RZ ;  /* 0x0000004b36367c10 */ /* 0x000fe4000ff5e0ff */
[----:B------:R-:W-:Y:S02]  /*540f0*/  IADD3.X R55, PT, PT, R55, UR19, RZ, P3, !PT ;  /* 0x0000001337377c10 */ /* 0x000fe40009ffe4ff */
[----:B------:R-:W-:Y:S01]  /*54100*/  IADD3 R46, P3, PT, R46, UR75, RZ ;  /* 0x0000004b2e2e7c10 */ /* 0x000fe2000ff7e0ff */
[----:B------:R-:W-:Y:S04]  /*54110*/  STL [R1+0x133c], R53 ;  /* 0x00133c3501007387 */ /* 0x000fe80000100800 */
        /* <DEDUP_REMOVED lines=23> */
[----:B0-----:R-:W3:Y:S01]  /*54290*/  LDL.LU R60, [R1+0x12c4] ;  /* 0x0012c400013c7983 */ /* 0x001ee20000300800 */
[----:B------:R-:W-:Y:S02]  /*542a0*/  IADD3 R32, P2, PT, R32, UR75, RZ ;  /* 0x0000004b20207c10 */ /* 0x000fe4000ff5e0ff */
[----:B------:R-:W-:-:S02]  /*542b0*/  IADD3 R33, P3, PT, R33, UR75, RZ ;  /* 0x0000004b21217c10 */ /* 0x000fc4000ff7e0ff */
        /* <DEDUP_REMOVED lines=115> */
[----:B------:R-:W3:Y:S01]  /*549f0*/  LDL.LU R53, [R1+0x1244] ;  /* 0x0012440001357983 */ /* 0x000ee20000300800 */
[----:B------:R-:W-:-:S03]  /*54a00*/  IADD3.X R60, PT, PT, R60, UR19, RZ, P1, !PT ;  /* 0x000000133c3c7c10 */ /* 0x000fc60008ffe4ff */
        /* <DEDUP_REMOVED lines=277> */
[----:B------:R-:W3:Y:S01]  /*55b60*/  LDL.LU R53, [R1+0x10f8] ;  /* 0x0010f80001357983 */ /* 0x000ee20000300800 */
[----:B------:R-:W-:-:S03]  /*55b70*/  IADD3 R60, P5, PT, R60, UR75, RZ ;  /* 0x0000004b3c3c7c10 */ /* 0x000fc6000ffbe0ff */
        /* <DEDUP_REMOVED lines=1926> */
[----:B------:R1:W-:Y:S04]  /*5d3e0*/  STL [R1+0x1ed8], R3 ;  /* 0x001ed80301007387 */ /* 0x0003e80000100800 */
[----:B0-----:R-:W4:Y:S01]  /*5d3f0*/  LDL.LU R50, [R1+0x1ebc] ;  /* 0x001ebc0001327983 */ /* 0x001f220000300800 */
[----:B------:R-:W-:-:S02]  /*5d400*/  IADD3.X R33, PT, PT, R33, UR19, RZ, P1, !PT ;  /* 0x0000001321217c10 */ /* 0x000fc40008ffe4ff */
[----:B------:R-:W-:Y:S02]  /*5d410*/  IADD3 R34, P1, PT, R34, UR75, RZ ;  /* 0x0000004b22227c10 */ /* 0x000fe4000ff3e0ff */
[----:B------:R-:W-:Y:S01]  /*5d420*/  IADD3.X R35, PT, PT, R35, UR19, RZ, P2, !PT ;  /* 0x0000001323237c10 */ /* 0x000fe200097fe4ff */
[----:B------:R0:W-:Y:S04]  /*5d430*/  STL [R1+0x1efc], R32 ;  /* 0x001efc2001007387 */ /* 0x0001e80000100800 */
[----:B------:R0:W-:Y:S04]  /*5d440*/  STL [R1+0x1ef4], R33 ;  /* 0x001ef42101007387 */ /* 0x0001e80000100800 */
[----:B------:R0:W-:Y:S01]  /*5d450*/  STL [R1+0x1ec8], R34 ;  /* 0x001ec82201007387 */ /* 0x0001e20000100800 */
[----:B---3--:R-:W-:-:S03]  /*5d460*/  IADD3 R39, P2, PT, R39, UR75, RZ ;  /* 0x0000004b27277c10 */ /* 0x008fc6000ff5e0ff */
[----:B------:R3:W-:Y:S01]  /*5d470*/  STL [R1+0x1eec], R35 ;  /* 0x001eec2301007387 */ /* 0x0007e20000100800 */
[----:B------:R-:W-:-:S03]  /*5d480*/  IADD3.X R38, PT, PT, R38, UR19, RZ, P3, !PT ;  /* 0x0000001326267c10 */ /* 0x000fc60009ffe4ff */
[----:B------:R0:W-:Y:S01]  /*5d490*/  STL [R1+0x1ec0], R39 ;  /* 0x001ec02701007387 */ /* 0x0001e20000100800 */
[----:B------:R-:W-:-:S03]  /*5d4a0*/  IADD3 R37, P3, PT, R37, UR75, RZ ;  /* 0x0000004b25257c10 */ /* 0x000fc6000ff7e0ff */
        /* <DEDUP_REMOVED lines=10> */
[----:B------:R0:W-:Y:S04]  /*5d550*/  STL [R1+0x1ea8], R41 ;  /* 0x001ea82901007387 */ /* 0x0001e80000100800 */
[----:B------:R-:W4:Y:S04]  /*5d560*/  LDL.LU R53, [R1+0x1e90] ;  /* 0x001e900001357983 */ /* 0x000f280000300800 */
[----:B------:R0:W-:Y:S04]  /*5d570*/  STL [R1+0x1ecc], R40 ;  /* 0x001ecc2801007387 */ /* 0x0001e80000100800 */
[----:B-1----:R-:W4:Y:S01]  /*5d580*/  LDL.LU R3, [R1+0x1eb4] ;  /* 0x001eb40001037983 */ /* 0x002f220000300800 */
[----:B------:R-:W-:-:S02]  /*5d590*/  IADD3 R61, P6, PT, R61, UR75, RZ ;  /* 0x0000004b3d3d7c10 */ /* 0x000fc4000ffde0ff */
[----:B------:R-:W-:-:S03]  /*5d5a0*/  IADD3.X R60, PT, PT, R60, UR19, RZ, P1, !PT ;  /* 0x000000133c3c7c10 */ /* 0x000fc60008ffe4ff */
[----:B------:R1:W-:Y:S04]  /*5d5b0*/  STL [R1+0x1ea0], R61 ;  /* 0x001ea03d01007387 */ /* 0x0003e80000100800 */
[----:B------:R0:W-:Y:S04]  /*5d5c0*/  STL [R1+0x1ec4], R60 ;  /* 0x001ec43c01007387 */ /* 0x0001e80000100800 */
[----:B------:R-:W4:Y:S04]  /*5d5d0*/  LDL.LU R54, [R1+0x1e88] ;  /* 0x001e880001367983 */ /* 0x000f280000300800 */
[----:B------:R-:W4:Y:S04]  /*5d5e0*/  LDL.LU R55, [R1+0x1eac] ;  /* 0x001eac0001377983 */ /* 0x000f280000300800 */
[----:B------:R-:W4:Y:S01]  /*5d5f0*/  LDL.LU R46, [R1+0x1e80] ;  /* 0x001e8000012e7983 */ /* 0x000f220000300800 */
[----:B--2---:R-:W-:-:S05]  /*5d600*/  IADD3 R51, P1, PT, R51, UR75, RZ ;  /* 0x0000004b33337c10 */ /* 0x004fca000ff3e0ff */
        /* <DEDUP_REMOVED lines=12> */
[----:B---3--:R-:W3:Y:S04]  /*5d6d0*/  LDL.LU R35, [R1+0x1e70] ;  /* 0x001e700001237983 */ /* 0x008ee80000300800 */
[----:B------:R-:W3:Y:S04]  /*5d6e0*/  LDL.LU R39, [R1+0x1e74] ;  /* 0x001e740001277983 */ /* 0x000ee80000300800 */
[----:B------:R-:W3:Y:S01]  /*5d6f0*/  LDL.LU R38, [R1+0x1e6c] ;  /* 0x001e6c0001267983 */ /* 0x000ee20000300800 */
        /* <DEDUP_REMOVED lines=8> */
[----:B-1----:R-:W4:Y:S04]  /*5d780*/  LDL.LU R61, [R1+0x1674] ;  /* 0x00167400013d7983 */ /* 0x002f280000300800 */
[----:B------:R-:W4:Y:S04]  /*5d790*/  LDL.LU R60, [R1+0x1e5c] ;  /* 0x001e5c00013c7983 */ /* 0x000f280000300800 */
[----:B--2---:R-:W2:Y:S04]  /*5d7a0*/  LDL.LU R51, [R1+0x1680] ;  /* 0x0016800001337983 */ /* 0x004ea80000300800 */
[----:B0-----:R-:W2:Y:S01]  /*5d7b0*/  LDL.LU R50, [R1+0x1e54] ;  /* 0x001e540001327983 */ /* 0x001ea20000300800 */
[----:B------:R-:W-:-:S05]  /*5d7c0*/  IADD3.X R3, PT, PT, R3, UR19, RZ, P3, !PT ;  /* 0x0000001303037c10 */ /* 0x000fca0009ffe4ff */
[----:B------:R0:W-:Y:S02]  /*5d7d0*/  STL [R1+0x1eb4], R3 ;  /* 0x001eb40301007387 */ /* 0x0001e40000100800 */
[----:B0-----:R-:W0:Y:S01]  /*5d7e0*/  LDC R3, c[0x0][0x3ac] ;  /* 0x0000eb00ff037b82 */ /* 0x001e220000000800 */
[----:B------:R-:W-:Y:S02]  /*5d7f0*/  IADD3 R53, P2, PT, R53, UR75, RZ ;  /* 0x0000004b35357c10 */ /* 0x000fe4000ff5e0ff */
[----:B------:R-:W-:Y:S02]  /*5d800*/  IADD3 R54, P3, PT, R54, UR75, RZ ;  /* 0x0000004b36367c10 */ /* 0x000fe4000ff7e0ff */
[----:B------:R-:W-:Y:S02]  /*5d810*/  IADD3.X R55, PT, PT, R55, UR19, RZ, P4, !PT ;  /* 0x0000001337377c10 */ /* 0x000fe4000a7fe4ff */
[----:B------:R-:W-:Y:S01]  /*5d820*/  IADD3 R46, P4, PT, R46, UR75, RZ ;  /* 0x0000004b2e2e7c10 */ /* 0x000fe2000ff9e0ff */
[----:B------:R-:W-:Y:S04]  /*5d830*/  STL [R1+0x1e90], R53 ;  /* 0x001e903501007387 */ /* 0x000fe80000100800 */
[----:B------:R-:W-:Y:S04]  /*5d840*/  STL [R1+0x1e88], R54 ;  /* 0x001e883601007387 */ /* 0x000fe80000100800 */
[----:B------:R-:W-:Y:S01]  /*5d850*/  STL [R1+0x1eac], R55 ;  /* 0x001eac3701007387 */ /* 0x000fe20000100800 */
[----:B0-----:R-:W-:-:S03]  /*5d860*/  IMAD.SHL.U32 R3, R3, 0x80, RZ ;  /* 0x0000008003037824 */ /* 0x001fc600078e00ff */
[----:B------:R-:W-:Y:S01]  /*5d870*/  STL [R1+0x1e80], R46 ;  /* 0x001e802e01007387 */ /* 0x000fe20000100800 */
[----:B------:R-:W-:Y:S02]  /*5d880*/  IADD3.X R47, PT, PT, R47, UR19, RZ, P5, !PT ;  /* 0x000000132f2f7c10 */ /* 0x000fe4000affe4ff */
[----:B------:R-:W-:-:S03]  /*5d890*/  IADD3 R56, P5, PT, R56, UR75, RZ ;  /* 0x0000004b38387c10 */ /* 0x000fc6000ffbe0ff */
[----:B------:R-:W-:Y:S01]  /*5d8a0*/  STL [R1+0x1ea4], R47 ;  /* 0x001ea42f01007387 */ /* 0x000fe20000100800 */
[----:B------:R-:W-:-:S03]  /*5d8b0*/  IADD3.X R57, PT, PT, R57, UR19, RZ, P6, !PT ;  /* 0x0000001339397c10 */ /* 0x000fc6000b7fe4ff */
[----:B------:R-:W-:Y:S01]  /*5d8c0*/  STL [R1+0x1e78], R56 ;  /* 0x001e783801007387 */ /* 0x000fe20000100800 */
[----:B------:R-:W-:-:S03]  /*5d8d0*/  IADD3 R58, P6, PT, R3, R58, RZ ;  /* 0x0000003a033a7210 */ /* 0x000fc60007fde0ff */
        /* <DEDUP_REMOVED lines=10> */
[----:B------:R0:W-:Y:S01]  /*5d980*/  STL [R1+0x169c], R2 ;  /* 0x00169c0201007387 */ /* 0x0001e20000100800 */
[----:B------:R-:W-:-:S03]  /*5d990*/  IADD3 R33, P3, PT, R3, R33, RZ ;  /* 0x0000002103217210 */ /* 0x000fc60007f7e0ff */
[----:B------:R1:W-:Y:S01]  /*5d9a0*/  STL [R1+0x1e84], R32 ;  /* 0x001e842001007387 */ /* 0x0003e20000100800 */
[----:B------:R-:W-:Y:S02]  /*5d9b0*/  IADD3.X R34, PT, PT, R34, UR19, RZ, P4, !PT ;  /* 0x0000001322227c10 */ /* 0x000fe4000a7fe4ff */
[----:B0-----:R-:W-:Y:S02]  /*5d9c0*/  SHF.R.S32.HI R2, RZ, 0x1f, R3 ;  /* 0x0000001fff027819 */ /* 0x001fe40000011403 */
[----:B---3--:R-:W-:Y:S01]  /*5d9d0*/  IADD3 R35, P4, PT, R3, R35, RZ ;  /* 0x0000002303237210 */ /* 0x008fe20007f9e0ff */
[----:B------:R0:W-:Y:S01]  /*5d9e0*/  STL [R1+0x16a4], R33 ;  /* 0x0016a42101007387 */ /* 0x0001e20000100800 */
[----:B------:R-:W-:-:S03]  /*5d9f0*/  IADD3.X R39, PT, PT, R39, UR19, RZ, P5, !PT ;  /* 0x0000001327277c10 */ /* 0x000fc6000affe4ff */
[----:B------:R3:W-:Y:S01]  /*5da00*/  STL [R1+0x1e7c], R34 ;  /* 0x001e7c2201007387 */ /* 0x0007e20000100800 */
[----:B------:R-:W-:-:S03]  /*5da10*/  IADD3 R38, P5, PT, R3, R38, RZ ;  /* 0x0000002603267210 */ /* 0x000fc60007fbe0ff */
[----:B------:R0:W-:Y:S04]  /*5da20*/  STL [R1+0x1e70], R35 ;  /* 0x001e702301007387 */ /* 0x0001e80000100800 */
[----:B------:R0:W-:Y:S04]  /*5da30*/  STL [R1+0x1e74], R39 ;  /* 0x001e742701007387 */ /* 0x0001e80000100800 */
[----:B------:R0:W-:Y:S01]  /*5da40*/  STL [R1+0x1e6c], R38 ;  /* 0x001e6c2601007387 */ /* 0x0001e20000100800 */
[----:B----4-:R-:W-:Y:S01]  /*5da50*/  IMAD.X R37, R2, 0x1, R37, P6 ;  /* 0x0000000102257824 */ /* 0x010fe200030e0625 */
[----:B------:R-:W-:-:S04]  /*5da60*/  IADD3 R36, P6, PT, R3, R36, RZ ;  /* 0x0000002403247210 */ /* 0x000fc80007fde0ff */
[----:B------:R4:W-:Y:S01]  /*5da70*/  STL [R1+0xe34], R37 ;  /* 0x000e342501007387 */ /* 0x0009e20000100800 */
[----:B------:R-:W-:-:S03]  /*5da80*/  IMAD.X R43, R2, 0x1, R43, P1 ;  /* 0x00000001022b7824 */ /* 0x000fc600008e062b */
[----:B------:R0:W-:Y:S01]  /*5da90*/  STL [R1+0x1e68], R36 ;  /* 0x001e682401007387 */ /* 0x0001e20000100800 */
[----:B------:R-:W-:-:S03]  /*5daa0*/  IADD3 R42, P1, PT, R3, R42, RZ ;  /* 0x0000002a032a7210 */ /* 0x000fc60007f3e0ff */
        /* <DEDUP_REMOVED lines=9> */
[----:B--2---:R-:W-:-:S03]  /*5db40*/  IMAD.X R51, R2, 0x1, R51, P4 ;  /* 0x0000000102337824 */ /* 0x004fc600020e0633 */
[----:B------:R-:W2:Y:S01]  /*5db50*/  LDL.LU R15, [R1+0x167c] ;  /* 0x00167c00010f7983 */ /* 0x000ea20000300800 */
[----:B------:R-:W-:-:S03]  /*5db60*/  IADD3 R50, P4, PT, R3, R50, RZ ;  /* 0x0000003203327210 */ /* 0x000fc60007f9e0ff */
[----:B------:R0:W-:Y:S04]  /*5db70*/  STL [R1+0x1e5c], R60 ;  /* 0x001e5c3c01007387 */ /* 0x0001e80000100800 */
[----:B------:R-:W2:Y:S04]  /*5db80*/  LDL.LU R44, [R1+0x1e4c] ;  /* 0x001e4c00012c7983 */ /* 0x000ea80000300800 */
[----:B------:R0:W-:Y:S04]  /*5db90*/  STL [R1+0x1680], R51 ;  /* 0x0016803301007387 */ /* 0x0001e80000100800 */
[----:B------:R-:W2:Y:S04]  /*5dba0*/  LDL.LU R45, [R1+0x1690] ;  /* 0x00169000012d7983 */ /* 0x000ea80000300800 */
        /* <DEDUP_REMOVED lines=13> */
[----:B-1----:R-:W2:Y:S04]  /*5dc80*/  LDL.LU R32, [R1+0x1e14] ;  /* 0x001e140001207983 */ /* 0x002ea80000300800 */
[----:B0-----:R-:W2:Y:S04]  /*5dc90*/  LDL.LU R33, [R1+0x1e38] ;  /* 0x001e380001217983 */ /* 0x001ea80000300800 */
[----:B---3--:R-:W3:Y:S04]  /*5dca0*/  LDL.LU R34, [R1+0x1e0c] ;  /* 0x001e0c0001227983 */ /* 0x008ee80000300800 */
[----:B------:R-:W3:Y:S04]  /*5dcb0*/  LDL.LU R35, [R1+0x1e30] ;  /* 0x001e300001237983 */ /* 0x000ee80000300800 */
[----:B------:R-:W3:Y:S04]  /*5dcc0*/  LDL.LU R39, [R1+0x1e04] ;  /* 0x001e040001277983 */ /* 0x000ee80000300800 */
        /* <DEDUP_REMOVED lines=11> */
[----:B--2---:R-:W-:Y:S01]  /*5dd80*/  IMAD.X R15, R2, 0x1, R15, P5 ;  /* 0x00000001020f7824 */ /* 0x004fe200028e060f */
        /* <DEDUP_REMOVED lines=32> */
[----:B---3--:R-:W-:-:S03]  /*5df90*/  IADD3 R34, P1, PT, R3, R34, RZ ;  /* 0x0000002203227210 */ /* 0x008fc60007f3e0ff */
[----:B------:R3:W-:Y:S01]  /*5dfa0*/  STL [R1+0x1e38], R33 ;  /* 0x001e382101007387 */ /* 0x0007e20000100800 */
[----:B------:R-:W-:-:S03]  /*5dfb0*/  IMAD.X R35, R2, 0x1, R35, P2 ;  /* 0x0000000102237824 */ /* 0x000fc600010e0623 */
[----:B------:R0:W-:Y:S01]  /*5dfc0*/  STL [R1+0x1e0c], R34 ;  /* 0x001e0c2201007387 */ /* 0x0001e20000100800 */
[----:B------:R-:W-:-:S03]  /*5dfd0*/  IADD3 R39, P2, PT, R3, R39, RZ ;  /* 0x0000002703277210 */ /* 0x000fc60007f5e0ff */
[----:B------:R0:W-:Y:S01]  /*5dfe0*/  STL [R1+0x1e30], R35 ;  /* 0x001e302301007387 */ /* 0x0001e20000100800 */
[----:B------:R-:W-:-:S03]  /*5dff0*/  IMAD.X R38, R2, 0x1, R38, P3 ;  /* 0x0000000102267824 */ /* 0x000fc600018e0626 */
[----:B------:R0:W-:Y:S01]  /*5e000*/  STL [R1+0x1e04], R39 ;  /* 0x001e042701007387 */ /* 0x0001e20000100800 */
[----:B----4-:R-:W-:-:S03]  /*5e010*/  IADD3 R37, P3, PT, R3, R37, RZ ;  /* 0x0000002503257210 */ /* 0x010fc60007f7e0ff */
        /* <DEDUP_REMOVED lines=16> */
[----:B0-----:R-:W4:Y:S01]  /*5e120*/  LDL.LU R15, [R1+0x1dd4] ;  /* 0x001dd400010f7983 */ /* 0x001f220000300800 */
[----:B------:R-:W-:-:S03]  /*5e130*/  IMAD.X R50, R2, 0x1, R50, P2 ;  /* 0x0000000102327824 */ /* 0x000fc600010e0632 */
[----:B------:R0:W-:Y:S04]  /*5e140*/  STL [R1+0x1e08], R60 ;  /* 0x001e083c01007387 */ /* 0x0001e80000100800 */
[----:B-1----:R-:W4:Y:S04]  /*5e150*/  LDL.LU R44, [R1+0x1df8] ;  /* 0x001df800012c7983 */ /* 0x002f280000300800 */
[----:B------:R1:W-:Y:S04]  /*5e160*/  STL [R1+0x1ddc], R51 ;  /* 0x001ddc3301007387 */ /* 0x0003e80000100800 */
[----:B--2---:R-:W2:Y:S04]  /*5e170*/  LDL.LU R45, [R1+0x1dcc] ;  /* 0x001dcc00012d7983 */ /* 0x004ea80000300800 */
        /* <DEDUP_REMOVED lines=28> */
[----:B------:R-:W4:Y:S01]  /*5e340*/  LDL.LU R50, [R1+0x1d5c] ;  /* 0x001d5c0001327983 */ /* 0x000f220000300800 */
[----:B------:R-:W-:Y:S01]  /*5e350*/  IADD3 R15, P2, PT, R3, R15, RZ ;  /* 0x0000000f030f7210 */ /* 0x000fe20007f5e0ff */
[----:B------:R-:W-:-:S04]  /*5e360*/  IMAD.X R44, R2, 0x1, R44, P3 ;  /* 0x00000001022c7824 */ /* 0x000fc800018e062c */
[----:B------:R0:W-:Y:S01]  /*5e370*/  STL [R1+0x1dd4], R15 ;  /* 0x001dd40f01007387 */ /* 0x0001e20000100800 */
[----:B--2---:R-:W-:-:S03]  /*5e380*/  IADD3 R45, P3, PT, R3, R45, RZ ;  /* 0x0000002d032d7210 */ /* 0x004fc60007f7e0ff */
        /* <DEDUP_REMOVED lines=54> */
[----:B0-----:R-:W4:Y:S01]  /*5e6f0*/  LDL.LU R15, [R1+0x1d80] ;  /* 0x001d8000010f7983 */ /* 0x001f220000300800 */
[----:B------:R-:W-:-:S03]  /*5e700*/  IADD3 R50, P5, PT, R3, R50, RZ ;  /* 0x0000003203327210 */ /* 0x000fc60007fbe0ff */
        /* <DEDUP_REMOVED lines=33> */
[----:B------:R-:W-:Y:S01]  /*5e920*/  IMAD.X R15, R2, 0x1, R15, P6 ;  /* 0x00000001020f7824 */ /* 0x000fe200030e060f */
[----:B------:R-:W-:-:S04]  /*5e930*/  IADD3 R44, P6, PT, R3, R44, RZ ;  /* 0x0000002c032c7210 */ /* 0x000fc80007fde0ff */
[----:B------:R0:W-:Y:S01]  /*5e940*/  STL [R1+0x1d80], R15 ;  /* 0x001d800f01007387 */ /* 0x0001e20000100800 */
[----:B--2---:R-:W-:-:S03]  /*5e950*/  IMAD.X R45, R2, 0x1, R45, P1 ;  /* 0x00000001022d7824 */ /* 0x004fc600008e062d */
        /* <DEDUP_REMOVED lines=1168> */
[----:B------:R1:W-:Y:S04]  /*63260*/  STL [R1+0x171c], R61 ;  /* 0x00171c3d01007387 */ /* 0x0003e80000100800 */
[----:B0-----:R-:W4:Y:S01]  /*63270*/  LDL.LU R15, [R1+0x170c] ;  /* 0x00170c00010f7983 */ /* 0x001f220000300800 */
[----:B------:R-:W-:-:S03]  /*63280*/  IADD3 R51, P2, PT, R3, R51, RZ ;  /* 0x0000003303337210 */ /* 0x000fc60007f5e0ff */
[----:B------:R0:W-:Y:S04]  /*63290*/  STL [R1+0x1740], R60 ;  /* 0x0017403c01007387 */ /* 0x0001e80000100800 */
[----:B-1----:R-:W4:Y:S01]  /*632a0*/  LDL.LU R44, [R1+0x1730] ;  /* 0x00173000012c7983 */ /* 0x002f220000300800 */
[----:B------:R-:W-:-:S03]  /*632b0*/  IMAD.X R50, R2, 0x1, R50, P3 ;  /* 0x0000000102327824 */ /* 0x000fc600018e0632 */
[----:B------:R1:W-:Y:S04]  /*632c0*/  STL [R1+0x1714], R51 ;  /* 0x0017143301007387 */ /* 0x0003e80000100800 */
[----:B--2---:R-:W2:Y:S04]  /*632d0*/  LDL.LU R45, [R1+0x1704] ;  /* 0x00170400012d7983 */ /* 0x004ea80000300800 */
[----:B------:R0:W-:Y:S04]  /*632e0*/  STL [R1+0x1738], R50 ;  /* 0x0017383201007387 */ /* 0x0001e80000100800 */
[----:B---3--:R-:W3:Y:S04]  /*632f0*/  LDL.LU R52, [R1+0x1728] ;  /* 0x0017280001347983 */ /* 0x008ee80000300800 */
        /* <DEDUP_REMOVED lines=30> */
[C---:B--2---:R-:W-:Y:S01]  /*634e0*/  IADD3 R45, P4, PT, R3.reuse, R45, RZ ;  /* 0x0000002d032d7210 */ /* 0x044fe20007f9e0ff */
[C---:B---3--:R-:W-:Y:S01]  /*634f0*/  IMAD.X R52, R2.reuse, 0x1, R52, P5 ;  /* 0x0000000102347824 */ /* 0x048fe200028e0634 */
[C---:B------:R-:W-:Y:S01]  /*63500*/  IADD3 R53, P5, PT, R3.reuse, R53, RZ ;  /* 0x0000003503357210 */ /* 0x040fe20007fbe0ff */
[----:B------:R-:W-:Y:S01]  /*63510*/  IMAD.X R54, R2, 0x1, R54, P6 ;  /* 0x0000000102367824 */ /* 0x000fe200030e0636 */
        /* <DEDUP_REMOVED lines=33> */
[C---:B------:R-:W-:Y:S01]  /*63730*/  IADD3 R36, P2, PT, R3.reuse, R36, RZ ;  /* 0x0000002403247210 */ /* 0x040fe20007f5e0ff */
[----:B------:R-:W-:Y:S02]  /*63740*/  IMAD.X R43, R2, 0x1, R43, P3 ;  /* 0x00000001022b7824 */ /* 0x000fe400018e062b */
[----:B------:R0:W-:Y:S01]  /*63750*/  STL [R1+0x16c4], R35 ;  /* 0x0016c42301007387 */ /* 0x0001e20000100800 */
[----:B------:R-:W-:-:S03]  /*63760*/  IADD3 R42, P3, PT, R3, R42, RZ ;  /* 0x0000002a032a7210 */ /* 0x000fc60007f7e0ff */
[----:B------:R0:W-:Y:S04]  /*63770*/  STL [R1+0x16e8], R39 ;  /* 0x0016e82701007387 */ /* 0x0001e80000100800 */
[----:B------:R0:W-:Y:S01]  /*63780*/  STL [R1+0x16bc], R38 ;  /* 0x0016bc2601007387 */ /* 0x0001e20000100800 */
[----:B------:R-:W-:-:S03]  /*63790*/  IMAD.X R41, R2, 0x1, R41, P4 ;  /* 0x0000000102297824 */ /* 0x000fc600020e0629 */
        /* <DEDUP_REMOVED lines=10> */
[----:B------:R0:W-:Y:S04]  /*63840*/  STL [R1+0x16c8], R40 ;  /* 0x0016c82801007387 */ /* 0x0001e80000100800 */
[----:B------:R0:W-:Y:S04]  /*63850*/  STL [R1+0x16c0], R61 ;  /* 0x0016c03d01007387 */ /* 0x0001e80000100800 */
[----:B------:R0:W-:Y:S04]  /*63860*/  STL [R1+0x16a8], R50 ;  /* 0x0016a83201007387 */ /* 0x0001e80000100800 */
[----:B------:R0:W-:Y:S04]  /*63870*/  STL [R1+0x16b8], R60 ;  /* 0x0016b83c01007387 */ /* 0x0001e80000100800 */
[----:B------:R0:W-:Y:S01]  /*63880*/  STL [R1+0x16b0], R51 ;  /* 0x0016b03301007387 */ /* 0x0001e20000100800 */
[----:B------:R-:W-:Y:S05]  /*63890*/  @P0 BRA `(.L_x_1) ;  /* 0xfffffb1800940947 */ /* 0x000fea000383ffff */
.L_x_0:
[----:B0-----:R-:W2:Y:S01]  /*638a0*/  LDL.LU R41, [R1+0x350] ;  /* 0x0003500001297983 */ /* 0x001ea20000300800 */
[----:B------:R-:W0:Y:S03]  /*638b0*/  LDCU.64 UR16, c[0x0][0x398] ;  /* 0x00007300ff1077ac */ /* 0x000e260008000a00 */
[----:B------:R-:W2:Y:S01]  /*638c0*/  LDL.LU R40, [R1+0x354] ;  /* 0x0003540001287983 */ /* 0x000ea20000300800 */
[----:B------:R-:W3:Y:S03]  /*638d0*/  LDCU.64 UR24, c[0x0][0x398] ;  /* 0x00007300ff1877ac */ /* 0x000ee60008000a00 */
[----:B------:R-:W4:Y:S01]  /*638e0*/  LDL.LU R39, [R1+0x358] ;  /* 0x0003580001277983 */ /* 0x000f220000300800 */
[----:B------:R-:W1:Y:S01]  /*638f0*/  S2UR UR5, SR_CgaCtaId ;  /* 0x00000000000579c3 */ /* 0x000e620000008800 */
[----:B------:R-:W-:Y:S01]  /*63900*/  UMOV UR4, 0x400 ;  /* 0x0000040000047882 */ /* 0x000fe20000000000 */
[----:B------:R-:W0:Y:S01]  /*63910*/  LDCU.64 UR6, c[0x0][0x390] ;  /* 0x00007200ff0677ac */ /* 0x000e220008000a00 */
[----:B------:R-:W4:Y:S01]  /*63920*/  LDL.LU R38, [R1+0x35c] ;  /* 0x00035c0001267983 */ /* 0x000f220000300800 */
[----:B------:R-:W0:Y:S03]  /*63930*/  LDCU UR8, c[0x0][0x3b4] ;  /* 0x00007680ff0877ac */ /* 0x000e260008000800 */
[----:B------:R-:W3:Y:S01]  /*63940*/  LDL.LU R37, [R1+0x340] ;  /* 0x0003400001257983 */ /* 0x000ee20000300800 */
[----:B------:R-:W0:Y:S03]  /*63950*/  LDCU.64 UR26, c[0x0][0x398] ;  /* 0x00007300ff1a77ac */ /* 0x000e260008000a00 */
[----:B------:R-:W3:Y:S01]  /*63960*/  LDL.LU R36, [R1+0x344] ;  /* 0x0003440001247983 */ /* 0x000ee20000300800 */
[----:B------:R-:W0:Y:S03]  /*63970*/  LDCU.64 UR18, c[0x0][0x398] ;  /* 0x00007300ff1277ac */ /* 0x000e260008000a00 */
[----:B------:R-:W3:Y:S01]  /*63980*/  LDL.LU R35, [R1+0x348] ;  /* 0x0003480001237983 */ /* 0x000ee20000300800 */
[----:B------:R-:W0:Y:S03]  /*63990*/  LDCU.64 UR12, c[0x0][0x390] ;  /* 0x00007200ff0c77ac */ /* 0x000e260008000a00 */
[----:B------:R-:W3:Y:S01]  /*639a0*/  LDL.LU R34, [R1+0x34c] ;  /* 0x00034c0001227983 */ /* 0x000ee20000300800 */
[----:B------:R-:W0:Y:S03]  /*639b0*/  LDCU.64 UR28, c[0x0][0x398] ;  /* 0x00007300ff1c77ac */ /* 0x000e260008000a00 */
[----:B------:R-:W3:Y:S01]  /*639c0*/  LDL.LU R33, [R1+0x330] ;  /* 0x0003300001217983 */ /* 0x000ee20000300800 */
[----:B------:R-:W0:Y:S03]  /*639d0*/  LDCU UR9, c[0x0][0x3b4] ;  /* 0x00007680ff0977ac */ /* 0x000e260008000800 */
[----:B------:R-:W3:Y:S01]  /*639e0*/  LDL.LU R32, [R1+0x334] ;  /* 0x0003340001207983 */ /* 0x000ee20000300800 */
[----:B------:R-:W0:Y:S03]  /*639f0*/  LDCU.64 UR14, c[0x0][0x390] ;  /* 0x00007200ff0e77ac */ /* 0x000e260008000a00 */
[----:B------:R-:W3:Y:S01]  /*63a00*/  LDL.LU R31, [R1+0x338] ;  /* 0x00033800011f7983 */ /* 0x000ee20000300800 */
        /* <DEDUP_REMOVED lines=31> */
[----:B-1----:R-:W3:Y:S04]  /*63c00*/  LDL.LU R4, [R1+0x7b4] ;  /* 0x0007b40001047983 */ /* 0x002ee80000300800 */
[----:B------:R-:W3:Y:S04]  /*63c10*/  LDL.LU R3, [R1+0x7b8] ;  /* 0x0007b80001037983 */ /* 0x000ee80000300800 */
[----:B------:R-:W3:Y:S01]  /*63c20*/  LDL.LU R2, [R1+0x7bc] ;  /* 0x0007bc0001027983 */ /* 0x000ee20000300800 */
[----:B--2---:R-:W-:-:S05]  /*63c30*/  F2FP.SATFINITE.E5M2.F32.PACK_AB_MERGE_C R49, R40, R41, RZ ;  /* 0x000000292831723e */ /* 0x004fca00048060ff */
[----:B------:R-:W-:Y:S01]  /*63c40*/  STL [R1+0x28a8], R49 ;  /* 0x0028a83101007387 */ /* 0x000fe20000100800 */
[----:B----4-:R-:W-:-:S05]  /*63c50*/  F2FP.SATFINITE.E5M2.F32.PACK_AB_MERGE_C R42, R38, R39, RZ ;  /* 0x00000027262a723e */ /* 0x010fca00048060ff */
[----:B------:R-:W-:Y:S01]  /*63c60*/  STL [R1+0x28ac], R42 ;  /* 0x0028ac2a01007387 */ /* 0x000fe20000100800 */
[----:B---3--:R-:W-:-:S05]  /*63c70*/  F2FP.SATFINITE.E5M2.F32.PACK_AB_MERGE_C R58, R36, R37, RZ ;  /* 0x00000025243a723e */ /* 0x008fca00048060ff */
[----:B------:R-:W-:Y:S01]  /*63c80*/  STL [R1+0x28b0], R58 ;  /* 0x0028b03a01007387 */ /* 0x000fe20000100800 */
[----:B------:R-:W-:-:S05]  /*63c90*/  F2FP.SATFINITE.E5M2.F32.PACK_AB_MERGE_C R50, R34, R35, RZ ;  /* 0x000000232232723e */ /* 0x000fca00048060ff */
[----:B------:R-:W-:Y:S01]  /*63ca0*/  STL [R1+0x28b4], R50 ;  /* 0x0028b43201007387 */ /* 0x000fe20000100800 */
[----:B------:R-:W-:-:S05]  /*63cb0*/  F2FP.SATFINITE.E5M2.F32.PACK_AB_MERGE_C R32, R32, R33, RZ ;  /* 0x000000212020723e */ /* 0x000fca00048060ff */
[----:B------:R-:W-:Y:S01]  /*63cc0*/  STL [R1+0x68], R32 ;  /* 0x0000682001007387 */ /* 0x000fe20000100800 */
[----:B------:R-:W-:-:S05]  /*63cd0*/  F2FP.SATFINITE.E5M2.F32.PACK_AB_MERGE_C R30, R30, R31, RZ ;  /* 0x0000001f1e1e723e */ /* 0x000fca00048060ff */
[----:B------:R-:W-:Y:S01]  /*63ce0*/  STL [R1+0x64], R30 ;  /* 0x0000641e01007387 */ /* 0x000fe20000100800 */
[----:B-----5:R-:W-:-:S05]  /*63cf0*/  F2FP.SATFINITE.E5M2.F32.PACK_AB_MERGE_C R0, R28, R29, RZ ;  /* 0x0000001d1c00723e */ /* 0x020fca00048060ff */
[----:B------:R1:W-:Y:S01]  /*63d00*/  STL [R1+0x7c], R0 ;  /* 0x00007c0001007387 */ /* 0x0003e20000100800 */
[----:B------:R-:W-:-:S05]  /*63d10*/  F2FP.SATFINITE.E5M2.F32.PACK_AB_MERGE_C R26, R26, R27, RZ ;  /* 0x0000001b1a1a723e */ /* 0x000fca00048060ff */
[----:B------:R-:W-:Y:S01]  /*63d20*/  STL [R1+0x74], R26 ;  /* 0x0000741a01007387 */ /* 0x000fe20000100800 */
[----:B------:R-:W-:-:S05]  /*63d30*/  F2FP.SATFINITE.E5M2.F32.PACK_AB_MERGE_C R24, R24, R25, RZ ;  /* 0x000000191818723e */ /* 0x000fca00048060ff */
[----:B------:R-:W-:Y:S01]  /*63d40*/  STL [R1+0x90], R24 ;  /* 0x0000901801007387 */ /* 0x000fe20000100800 */
[----:B-1----:R-:W-:-:S05]  /*63d50*/  F2FP.SATFINITE.E5M2.F32.PACK_AB_MERGE_C R0, R22, R23, RZ ;  /* 0x000000171600723e */ /* 0x002fca00048060ff */
        /* <DEDUP_REMOVED lines=8> */
[----:B------:R2:W-:Y:S01]  /*63de0*/  STL [R1+0xb4], R14 ;  /* 0x0000b40e01007387 */ /* 0x0005e20000100800 */
[----:B------:R-:W-:-:S05]  /*63df0*/  F2FP.SATFINITE.E5M2.F32.PACK_AB_MERGE_C R12, R12, R13, RZ ;  /* 0x0000000d0c0c723e */ /* 0x000fca00048060ff */
[----:B------:R3:W-:Y:S01]  /*63e00*/  STL [R1+0xc4], R12 ;  /* 0x0000c40c01007387 */ /* 0x0007e20000100800 */
[----:B-1----:R-:W-:Y:S02]  /*63e10*/  F2FP.SATFINITE.E5M2.F32.PACK_AB_MERGE_C R0, R10, R11, RZ ;  /* 0x0000000b0a00723e */ /* 0x002fe400048060ff */
[----:B------:R-:W-:-:S05]  /*63e20*/  F2FP.SATFINITE.E5M2.F32.PACK_AB_MERGE_C R37, R8, R9, RZ ;  /* 0x000000090825723e */ /* 0x000fca00048060ff */
[----:B------:R-:W-:Y:S01]  /*63e30*/  STL [R1+0x28b8], R37 ;  /* 0x0028b82501007387 */ /* 0x000fe20000100800 */
[----:B------:R-:W-:-:S03]  /*63e40*/  F2FP.SATFINITE.E5M2.F32.PACK_AB_MERGE_C R41, R6, R7, RZ ;  /* 0x000000070629723e */ /* 0x000fc600048060ff */
[----:B------:R-:W-:Y:S04]  /*63e50*/  STL [R1+0xc0], R0 ;  /* 0x0000c00001007387 */ /* 0x000fe80000100800 */
[----:B------:R1:W-:Y:S01]  /*63e60*/  STL [R1+0x28bc], R41 ;  /* 0x0028bc2901007387 */ /* 0x0003e20000100800 */
[----:B------:R-:W-:-:S05]  /*63e70*/  F2FP.SATFINITE.E5M2.F32.PACK_AB_MERGE_C R47, R4, R5, RZ ;  /* 0x00000005042f723e */ /* 0x000fca00048060ff */
[----:B------:R-:W-:Y:S01]  /*63e80*/  STL [R1+0x28c0], R47 ;  /* 0x0028c02f01007387 */ /* 0x000fe20000100800 */
[----:B------:R-:W-:-:S03]  /*63e90*/  F2FP.SATFINITE.E5M2.F32.PACK_AB_MERGE_C R44, R2, R3, RZ ;  /* 0x00000003022c723e */ /* 0x000fc600048060ff */
[----:B------:R-:W1:Y:S04]  /*63ea0*/  LDL.LU R54, [R1+0x7a0] ;  /* 0x0007a00001367983 */ /* 0x000e680000300800 */
[----:B------:R-:W1:Y:S04]  /*63eb0*/  LDL.LU R53, [R1+0x7a4] ;  /* 0x0007a40001357983 */ /* 0x000e680000300800 */
        /* <DEDUP_REMOVED lines=33> */
[----:B---3--:R-:W3:Y:S04]  /*640d0*/  LDL.LU R12, [R1+0x73c] ;  /* 0x00073c00010c7983 */ /* 0x008ee80000300800 */
        /* <DEDUP_REMOVED lines=10> */
[----:B------:R-:W-:Y:S01]  /*64180*/  STL [R1+0x28c4], R44 ;  /* 0x0028c42c01007387 */ /* 0x000fe20000100800 */
[----:B-1----:R-:W-:-:S05]  /*64190*/  F2FP.SATFINITE.E5M2.F32.PACK_AB_MERGE_C R41, R53, R54, RZ ;  /* 0x000000363529723e */ /* 0x002fca00048060ff */
[----:B------:R1:W-:Y:S01]  /*641a0*/  STL [R1+0x40], R41 ;  /* 0x0000402901007387 */ /* 0x0003e20000100800 */
[----:B----4-:R-:W-:-:S05]  /*641b0*/  F2FP.SATFINITE.E5M2.F32.PACK_AB_MERGE_C R37, R51, R52, RZ ;  /* 0x000000343325723e */ /* 0x010fca00048060ff */
[----:B------:R4:W-:Y:S01]  /*641c0*/  STL [R1+0x38], R37 ;  /* 0x0000382501007387 */ /* 0x0009e20000100800 */
[----:B------:R-:W-:-:S05]  /*641d0*/  F2FP.SATFINITE.E5M2.F32.PACK_AB_MERGE_C R0, R46, R48, RZ ;  /* 0x000000302e00723e */ /* 0x000fca00048060ff */
[----:B------:R0:W-:Y:S01]  /*641e0*/  STL [R1+0x5c], R0 ;  /* 0x00005c0001007387 */ /* 0x0001e20000100800 */
[----:B-1----:R-:W-:-:S05]  /*641f0*/  F2FP.SATFINITE.E5M2.F32.PACK_AB_MERGE_C R41, R43, R45, RZ ;  /* 0x0000002d2b29723e */ /* 0x002fca00048060ff */
[----:B------:R-:W-:Y:S01]  /*64200*/  STL [R1+0x58], R41 ;  /* 0x0000582901007387 */ /* 0x000fe20000100800 */
[----:B----4-:R-:W-:-:S05]  /*64210*/  F2FP.SATFINITE.E5M2.F32.PACK_AB_MERGE_C R37, R39, R40, RZ ;  /* 0x000000282725723e */ /* 0x010fca00048060ff */
[----:B------:R-:W-:Y:S01]  /*64220*/  STL [R1+0x70], R37 ;  /* 0x0000702501007387 */ /* 0x000fe20000100800 */
[----:B0-----:R-:W-:-:S05]  /*64230*/  F2FP.SATFINITE.E5M2.F32.PACK_AB_MERGE_C R0, R36, R38, RZ ;  /* 0x000000262400723e */ /* 0x001fca00048060ff */
[----:B------:R0:W-:Y:S01]  /*64240*/  STL [R1+0x6c], R0 ;  /* 0x00006c0001007387 */ /* 0x0001e20000100800 */
[----:B------:R-:W-:-:S05]  /*64250*/  F2FP.SATFINITE.E5M2.F32.PACK_AB_MERGE_C R34, R34, R35, RZ ;  /* 0x000000232222723e */ /* 0x000fca00048060ff */
[----:B------:R-:W-:Y:S01]  /*64260*/  STL [R1+0x84], R34 ;  /* 0x0000842201007387 */ /* 0x000fe20000100800 */
[----:B------:R-:W-:-:S05]  /*64270*/  F2FP.SATFINITE.E5M2.F32.PACK_AB_MERGE_C R32, R32, R33, RZ ;  /* 0x000000212020723e */ /* 0x000fca00048060ff */
[----:B------:R-:W-:Y:S01]  /*64280*/  STL [R1+0x80], R32 ;  /* 0x0000802001007387 */ /* 0x000fe20000100800 */
[----:B0-----:R-:W-:-:S05]  /*64290*/  F2FP.SATFINITE.E5M2.F32.PACK_AB_MERGE_C R0, R30, R31, RZ ;  /* 0x0000001f1e00723e */ /* 0x001fca00048060ff */
[----:B------:R0:W-:Y:S01]  /*642a0*/  STL [R1+0x98], R0 ;  /* 0x0000980001007387 */ /* 0x0001e20000100800 */
[----:B------:R-:W-:-:S05]  /*642b0*/  F2FP.SATFINITE.E5M2.F32.PACK_AB_MERGE_C R28, R28, R29, RZ ;  /* 0x0000001d1c1c723e */ /* 0x000fca00048060ff */
[----:B------:R1:W-:Y:S01]  /*642c0*/  STL [R1+0x94], R28 ;  /* 0x0000941c01007387 */ /* 0x0003e20000100800 */
[----:B------:R-:W-:-:S05]  /*642d0*/  F2FP.SATFINITE.E5M2.F32.PACK_AB_MERGE_C R26, R26, R27, RZ ;  /* 0x0000001b1a1a723e */ /* 0x000fca00048060ff */
[----:B------:R-:W-:Y:S01]  /*642e0*/  STL [R1+0xac], R26 ;  /* 0x0000ac1a01007387 */ /* 0x000fe20000100800 */
[----:B0-----:R-:W-:Y:S02]  /*642f0*/  F2FP.SATFINITE.E5M2.F32.PACK_AB_MERGE_C R0, R24, R25, RZ ;  /* 0x000000191800723e */ /* 0x001fe400048060ff */
[----:B-1----:R-:W-:-:S05]  /*64300*/  F2FP.SATFINITE.E5M2.F32.PACK_AB_MERGE_C R28, R22, R23, RZ ;  /* 0x00000017161c723e */ /* 0x002fca00048060ff */
[----:B------:R-:W-:Y:S01]  /*64310*/  STL [R1+0x28c8], R28 ;  /* 0x0028c81c01007387 */ /* 0x000fe20000100800 */
[----:B------:R-:W-:-:S03]  /*64320*/  F2FP.SATFINITE.E5M2.F32.PACK_AB_MERGE_C R27, R20, R21, RZ ;  /* 0x00000015141b723e */ /* 0x000fc600048060ff */
[----:B------:R0:W-:Y:S04]  /*64330*/  STL [R1+0xa4], R0 ;  /* 0x0000a40001007387 */ /* 0x0001e80000100800 */
[----:B------:R-:W-:Y:S01]  /*64340*/  STL [R1+0x28cc], R27 ;  /* 0x0028cc1b01007387 */ /* 0x000fe20000100800 */
[----:B------:R-:W-:-:S05]  /*64350*/  F2FP.SATFINITE.E5M2.F32.PACK_AB_MERGE_C R30, R18, R19, RZ ;  /* 0x00000013121e723e */ /* 0x000fca00048060ff */
[----:B------:R-:W-:Y:S01]  /*64360*/  STL [R1+0x28d0], R30 ;  /* 0x0028d01e01007387 */ /* 0x000fe20000100800 */
[----:B------:R-:W-:-:S05]  /*64370*/  F2FP.SATFINITE.E5M2.F32.PACK_AB_MERGE_C R29, R16, R17, RZ ;  /* 0x00000011101d723e */ /* 0x000fca00048060ff */
[----:B------:R-:W-:Y:S01]  /*64380*/  STL [R1+0x28d4], R29 ;  /* 0x0028d41d01007387 */ /* 0x000fe20000100800 */
[----:B--2---:R-:W-:-:S05]  /*64390*/  F2FP.SATFINITE.E5M2.F32.PACK_AB_MERGE_C R34, R14, R15, RZ ;  /* 0x0000000f0e22723e */ /* 0x004fca00048060ff */
        /* <DEDUP_REMOVED lines=8> */
[----:B------:R1:W-:Y:S01]  /*64420*/  STL [R1+0x14], R6 ;  /* 0x0000140601007387 */ /* 0x0003e20000100800 */
[----:B------:R-:W-:-:S03]  /*64430*/  F2FP.SATFINITE.E5M2.F32.PACK_AB_MERGE_C R4, R4, R5, RZ ;  /* 0x000000050404723e */ /* 0x000fc600048060ff */
[----:B------:R-:W2:Y:S04]  /*64440*/  LDL.LU R59, [R1+0x708] ;  /* 0x00070800013b7983 */ /* 0x000ea80000300800 */
[----:B------:R3:W-:Y:S01]  /*64450*/  STL [R1+0x10], R4 ;  /* 0x0000100401007387 */ /* 0x0007e20000100800 */
[----:B0-----:R-:W-:-:S03]  /*64460*/  F2FP.SATFINITE.E5M2.F32.PACK_AB_MERGE_C R0, R2, R3, RZ ;  /* 0x000000030200723e */ /* 0x001fc600048060ff */
[----:B------:R-:W2:Y:S04]  /*64470*/  LDL.LU R57, [R1+0x70c] ;  /* 0x00070c0001397983 */ /* 0x000ea80000300800 */
[----:B------:R0:W-:Y:S04]  /*64480*/  STL [R1+0x2c], R0 ;  /* 0x00002c0001007387 */ /* 0x0001e80000100800 */
[----:B------:R-:W0:Y:S04]  /*64490*/  LDL.LU R56, [R1+0x660] ;  /* 0x0006600001387983 */ /* 0x000e280000300800 */
[----:B------:R-:W0:Y:S04]  /*644a0*/  LDL.LU R55, [R1+0x664] ;  /* 0x0006640001377983 */ /* 0x000e280000300800 */
        /* <DEDUP_REMOVED lines=35> */
[----:B---3--:R-:W3:Y:S04]  /*646e0*/  LDL.LU R4, [R1+0x814] ;  /* 0x0008140001047983 */ /* 0x008ee80000300800 */
[----:B------:R-:W3:Y:S04]  /*646f0*/  LDL.LU R3, [R1+0x818] ;  /* 0x0008180001037983 */ /* 0x000ee80000300800 */
[----:B------:R-:W3:Y:S01]  /*64700*/  LDL.LU R2, [R1+0x81c] ;  /* 0x00081c0001027983 */ /* 0x000ee20000300800 */
[----:B--2---:R-:W-:-:S05]  /*64710*/  F2FP.SATFINITE.E5M2.F32.PACK_AB_MERGE_C R27, R57, R59, RZ ;  /* 0x0000003b391b723e */ /* 0x004fca00048060ff */
[----:B------:R1:W-:Y:S01]  /*64720*/  STL [R1+0x28], R27 ;  /* 0x0000281b01007387 */ /* 0x0003e20000100800 */
[----:B0-----:R-:W-:-:S05]  /*64730*/  F2FP.SATFINITE.E5M2.F32.PACK_AB_MERGE_C R0, R55, R56, RZ ;  /* 0x000000383700723e */ /* 0x001fca00048060ff */
[----:B------:R0:W-:Y:S01]  /*64740*/  STL [R1+0x44], R0 ;  /* 0x0000440001007387 */ /* 0x0001e20000100800 */
[----:B----4-:R-:W-:Y:S02]  /*64750*/  F2FP.SATFINITE.E5M2.F32.PACK_AB_MERGE_C R28, R53, R54, RZ ;  /* 0x00000036351c723e */ /* 0x010fe400048060ff */
[----:B-1----:R-:W-:-:S03]  /*64760*/  F2FP.SATFINITE.E5M2.F32.PACK_AB_MERGE_C R27, R51, R52, RZ ;  /* 0x00000034331b723e */ /* 0x002fc600048060ff */
[----:B------:R-:W-:Y:S04]  /*64770*/  STL [R1+0x30], R28 ;  /* 0x0000301c01007387 */ /* 0x000fe80000100800 */
[----:B------:R-:W-:Y:S01]  /*64780*/  STL [R1+0x54], R27 ;  /* 0x0000541b01007387 */ /* 0x000fe20000100800 */
[----:B0-----:R-:W-:Y:S02]  /*64790*/  F2FP.SATFINITE.E5M2.F32.PACK_AB_MERGE_C R0, R46, R48, RZ ;  /* 0x000000302e00723e */ /* 0x001fe400048060ff */
[----:B------:R-:W-:-:S05]  /*647a0*/  F2FP.SATFINITE.E5M2.F32.PACK_AB_MERGE_C R35, R35, R45, RZ ;  /* 0x0000002d2323723e */ /* 0x000fca00048060ff */
[----:B------:R-:W-:Y:S01]  /*647b0*/  STL [R1+0x28e8], R35 ;  /* 0x0028e82301007387 */ /* 0x000fe20000100800 */
[----:B------:R-:W-:-:S03]  /*647c0*/  F2FP.SATFINITE.E5M2.F32.PACK_AB_MERGE_C R20, R20, R43, RZ ;  /* 0x0000002b1414723e */ /* 0x000fc600048060ff */
[----:B------:R0:W-:Y:S01]  /*647d0*/  STL [R1+0x50], R0 ;  /* 0x0000500001007387 */ /* 0x0001e20000100800 */
[----:B------:R-:W-:-:S03]  /*647e0*/  F2FP.SATFINITE.E5M2.F32.PACK_AB_MERGE_C R24, R24, R40, RZ ;  /* 0x000000281818723e */ /* 0x000fc600048060ff */
[----:B------:R-:W-:Y:S01]  /*647f0*/  STL [R1+0x28ec], R20 ;  /* 0x0028ec1401007387 */ /* 0x000fe20000100800 */
        /* <DEDUP_REMOVED lines=18> */
[----:B0-----:R-:W-:-:S03]  /*64920*/  F2FP.SATFINITE.E5M2.F32.PACK_AB_MERGE_C R0, R8, R9, RZ ;  /* 0x000000090800723e */ /* 0x001fc600048060ff */
[----:B------:R-:W-:Y:S04]  /*64930*/  STL [R1+0x8], R10 ;  /* 0x0000080a01007387 */ /* 0x000fe80000100800 */
[----:B------:R0:W-:Y:S01]  /*64940*/  STL [R1+0x1c], R0 ;  /* 0x00001c0001007387 */ /* 0x0001e20000100800 */
[----:B------:R-:W-:-:S05]  /*64950*/  F2FP.SATFINITE.E5M2.F32.PACK_AB_MERGE_C R6, R6, R7, RZ ;  /* 0x000000070606723e */ /* 0x000fca00048060ff */
[----:B------:R1:W-:Y:S01]  /*64960*/  STL [R1+0x18], R6 ;  /* 0x0000180601007387 */ /* 0x0003e20000100800 */
[----:B---3--:R-:W-:-:S03]  /*64970*/  F2FP.SATFINITE.E5M2.F32.PACK_AB_MERGE_C R4, R4, R5, RZ ;  /* 0x000000050404723e */ /* 0x008fc600048060ff */
[----:B------:R-:W2:Y:S04]  /*64980*/  LDL.LU R55, [R1+0x5e0] ;  /* 0x0005e00001377983 */ /* 0x000ea80000300800 */
[----:B------:R3:W-:Y:S01]  /*64990*/  STL [R1+0x24], R4 ;  /* 0x0000240401007387 */ /* 0x0007e20000100800 */
[----:B0-----:R-:W-:-:S03]  /*649a0*/  F2FP.SATFINITE.E5M2.F32.PACK_AB_MERGE_C R0, R2, R3, RZ ;  /* 0x000000030200723e */ /* 0x001fc600048060ff */
[----:B------:R-:W2:Y:S04]  /*649b0*/  LDL.LU R19, [R1+0x5e4] ;  /* 0x0005e40001137983 */ /* 0x000ea80000300800 */
        /* <DEDUP_REMOVED lines=32> */
[----:B------:R-:W-:Y:S01]  /*64bc0*/  STL [R1+0x2910], R19 ;  /* 0x0029101301007387 */ /* 0x000fe20000100800 */
[----:B----4-:R-:W-:Y:S02]  /*64bd0*/  F2FP.SATFINITE.E5M2.F32.PACK_AB_MERGE_C R18, R18, R54, RZ ;  /* 0x000000361212723e */ /* 0x010fe400048060ff */
        /* <DEDUP_REMOVED lines=24> */
[----:B---3--:R-:W-:-:S03]  /*64d60*/  F2FP.SATFINITE.E5M2.F32.PACK_AB_MERGE_C R57, R4, R5, RZ ;  /* 0x000000050439723e */ /* 0x008fc600048060ff */
[----:B------:R-:W-:Y:S04]  /*64d70*/  STL [R1+0x2944], R54 ;  /* 0x0029443601007387 */ /* 0x000fe80000100800 */
[----:B------:R-:W-:Y:S04]  /*64d80*/  STL [R1+0x28a0], R57 ;  /* 0x0028a03901007387 */ /* 0x000fe80000100800 */
        /* <DEDUP_REMOVED lines=23> */
[----:B------:R-:W-:-:S03]  /*64f00*/  F2FP.SATFINITE.E5M2.F32.PACK_AB_MERGE_C R45, R2, R3, RZ ;  /* 0x00000003022d723e */ /* 0x000fc600048060ff */
        /* <DEDUP_REMOVED lines=18> */
[----:B--2---:R-:W-:-:S02]  /*65030*/  F2FP.SATFINITE.E5M2.F32.PACK_AB_MERGE_C R16, R16, R43, RZ ;  /* 0x0000002b1010723e */ /* 0x004fc400048060ff */
[----:B---3--:R-:W-:-:S03]  /*65040*/  F2FP.SATFINITE.E5M2.F32.PACK_AB_MERGE_C R15, R15, R46, RZ ;  /* 0x0000002e0f0f723e */ /* 0x008fc600048060ff */
[----:B------:R-:W-:Y:S01]  /*65050*/  STL [R1+0x2948], R16 ;  /* 0x0029481001007387 */ /* 0x000fe20000100800 */
[----:B----4-:R-:W-:-:S03]  /*65060*/  F2FP.SATFINITE.E5M2.F32.PACK_AB_MERGE_C R14, R14, R24, RZ ;  /* 0x000000180e0e723e */ /* 0x010fc600048060ff */
        /* <DEDUP_REMOVED lines=12> */
[----:B------:R-:W-:Y:S04]  /*65130*/  STL [R1+0x2964], R9 ;  /* 0x0029640901007387 */ /* 0x000fe80000100800 */
[----:B------:R-:W-:Y:S01]  /*65140*/  STL [R1+0x2968], R8 ;  /* 0x0029680801007387 */ /* 0x000fe20000100800 */
[----:B------:R-:W-:Y:S02]  /*65150*/  F2FP.SATFINITE.E5M2.F32.PACK_AB_MERGE_C R2, R2, R47, RZ ;  /* 0x0000002f0202723e */ /* 0x000fe400048060ff */
[----:B------:R-:W-:-:S03]  /*65160*/  F2FP.SATFINITE.E5M2.F32.PACK_AB_MERGE_C R0, R0, R41, RZ ;  /* 0x000000290000723e */ /* 0x000fc600048060ff */
[----:B------:R-:W-:Y:S04]  /*65170*/  STL [R1+0x2890], R2 ;  /* 0x0028900201007387 */ /* 0x000fe80000100800 */
[----:B------:R0:W-:Y:S02]  /*65180*/  STL [R1+0x2894], R0 ;  /* 0x0028940001007387 */ /* 0x0001e40000100800 */
[----:B0-----:R-:W-:Y:S02]  /*65190*/  F2FP.SATFINITE.E5M2.F32.PACK_AB_MERGE_C R0, R50, R37, RZ ;  /* 0x000000253200723e */ /* 0x001fe400048060ff */
[----:B------:R-:W-:-:S03]  /*651a0*/  F2FP.SATFINITE.E5M2.F32.PACK_AB_MERGE_C R8, R42, R58, RZ ;  /* 0x0000003a2a08723e */ /* 0x000fc600048060ff */
[----:B------:R0:W-:Y:S01]  /*651b0*/  STL [R1+0xe0], R0 ;  /* 0x0000e00001007387 */ /* 0x0001e20000100800 */
[----:B------:R-:W-:-:S03]  /*651c0*/  F2FP.SATFINITE.E5M2.F32.PACK_AB_MERGE_C R2, R59, R49, RZ ;  /* 0x000000313b02723e */ /* 0x000fc600048060ff */
[----:B------:R1:W-:Y:S01]  /*651d0*/  STL [R1+0xdc], R8 ;  /* 0x0000dc0801007387 */ /* 0x0003e20000100800 */
[----:B0-----:R-:W-:-:S03]  /*651e0*/  F2FP.SATFINITE.E5M2.F32.PACK_AB_MERGE_C R0, R25, R26, RZ ;  /* 0x0000001a1900723e */ /* 0x001fc600048060ff */
[----:B-1----:R-:W2:Y:S04]  /*651f0*/  LDL.LU R8, [R1+0x460] ;  /* 0x0004600001087983 */ /* 0x002ea80000300800 */
[----:B------:R-:W-:Y:S04]  /*65200*/  STL [R1+0x10c], R2 ;  /* 0x00010c0201007387 */ /* 0x000fe80000100800 */
[----:B------:R-:W2:Y:S04]  /*65210*/  LDL.LU R9, [R1+0x464] ;  /* 0x0004640001097983 */ /* 0x000ea80000300800 */
[----:B------:R0:W-:Y:S04]  /*65220*/  STL [R1+0x104], R0 ;  /* 0x0001040001007387 */ /* 0x0001e80000100800 */
        /* <DEDUP_REMOVED lines=33> */
[----:B------:R-:W4:Y:S01]  /*65440*/  LDL.LU R36, [R1+0x38c] ;  /* 0x00038c0001247983 */ /* 0x000f220000300800 */
[----:B------:R-:W-:-:S03]  /*65450*/  F2FP.SATFINITE.E5M2.F32.PACK_AB_MERGE_C R7, R7, R29, RZ ;  /* 0x0000001d0707723e */ /* 0x000fc600048060ff */
        /* <DEDUP_REMOVED lines=24> */
[----:B--2---:R-:W-:-:S03]  /*655e0*/  F2FP.SATFINITE.E5M2.F32.PACK_AB_MERGE_C R9, R9, R8, RZ ;  /* 0x000000080909723e */ /* 0x004fc600048060ff */
[----:B------:R-:W2:Y:S04]  /*655f0*/  LDL.LU R8, [R1+0x2968] ;  /* 0x0029680001087983 */ /* 0x000ea80000300800 */
[----:B------:R0:W-:Y:S01]  /*65600*/  STL [R1+0x124], R9 ;  /* 0x0001240901007387 */ /* 0x0001e20000100800 */
[----:B---3--:R-:W-:-:S03]  /*65610*/  F2FP.SATFINITE.E5M2.F32.PACK_AB_MERGE_C R11, R11, R10, RZ ;  /* 0x0000000a0b0b723e */ /* 0x008fc600048060ff */
[----:B0-----:R-:W3:Y:S01]  /*65620*/  LDL.LU R9, [R1+0x2964] ;  /* 0x0029640001097983 */ /* 0x001ee20000300800 */
[----:B----4-:R-:W-:-:S03]  /*65630*/  F2FP.SATFINITE.E5M2.F32.PACK_AB_MERGE_C R13, R13, R12, RZ ;  /* 0x0000000c0d0d723e */ /* 0x010fc600048060ff */
[----:B------:R-:W4:Y:S04]  /*65640*/  LDL.LU R10, [R1+0x2960] ;  /* 0x00296000010a7983 */ /* 0x000f280000300800 */
[----:B------:R0:W-:Y:S01]  /*65650*/  STL [R1+0x11c], R11 ;  /* 0x00011c0b01007387 */ /* 0x0001e20000100800 */
[----:B------:R-:W-:-:S03]  /*65660*/  F2FP.SATFINITE.E5M2.F32.PACK_AB_MERGE_C R15, R15, R14, RZ ;  /* 0x0000000e0f0f723e */ /* 0x000fc600048060ff */
[----:B0-----:R-:W2:Y:S01]  /*65670*/  LDL.LU R11, [R1+0x295c] ;  /* 0x00295c00010b7983 */ /* 0x001ea20000300800 */
[----:B------:R-:W-:-:S03]  /*65680*/  F2FP.SATFINITE.E5M2.F32.PACK_AB_MERGE_C R54, R54, R16, RZ ;  /* 0x000000103636723e */ /* 0x000fc600048060ff */
[----:B------:R-:W2:Y:S04]  /*65690*/  LDL.LU R12, [R1+0x2958] ;  /* 0x00295800010c7983 */ /* 0x000ea80000300800 */
[----:B------:R0:W-:Y:S01]  /*656a0*/  STL [R1+0x154], R13 ;  /* 0x0001540d01007387 */ /* 0x0001e20000100800 */
[----:B------:R-:W-:-:S03]  /*656b0*/  F2FP.SATFINITE.E5M2.F32.PACK_AB_MERGE_C R52, R52, R55, RZ ;  /* 0x000000373434723e */ /* 0x000fc600048060ff */
[----:B0-----:R-:W2:Y:S04]  /*656c0*/  LDL.LU R13, [R1+0x2954] ;  /* 0x00295400010d7983 */ /* 0x001ea80000300800 */
[----:B------:R-:W2:Y:S04]  /*656d0*/  LDL.LU R14, [R1+0x2950] ;  /* 0x00295000010e7983 */ /* 0x000ea80000300800 */
[----:B------:R0:W-:Y:S01]  /*656e0*/  STL [R1+0x150], R15 ;  /* 0x0001500f01007387 */ /* 0x0001e20000100800 */
[----:B------:R-:W-:Y:S02]  /*656f0*/  F2FP.SATFINITE.E5M2.F32.PACK_AB_MERGE_C R23, R23, R53, RZ ;  /* 0x000000351717723e */ /* 0x000fe400048060ff */
[----:B------:R-:W-:Y:S01]  /*65700*/  F2FP.SATFINITE.E5M2.F32.PACK_AB_MERGE_C R22, R22, R31, RZ ;  /* 0x0000001f1616723e */ /* 0x000fe200048060ff */
[----:B0-----:R-:W2:Y:S04]  /*65710*/  LDL.LU R15, [R1+0x294c] ;  /* 0x00294c00010f7983 */ /* 0x001ea80000300800 */
[----:B------:R-:W2:Y:S04]  /*65720*/  LDL.LU R16, [R1+0x2948] ;  /* 0x0029480001107983 */ /* 0x000ea80000300800 */
[----:B------:R0:W-:Y:S01]  /*65730*/  STL [R1+0x188], R54 ;  /* 0x0001883601007387 */ /* 0x0001e20000100800 */
[----:B------:R-:W-:-:S03]  /*65740*/  F2FP.SATFINITE.E5M2.F32.PACK_AB_MERGE_C R21, R21, R40, RZ ;  /* 0x000000281515723e */ /* 0x000fc600048060ff */
        /* <DEDUP_REMOVED lines=25> */
[----:B------:R-:W3:Y:S04]  /*658e0*/  LDL.LU R19, [R1+0x2910] ;  /* 0x0029100001137983 */ /* 0x000ee80000300800 */
[----:B------:R0:W-:Y:S01]  /*658f0*/  STL [R1+0x1cc], R60 ;  /* 0x0001cc3c01007387 */ /* 0x0001e20000100800 */
[----:B------:R-:W-:-:S03]  /*65900*/  F2FP.SATFINITE.E5M2.F32.PACK_AB_MERGE_C R24, R24, R46, RZ ;  /* 0x0000002e1818723e */ /* 0x000fc600048060ff */
[----:B0-----:R-:W4:Y:S04]  /*65910*/  LDL.LU R60, [R1+0x290c] ;  /* 0x00290c00013c7983 */ /* 0x001f280000300800 */
[----:B------:R-:W4:Y:S04]  /*65920*/  LDL.LU R61, [R1+0x2908] ;  /* 0x00290800013d7983 */ /* 0x000f280000300800 */
        /* <DEDUP_REMOVED lines=10> */
[----:B0-----:R-:W4:Y:S04]  /*659d0*/  LDL R0, [R1+0xb54] ;  /* 0x000b540001007983 */ /* 0x001f280000100800 */
        /* <DEDUP_REMOVED lines=25> */
[----:B------:R0:W-:Y:S04]  /*65b70*/  STL [R1+0x128], R47 ;  /* 0x0001282f01007387 */ /* 0x0001e80000100800 */
        /* <DEDUP_REMOVED lines=9> */
[----:B0-----:R-:W4:Y:S01]  /*65c10*/  LDL.LU R49, [R1+0x28a8] ;  /* 0x0028a80001317983 */ /* 0x001f220000300800 */
[----:B------:R-:W-:-:S02]  /*65c20*/  F2FP.SATFINITE.E5M2.F32.PACK_AB_MERGE_C R2, R45, R2, RZ ;  /* 0x000000022d02723e */ /* 0x000fc400048060ff */
[----:B------:R-:W-:-:S03]  /*65c30*/  F2FP.SATFINITE.E5M2.F32.PACK_AB_MERGE_C R45, R59, R57, RZ ;  /* 0x000000393b2d723e */ /* 0x000fc600048060ff */
[----:B------:R0:W-:Y:S04]  /*65c40*/  STL [R1+0x18c], R2 ;  /* 0x00018c0201007387 */ /* 0x0001e80000100800 */
[----:B------:R-:W-:Y:S01]  /*65c50*/  STL [R1+0x1b8], R45 ;  /* 0x0001b82d01007387 */ /* 0x000fe20000100800 */
[----:B0-----:R-:W-:-:S05]  /*65c60*/  F2FP.SATFINITE.E5M2.F32.PACK_AB_MERGE_C R2, R25, R26, RZ ;  /* 0x0000001a1902723e */ /* 0x001fca00048060ff */
[----:B------:R0:W-:Y:S01]  /*65c70*/  STL [R1+0x1b4], R2 ;  /* 0x0001b40201007387 */ /* 0x0001e20000100800 */
[----:B--2---:R-:W-:Y:S02]  /*65c80*/  LOP3.LUT R57, R18, 0xffff, RZ, 0xc0, !PT ;  /* 0x0000ffff12397812 */ /* 0x004fe400078ec0ff */
[----:B---3--:R-:W-:-:S04]  /*65c90*/  LOP3.LUT R19, R19, 0xffff, RZ, 0xc0, !PT ;  /* 0x0000ffff13137812 */ /* 0x008fc800078ec0ff */
[----:B------:R-:W-:Y:S01]  /*65ca0*/  PRMT R18, R19, 0x3340, R1 ;  /* 0x0000334013127816 */ /* 0x000fe20000000001 */
[C---:B----4-:R-:W-:Y:S02]  /*65cb0*/  VIADD R25, R0.reuse, 0x3f ;  /* 0x0000003f00197836 */ /* 0x050fe40000000000 */
[----:B------:R-:W-:Y:S01]  /*65cc0*/  VIADD R26, R0, 0x1 ;  /* 0x00000001001a7836 */ /* 0x000fe20000000000 */
[----:B0-----:R-:W-:Y:S02]  /*65cd0*/  LOP3.LUT R2, R27, 0xffff, RZ, 0xc0, !PT ;  /* 0x0000ffff1b027812 */ /* 0x001fe400078ec0ff */
[----:B------:R-:W-:Y:S02]  /*65ce0*/  LOP3.LUT R59, R28, 0xffff, RZ, 0xc0, !PT ;  /* 0x0000ffff1c3b7812 */ /* 0x000fe400078ec0ff */
[----:B------:R-:W-:-:S04]  /*65cf0*/  LOP3.LUT R0, R42, 0xffff, RZ, 0xc0, !PT ;  /* 0x0000ffff2a007812 */ /* 0x000fc800078ec0ff */
[----:B------:R-:W-:Y:S02]  /*65d00*/  PRMT R28, R0, 0x3340, R2 ;  /* 0x00003340001c7816 */ /* 0x000fe40000000002 */
[----:B------:R-:W-:-:S05]  /*65d10*/  LOP3.LUT R45, R49, 0xffff, RZ, 0xc0, !PT ;  /* 0x0000ffff312d7812 */ /* 0x000fca00078ec0ff */
[----:B------:R-:W-:Y:S04]  /*65d20*/  STL [R1+0x4], R45 ;  /* 0x0000042d01007387 */ /* 0x000fe80000100800 */
[----:B------:R0:W-:Y:S04]  /*65d30*/  STL [R1], R19 ;  /* 0x0000001301007387 */ /* 0x0001e80000100800 */
[----:B------:R-:W-:Y:S04]  /*65d40*/  STL [R1+0x4c], R0 ;  /* 0x00004c0001007387 */ /* 0x000fe80000100800 */
[----:B------:R-:W-:Y:S04]  /*65d50*/  STL [R1+0x3c], R57 ;  /* 0x00003c3901007387 */ /* 0x000fe80000100800 */
[----:B------:R1:W-:Y:S04]  /*65d60*/  STL [R1+0x34], R2 ;  /* 0x0000340201007387 */ /* 0x0003e80000100800 */
[----:B------:R-:W-:Y:S01]  /*65d70*/  STL [R1+0x2898], R59 ;  /* 0x0028983b01007387 */ /* 0x000fe20000100800 */
[----:B0-----:R-:W-:-:S03]  /*65d80*/  PRMT R19, R57, 0x3340, R1 ;  /* 0x0000334039137816 */ /* 0x001fc60000000001 */
[----:B-1----:R-:W2:Y:S04]  /*65d90*/  LDL.LU R2, [R1+0x68] ;  /* 0x0000680001027983 */ /* 0x002ea80000300800 */
[----:B------:R-:W3:Y:S01]  /*65da0*/  LDL.LU R57, [R1+0x64] ;  /* 0x0000640001397983 */ /* 0x000ee20000300800 */
[----:B------:R-:W-:-:S04]  /*65db0*/  PRMT R27, R45, 0x3340, R59 ;  /* 0x000033402d1b7816 */ /* 0x000fc8000000003b */
[----:B------:R-:W-:Y:S02]  /*65dc0*/  PRMT R0, R27, 0x5410, R18 ;  /* 0x000054101b007816 */ /* 0x000fe40000000012 */
[----:B------:R-:W-:Y:S02]  /*65dd0*/  ISETP.GE.AND P1, PT, R26, UR17, PT ;  /* 0x000000111a007c0c */ /* 0x000fe4000bf26270 */
[----:B------:R-:W-:Y:S01]  /*65de0*/  PRMT R18, R28, 0x5410, R19 ;  /* 0x000054101c127816 */ /* 0x000fe20000000013 */
[----:B------:R0:W-:Y:S01]  /*65df0*/  STL [R1+0x144], R0 ;  /* 0x0001440001007387 */ /* 0x0001e20000100800 */
[----:B------:R-:W-:Y:S02]  /*65e00*/  LOP3.LUT R26, R58, 0xffff, RZ, 0xc0, !PT ;  /* 0x0000ffff3a1a7812 */ /* 0x000fe400078ec0ff */
[----:B------:R-:W-:Y:S02]  /*65e10*/  ISETP.GE.AND P0, PT, R25, UR25, PT ;  /* 0x0000001919007c0c */ /* 0x000fe4000bf06270 */
[----:B------:R-:W-:-:S02]  /*65e20*/  LOP3.LUT R37, R37, 0xffff, RZ, 0xc0, !PT ;  /* 0x0000ffff25257812 */ /* 0x000fc400078ec0ff */
[----:B------:R-:W-:Y:S02]  /*65e30*/  LOP3.LUT R25, R41, 0xffff, RZ, 0xc0, !PT ;  /* 0x0000ffff29197812 */ /* 0x000fe400078ec0ff */
[----:B------:R-:W-:Y:S02]  /*65e40*/  LOP3.LUT R35, R35, 0xffff, RZ, 0xc0, !PT ;  /* 0x0000ffff23237812 */ /* 0x000fe400078ec0ff */
[----:B0-----:R-:W-:Y:S02]  /*65e50*/  LOP3.LUT R0, R50, 0xffff, RZ, 0xc0, !PT ;  /* 0x0000ffff32007812 */ /* 0x001fe400078ec0ff */
[----:B------:R-:W-:Y:S01]  /*65e60*/  LOP3.LUT R42, R16, 0xffff, RZ, 0xc0, !PT ;  /* 0x0000ffff102a7812 */ /* 0x000fe200078ec0ff */
[----:B------:R0:W-:Y:S01]  /*65e70*/  STL [R1+0x13c], R18 ;  /* 0x00013c1201007387 */ /* 0x0001e20000100800 */
[----:B------:R-:W-:Y:S02]  /*65e80*/  LOP3.LUT R27, R29, 0xffff, RZ, 0xc0, !PT ;  /* 0x0000ffff1d1b7812 */ /* 0x000fe400078ec0ff */
[----:B------:R-:W-:Y:S01]  /*65e90*/  LOP3.LUT R50, R15, 0xffff, RZ, 0xc0, !PT ;  /* 0x0000ffff0f327812 */ /* 0x000fe200078ec0ff */
[----:B------:R1:W-:Y:S01]  /*65ea0*/  STL [R1+0x60], R26 ;  /* 0x0000601a01007387 */ /* 0x0003e20000100800 */
[----:B------:R-:W-:-:S02]  /*65eb0*/  PRMT R15, R42, 0x3340, R1 ;  /* 0x000033402a0f7816 */ /* 0x000fc40000000001 */
[----:B------:R-:W-:Y:S01]  /*65ec0*/  PRMT R19, R37, 0x3340, R35 ;  /* 0x0000334025137816 */ /* 0x000fe20000000023 */
[----:B------:R-:W-:Y:S01]  /*65ed0*/  STL [R1+0x9c], R0 ;  /* 0x00009c0001007387 */ /* 0x000fe20000100800 */
[----:B------:R-:W-:Y:S02]  /*65ee0*/  LOP3.LUT R20, R20, 0xffff, RZ, 0xc0, !PT ;  /* 0x0000ffff14147812 */ /* 0x000fe400078ec0ff */
[----:B------:R-:W-:Y:S01]  /*65ef0*/  LOP3.LUT R58, R30, 0xffff, RZ, 0xc0, !PT ;  /* 0x0000ffff1e3a7812 */ /* 0x000fe200078ec0ff */
[----:B------:R4:W-:Y:S01]  /*65f00*/  STL [R1+0x48], R25 ;  /* 0x0000481901007387 */ /* 0x0009e20000100800 */
[----:B------:R-:W-:Y:S02]  /*65f10*/  LOP3.LUT R51, R51, 0xffff, RZ, 0xc0, !PT ;  /* 0x0000ffff33337812 */ /* 0x000fe400078ec0ff */
[----:B0-----:R-:W-:Y:S01]  /*65f20*/  LOP3.LUT R18, R17, 0xffff, RZ, 0xc0, !PT ;  /* 0x0000ffff11127812 */ /* 0x001fe200078ec0ff */
[----:B------:R0:W-:Y:S01]  /*65f30*/  STL [R1+0x8c], R27 ;  /* 0x00008c1b01007387 */ /* 0x0001e20000100800 */
[----:B------:R-:W-:-:S02]  /*65f40*/  PRMT R16, R50, 0x3340, R1 ;  /* 0x0000334032107816 */ /* 0x000fc40000000001 */
[----:B------:R-:W-:Y:S01]  /*65f50*/  PRMT R17, R51, 0x3340, R1 ;  /* 0x0000334033117816 */ /* 0x000fe20000000001 */
[----:B------:R-:W-:Y:S01]  /*65f60*/  STL [R1+0x289c], R42 ;  /* 0x00289c2a01007387 */ /* 0x000fe20000100800 */
[----:B-1----:R-:W-:Y:S02]  /*65f70*/  PRMT R26, R26, 0x3340, R58 ;  /* 0x000033401a1a7816 */ /* 0x002fe4000000003a */
[----:B----4-:R-:W-:Y:S02]  /*65f80*/  PRMT R25, R25, 0x3340, R20 ;  /* 0x0000334019197816 */ /* 0x010fe40000000014 */
[----:B0-----:R-:W-:Y:S02]  /*65f90*/  PRMT R27, R0, 0x3340, R27 ;  /* 0x00003340001b7816 */ /* 0x001fe4000000001b */
[----:B------:R-:W-:Y:S01]  /*65fa0*/  PRMT R0, R19, 0x5410, R15 ;  /* 0x0000541013007816 */ /* 0x000fe2000000000f */
[----:B------:R0:W-:Y:S01]  /*65fb0*/  STL [R1+0x78], R18 ;  /* 0x0000781201007387 */ /* 0x0001e20000100800 */
[----:B------:R-:W-:-:S03]  /*65fc0*/  PRMT R16, R25, 0x5410, R16 ;  /* 0x0000541019107816 */ /* 0x000fc60000000010 */
[----:B------:R-:W4:Y:S04]  /*65fd0*/  LDL.LU R45, [R1+0x7c] ;  /* 0x00007c00012d7983 */ /* 0x000f280000300800 */
[----:B------:R1:W-:Y:S01]  /*65fe0*/  STL [R1+0x114], R0 ;  /* 0x0001140001007387 */ /* 0x0003e20000100800 */
[----:B0-----:R-:W-:-:S03]  /*65ff0*/  PRMT R18, R18, 0x3340, R1 ;  /* 0x0000334012127816 */ /* 0x001fc60000000001 */
[----:B------:R-:W-:Y:S01]  /*66000*/  STL [R1+0x110], R16 ;  /* 0x0001101001007387 */ /* 0x000fe20000100800 */
[----:B------:R-:W-:Y:S02]  /*66010*/  PRMT R15, R27, 0x5410, R18 ;  /* 0x000054101b0f7816 */ /* 0x000fe40000000012 */
[----:B-1----:R-:W-:-:S05]  /*66020*/  PRMT R0, R26, 0x5410, R17 ;  /* 0x000054101a007816 */ /* 0x002fca0000000011 */
[----:B------:R0:W-:Y:S04]  /*66030*/  STL [R1+0x1c0], R0 ;  /* 0x0001c00001007387 */ /* 0x0001e80000100800 */
[----:B0-----:R-:W4:Y:S04]  /*66040*/  LDL.LU R0, [R1+0x74] ;  /* 0x0000740001007983 */ /* 0x001f280000300800 */
[----:B------:R0:W-:Y:S01]  /*66050*/  STL [R1+0x1bc], R15 ;  /* 0x0001bc0f01007387 */ /* 0x0001e20000100800 */
[----:B------:R-:W-:Y:S01]  /*66060*/  BAR.SYNC.DEFER_BLOCKING 0x0 ;  /* 0x0000000000007b1d */ /* 0x000fe20000010000 */
[----:B--2---:R-:W-:-:S05]  /*66070*/  LOP3.LUT R26, R2, 0xffff, RZ, 0xc0, !PT ;  /* 0x0000ffff021a7812 */ /* 0x004fca00078ec0ff */
[----:B------:R-:W2:Y:S01]  /*66080*/  LDL.LU R2, [R1+0x40] ;  /* 0x0000400001027983 */ /* 0x000ea20000300800 */
[----:B---3--:R-:W-:-:S03]  /*66090*/  LOP3.LUT R27, R57, 0xffff, RZ, 0xc0, !PT ;  /* 0x0000ffff391b7812 */ /* 0x008fc600078ec0ff */
[----:B------:R1:W-:Y:S04]  /*660a0*/  STL [R1+0x68], R26 ;  /* 0x0000681a01007387 */ /* 0x0003e80000100800 */
[----:B------:R-:W3:Y:S01]  /*660b0*/  LDL.LU R57, [R1+0x38] ;  /* 0x0000380001397983 */ /* 0x000ee20000300800 */
[----:B------:R-:W-:Y:S02]  /*660c0*/  LOP3.LUT R18, R47, 0xffff, RZ, 0xc0, !PT ;  /* 0x0000ffff2f127812 */ /* 0x000fe400078ec0ff */
[----:B------:R-:W-:Y:S02]  /*660d0*/  LOP3.LUT R19, R24, 0xffff, RZ, 0xc0, !PT ;  /* 0x0000ffff18137812 */ /* 0x000fe400078ec0ff */
[----:B------:R-:W-:Y:S02]  /*660e0*/  LOP3.LUT R49, R14, 0xffff, RZ, 0xc0, !PT ;  /* 0x0000ffff0e317812 */ /* 0x000fe400078ec0ff */
[----:B------:R-:W-:-:S02]  /*660f0*/  LOP3.LUT R17, R44, 0xffff, RZ, 0xc0, !PT ;  /* 0x0000ffff2c117812 */ /* 0x000fc400078ec0ff */
[----:B------:R-:W-:Y:S02]  /*66100*/  LOP3.LUT R28, R32, 0xffff, RZ, 0xc0, !PT ;  /* 0x0000ffff201c7812 */ /* 0x000fe400078ec0ff */
[----:B------:R-:W-:Y:S02]  /*66110*/  LOP3.LUT R46, R46, 0xffff, RZ, 0xc0, !PT ;  /* 0x0000ffff2e2e7812 */ /* 0x000fe400078ec0ff */
[----:B------:R-:W-:Y:S02]  /*66120*/  LOP3.LUT R47, R13, 0xffff, RZ, 0xc0, !PT ;  /* 0x0000ffff0d2f7812 */ /* 0x000fe400078ec0ff */
[----:B------:R-:W-:Y:S02]  /*66130*/  LOP3.LUT R16, R34, 0xffff, RZ, 0xc0, !PT ;  /* 0x0000ffff22107812 */ /* 0x000fe400078ec0ff */
[----:B------:R-:W-:Y:S02]  /*66140*/  LOP3.LUT R48, R48, 0xffff, RZ, 0xc0, !PT ;  /* 0x0000ffff30307812 */ /* 0x000fe400078ec0ff */
[----:B------:R-:W-:-:S02]  /*66150*/  LOP3.LUT R21, R21, 0xffff, RZ, 0xc0, !PT ;  /* 0x0000ffff15157812 */ /* 0x000fc400078ec0ff */
[----:B------:R-:W-:Y:S02]  /*66160*/  PRMT R13, R49, 0x3340, R1 ;  /* 0x00003340310d7816 */ /* 0x000fe40000000001 */
[----:B------:R-:W-:Y:S01]  /*66170*/  PRMT R24, R18, 0x3340, R19 ;  /* 0x0000334012187816 */ /* 0x000fe20000000013 */
[----:B------:R1:W-:Y:S01]  /*66180*/  STL [R1+0xbc], R27 ;  /* 0x0000bc1b01007387 */ /* 0x0003e20000100800 */
[--C-:B------:R-:W-:Y:S02]  /*66190*/  PRMT R14, R47, 0x3340, R1.reuse ;  /* 0x000033402f0e7816 */ /* 0x100fe40000000001 */
[----:B------:R-:W-:Y:S01]  /*661a0*/  PRMT R25, R17, 0x3340, R46 ;  /* 0x0000334011197816 */ /* 0x000fe2000000002e */
[----:B------:R-:W-:Y:S01]  /*661b0*/  STL [R1+0xb0], R28 ;  /* 0x0000b01c01007387 */ /* 0x000fe20000100800 */
[----:B0-----:R-:W-:Y:S02]  /*661c0*/  PRMT R15, R48, 0x3340, R1 ;  /* 0x00003340300f7816 */ /* 0x001fe40000000001 */
[----:B-1----:R-:W-:Y:S01]  /*661d0*/  PRMT R26, R26, 0x3340, R16 ;  /* 0x000033401a1a7816 */ /* 0x002fe20000000010 */
[----:B------:R0:W-:Y:S01]  /*661e0*/  STL [R1+0x64], R21 ;  /* 0x0000641501007387 */ /* 0x0001e20000100800 */
[----:B------:R-:W-:-:S02]  /*661f0*/  PRMT R13, R24, 0x5410, R13 ;  /* 0x00005410180d7816 */ /* 0x000fc4000000000d */
[----:B------:R-:W-:Y:S02]  /*66200*/  PRMT R27, R27, 0x3340, R28 ;  /* 0x000033401b1b7816 */ /* 0x000fe4000000001c */
[----:B------:R-:W-:Y:S01]  /*66210*/  PRMT R24, R25, 0x5410, R14 ;  /* 0x0000541019187816 */ /* 0x000fe2000000000e */
[----:B------:R1:W-:Y:S01]  /*66220*/  STL [R1+0x178], R13 ;  /* 0x0001780d01007387 */ /* 0x0003e20000100800 */
[----:B------:R-:W-:Y:S02]  /*66230*/  PRMT R14, R26, 0x5410, R15 ;  /* 0x000054101a0e7816 */ /* 0x000fe4000000000f */
[----:B0-----:R-:W-:Y:S01]  /*66240*/  PRMT R21, R21, 0x3340, R1 ;  /* 0x0000334015157816 */ /* 0x001fe20000000001 */
[----:B------:R4:W-:Y:S03]  /*66250*/  STL [R1+0x174], R24 ;  /* 0x0001741801007387 */ /* 0x0009e60000100800 */
[----:B-1----:R-:W-:Y:S01]  /*66260*/  PRMT R13, R27, 0x5410, R21 ;  /* 0x000054101b0d7816 */ /* 0x002fe20000000015 */
[----:B------:R0:W-:Y:S01]  /*66270*/  STL [R1+0x1ac], R14 ;  /* 0x0001ac0e01007387 */ /* 0x0001e20000100800 */
[----:B----4-:R-:W-:-:S03]  /*66280*/  LOP3.LUT R24, R45, 0xffff, RZ, 0xc0, !PT ;  /* 0x0000ffff2d187812 */ /* 0x010fc600078ec0ff */
[----:B------:R-:W4:Y:S04]  /*66290*/  LDL.LU R29, [R1+0x90] ;  /* 0x00009000011d7983 */ /* 0x000f280000300800 */
[----:B------:R-:W-:Y:S04]  /*662a0*/  STL [R1+0x1a4], R13 ;  /* 0x0001a40d01007387 */ /* 0x000fe80000100800 */
[----:B------:R-:W4:Y:S04]  /*662b0*/  LDL.LU R30, [R1+0x88] ;  /* 0x00008800011e7983 */ /* 0x000f280000300800 */
[----:B------:R-:W4:Y:S04]  /*662c0*/  LDL.LU R45, [R1+0x5c] ;  /* 0x00005c00012d7983 */ /* 0x000f280000300800 */
[----:B------:R1:W-:Y:S04]  /*662d0*/  STL [R1+0x7c], R24 ;  /* 0x00007c1801007387 */ /* 0x0003e80000100800 */
[----:B------:R-:W4:Y:S01]  /*662e0*/  LDL.LU R28, [R1+0x58] ;  /* 0x00005800011c7983 */ /* 0x000f220000300800 */
[----:B------:R-:W-:-:S05]  /*662f0*/  LOP3.LUT R0, R0, 0xffff, RZ, 0xc0, !PT ;  /* 0x0000ffff00007812 */ /* 0x000fca00078ec0ff */
[----:B------:R0:W-:Y:S04]  /*66300*/  STL [R1+0xc8], R0 ;  /* 0x0000c80001007387 */ /* 0x0001e80000100800 */
[----:B------:R-:W4:Y:S01]  /*66310*/  LDL.LU R59, [R1+0x14] ;  /* 0x00001400013b7983 */ /* 0x000f220000300800 */
[----:B---3--:R-:W-:-:S03]  /*66320*/  LOP3.LUT R34, R57, 0xffff, RZ, 0xc0, !PT ;  /* 0x0000ffff39227812 */ /* 0x008fc600078ec0ff */
[----:B------:R-:W3:Y:S01]  /*66330*/  LDL.LU R57, [R1+0x10] ;  /* 0x0000100001397983 */ /* 0x000ee20000300800 */
[----:B--2---:R-:W-:Y:S02]  /*66340*/  LOP3.LUT R41, R2, 0xffff, RZ, 0xc0, !PT ;  /* 0x0000ffff02297812 */ /* 0x004fe400078ec0ff */
[----:B------:R-:W-:Y:S02]  /*66350*/  LOP3.LUT R43, R43, 0xffff, RZ, 0xc0, !PT ;  /* 0x0000ffff2b2b7812 */ /* 0x000fe400078ec0ff */
[----:B------:R-:W-:Y:S02]  /*66360*/  LOP3.LUT R44, R12, 0xffff, RZ, 0xc0, !PT ;  /* 0x0000ffff0c2c7812 */ /* 0x000fe400078ec0ff */
[----:B------:R-:W-:Y:S02]  /*66370*/  LOP3.LUT R2, R39, 0xffff, RZ, 0xc0, !PT ;  /* 0x0000ffff27027812 */ /* 0x000fe400078ec0ff */
[----:B------:R-:W-:Y:S02]  /*66380*/  LOP3.LUT R36, R36, 0xffff, RZ, 0xc0, !PT ;  /* 0x0000ffff24247812 */ /* 0x000fe400078ec0ff */
[----:B------:R-:W-:-:S02]  /*66390*/  LOP3.LUT R38, R38, 0xffff, RZ, 0xc0, !PT ;  /* 0x0000ffff26267812 */ /* 0x000fc400078ec0ff */
[----:B------:R-:W-:Y:S02]  /*663a0*/  LOP3.LUT R39, R11, 0xffff, RZ, 0xc0, !PT ;  /* 0x0000ffff0b277812 */ /* 0x000fe400078ec0ff */
[----:B------:R-:W-:Y:S02]  /*663b0*/  PRMT R11, R44, 0x3340, R1 ;  /* 0x000033402c0b7816 */ /* 0x000fe40000000001 */
[----:B------:R-:W-:Y:S02]  /*663c0*/  PRMT R15, R41, 0x3340, R43 ;  /* 0x00003340290f7816 */ /* 0x000fe4000000002b */
[----:B0-----:R-:W-:Y:S02]  /*663d0*/  LOP3.LUT R14, R22, 0xffff, RZ, 0xc0, !PT ;  /* 0x0000ffff160e7812 */ /* 0x001fe400078ec0ff */
[----:B------:R-:W-:Y:S02]  /*663e0*/  LOP3.LUT R40, R40, 0xffff, RZ, 0xc0, !PT ;  /* 0x0000ffff28287812 */ /* 0x000fe400078ec0ff */
[----:B------:R-:W-:-:S02]  /*663f0*/  PRMT R12, R39, 0x3340, R1 ;  /* 0x00003340270c7816 */ /* 0x000fc40000000001 */
[----:B------:R-:W-:Y:S02]  /*66400*/  PRMT R21, R34, 0x3340, R38 ;  /* 0x0000334022157816 */ /* 0x000fe40000000026 */
[----:B------:R-:W-:Y:S02]  /*66410*/  PRMT R22, R24, 0x3340, R36 ;  /* 0x0000334018167816 */ /* 0x000fe40000000024 */
[----:B-1----:R-:W-:Y:S02]  /*66420*/  PRMT R24, R0, 0x3340, R2 ;  /* 0x0000334000187816 */ /* 0x002fe40000000002 */
[----:B------:R-:W-:Y:S01]  /*66430*/  PRMT R0, R15, 0x5410, R11 ;  /* 0x000054100f007816 */ /* 0x000fe2000000000b */
[----:B------:R0:W-:Y:S01]  /*66440*/  STL [R1+0x74], R2 ;  /* 0x0000740201007387 */ /* 0x0001e20000100800 */
[----:B------:R-:W-:Y:S02]  /*66450*/  PRMT R13, R40, 0x3340, R1 ;  /* 0x00003340280d7816 */ /* 0x000fe40000000001 */
[----:B------:R-:W-:Y:S01]  /*66460*/  PRMT R11, R21, 0x5410, R12 ;  /* 0x00005410150b7816 */ /* 0x000fe2000000000c */
[----:B------:R1:W-:Y:S04]  /*66470*/  STL [R1+0x38], R14 ;  /* 0x0000380e01007387 */ /* 0x0003e80000100800 */
[----:B------:R2:W-:Y:S01]  /*66480*/  STL [R1+0x168], R0 ;  /* 0x0001680001007387 */ /* 0x0005e20000100800 */
[----:B0-----:R-:W-:-:S02]  /*66490*/  PRMT R2, R22, 0x5410, R13 ;  /* 0x0000541016027816 */ /* 0x001fc4000000000d */
[----:B-1----:R-:W-:Y:S01]  /*664a0*/  PRMT R14, R14, 0x3340, R1 ;  /* 0x000033400e0e7816 */ /* 0x002fe20000000001 */
[----:B--2---:R-:W2:Y:S04]  /*664b0*/  LDL.LU R0, [R1+0xa8] ;  /* 0x0000a80001007983 */ /* 0x004ea80000300800 */
[----:B------:R0:W-:Y:S01]  /*664c0*/  STL [R1+0x164], R11 ;  /* 0x0001640b01007387 */ /* 0x0001e20000100800 */
[----:B----4-:R-:W-:-:S03]  /*664d0*/  LOP3.LUT R21, R29, 0xffff, RZ, 0xc0, !PT ;  /* 0x0000ffff1d157812 */ /* 0x010fc600078ec0ff */
[----:B------:R1:W-:Y:S01]  /*664e0*/  STL [R1+0x1a0], R2 ;  /* 0x0001a00201007387 */ /* 0x0003e20000100800 */
[----:B------:R-:W-:Y:S02]  /*664f0*/  LOP3.LUT R22, R30, 0xffff, RZ, 0xc0, !PT ;  /* 0x0000ffff1e167812 */ /* 0x000fe400078ec0ff */
[----:B0-----:R-:W-:Y:S02]  /*66500*/  PRMT R11, R24, 0x5410, R14 ;  /* 0x00005410180b7816 */ /* 0x001fe4000000000e */
[----:B------:R-:W-:Y:S01]  /*66510*/  LOP3.LUT R32, R45, 0xffff, RZ, 0xc0, !PT ;  /* 0x0000ffff2d207812 */ /* 0x000fe200078ec0ff */
[----:B-1----:R-:W4:Y:S04]  /*66520*/  LDL.LU R2, [R1+0xa0] ;  /* 0x0000a00001027983 */ /* 0x002f280000300800 */
[----:B------:R0:W-:Y:S04]  /*66530*/  STL [R1+0x19c], R11 ;  /* 0x00019c0b01007387 */ /* 0x0001e80000100800 */
[----:B------:R-:W4:Y:S04]  /*66540*/  LDL.LU R45, [R1+0x70] ;  /* 0x00007000012d7983 */ /* 0x000f280000300800 */
[----:B------:R1:W-:Y:S04]  /*66550*/  STL [R1+0x40], R21 ;  /* 0x0000401501007387 */ /* 0x0003e80000100800 */
[----:B------:R0:W-:Y:S04]  /*66560*/  STL [R1+0x88], R22 ;  /* 0x0000881601007387 */ /* 0x0001e80000100800 */
[----:B------:R-:W4:Y:S04]  /*66570*/  LDL.LU R26, [R1+0x6c] ;  /* 0x00006c00011a7983 */ /* 0x000f280000300800 */
[----:B------:R-:W4:Y:S01]  /*66580*/  LDL.LU R25, [R1+0x2c] ;  /* 0x00002c0001197983 */ /* 0x000f220000300800 */
[----:B---3--:R-:W-:-:S03]  /*66590*/  LOP3.LUT R24, R57, 0xffff, RZ, 0xc0, !PT ;  /* 0x0000ffff39187812 */ /* 0x008fc600078ec0ff */
[----:B------:R-:W3:Y:S01]  /*665a0*/  LDL.LU R57, [R1+0x28] ;  /* 0x0000280001397983 */ /* 0x000ee20000300800 */
[----:B------:R-:W-:Y:S02]  /*665b0*/  LOP3.LUT R33, R33, 0xffff, RZ, 0xc0, !PT ;  /* 0x0000ffff21217812 */ /* 0x000fe400078ec0ff */
[----:B------:R-:W-:Y:S02]  /*665c0*/  LOP3.LUT R10, R10, 0xffff, RZ, 0xc0, !PT ;  /* 0x0000ffff0a0a7812 */ /* 0x000fe400078ec0ff */
[----:B------:R-:W-:Y:S02]  /*665d0*/  LOP3.LUT R27, R28, 0xffff, RZ, 0xc0, !PT ;  /* 0x0000ffff1c1b7812 */ /* 0x000fe400078ec0ff */
[----:B------:R-:W-:Y:S02]  /*665e0*/  LOP3.LUT R29, R56, 0xffff, RZ, 0xc0, !PT ;  /* 0x0000ffff381d7812 */ /* 0x000fe400078ec0ff */
[----:B------:R-:W-:Y:S02]  /*665f0*/  LOP3.LUT R30, R9, 0xffff, RZ, 0xc0, !PT ;  /* 0x0000ffff091e7812 */ /* 0x000fe400078ec0ff */
[----:B------:R-:W-:-:S02]  /*66600*/  LOP3.LUT R28, R59, 0xffff, RZ, 0xc0, !PT ;  /* 0x0000ffff3b1c7812 */ /* 0x000fc400078ec0ff */
[----:B------:R-:W-:Y:S02]  /*66610*/  LOP3.LUT R31, R31, 0xffff, RZ, 0xc0, !PT ;  /* 0x0000ffff1f1f7812 */ /* 0x000fe400078ec0ff */
[----:B------:R-:W-:Y:S02]  /*66620*/  LOP3.LUT R13, R23, 0xffff, RZ, 0xc0, !PT ;  /* 0x0000ffff170d7812 */ /* 0x000fe400078ec0ff */
[----:B------:R-:W-:Y:S02]  /*66630*/  PRMT R9, R10, 0x3340, R1 ;  /* 0x000033400a097816 */ /* 0x000fe40000000001 */
[----:B------:R-:W-:Y:S02]  /*66640*/  PRMT R14, R32, 0x3340, R33 ;  /* 0x00003340200e7816 */ /* 0x000fe40000000021 */
[----:B0-----:R-:W-:Y:S02]  /*66650*/  PRMT R11, R30, 0x3340, R1 ;  /* 0x000033401e0b7816 */ /* 0x001fe40000000001 */
[----:B------:R-:W-:Y:S01]  /*66660*/  PRMT R15, R27, 0x3340, R29 ;  /* 0x000033401b0f7816 */ /* 0x000fe2000000001d */
[----:B------:R-:W-:Y:S01]  /*66670*/  STL [R1+0x5c], R24 ;  /* 0x00005c1801007387 */ /* 0x000fe20000100800 */
[----:B------:R-:W-:-:S02]  /*66680*/  PRMT R12, R31, 0x3340, R1 ;  /* 0x000033401f0c7816 */ /* 0x000fc40000000001 */
[----:B-1----:R-:W-:Y:S01]  /*66690*/  PRMT R21, R21, 0x3340, R28 ;  /* 0x0000334015157816 */ /* 0x002fe2000000001c */
[----:B------:R0:W-:Y:S01]  /*666a0*/  STL [R1+0x14], R13 ;  /* 0x0000140d01007387 */ /* 0x0001e20000100800 */
[----:B------:R-:W-:Y:S02]  /*666b0*/  PRMT R14, R14, 0x5410, R9 ;  /* 0x000054100e0e7816 */ /* 0x000fe40000000009 */
[----:B------:R-:W-:Y:S02]  /*666c0*/  PRMT R22, R22, 0x3340, R24 ;  /* 0x0000334016167816 */ /* 0x000fe40000000018 */
[----:B------:R-:W-:Y:S02]  /*666d0*/  PRMT R9, R15, 0x5410, R11 ;  /* 0x000054100f097816 */ /* 0x000fe4000000000b */
[----:B------:R-:W-:Y:S02]  /*666e0*/  PRMT R12, R21, 0x5410, R12 ;  /* 0x00005410150c7816 */ /* 0x000fe4000000000c */
[----:B0-----:R-:W-:Y:S01]  /*666f0*/  PRMT R13, R13, 0x3340, R1 ;  /* 0x000033400d0d7816 */ /* 0x001fe20000000001 */
[----:B------:R-:W-:Y:S03]  /*66700*/  STL [R1+0x148], R14 ;  /* 0x0001480e01007387 */ /* 0x000fe60000100800 */
[----:B------:R-:W-:Y:S01]  /*66710*/  PRMT R11, R22, 0x5410, R13 ;  /* 0x00005410160b7816 */ /* 0x000fe2000000000d */
[----:B------:R2:W-:Y:S04]  /*66720*/  STL [R1+0x140], R9 ;  /* 0x0001400901007387 */ /* 0x0005e80000100800 */
[----:B------:R0:W-:Y:S04]  /*66730*/  STL [R1+0x198], R12 ;  /* 0x0001980c01007387 */ /* 0x0001e80000100800 */
[----:B------:R-:W3:Y:S01]  /*66740*/  LDL.LU R59, [R1+0xb8] ;  /* 0x0000b800013b7983 */ /* 0x000ee20000300800 */
[----:B--2---:R-:W-:-:S03]  /*66750*/  LOP3.LUT R9, R0, 0xffff, RZ, 0xc0, !PT ;  /* 0x0000ffff00097812 */ /* 0x004fc600078ec0ff */
[----:B------:R3:W-:Y:S04]  /*66760*/  STL [R1+0x190], R11 ;  /* 0x0001900b01007387 */ /* 0x0007e80000100800 */
[----:B------:R-:W2:Y:S04]  /*66770*/  LDL.LU R42, [R1+0xb4] ;  /* 0x0000b400012a7983 */ /* 0x000ea80000300800 */
[----:B------:R-:W-:Y:S01]  /*66780*/  STL [R1+0x58], R9 ;  /* 0x0000580901007387 */ /* 0x000fe20000100800 */
[----:B----4-:R-:W-:-:S03]  /*66790*/  LOP3.LUT R56, R2, 0xffff, RZ, 0xc0, !PT ;  /* 0x0000ffff02387812 */ /* 0x010fc600078ec0ff */
[----:B------:R-:W4:Y:S04]  /*667a0*/  LDL.LU R0, [R1+0x84] ;  /* 0x0000840001007983 */ /* 0x000f280000300800 */
[----:B------:R-:W-:Y:S01]  /*667b0*/  STL [R1+0xa0], R56 ;  /* 0x0000a03801007387 */ /* 0x000fe20000100800 */
[----:B------:R-:W-:-:S03]  /*667c0*/  LOP3.LUT R24, R45, 0xffff, RZ, 0xc0, !PT ;  /* 0x0000ffff2d187812 */ /* 0x000fc600078ec0ff */
[----:B------:R-:W4:Y:S01]  /*667d0*/  LDL.LU R2, [R1+0x80] ;  /* 0x0000800001027983 */ /* 0x000f220000300800 */
[----:B------:R-:W-:-:S03]  /*667e0*/  LOP3.LUT R22, R7, 0xffff, RZ, 0xc0, !PT ;  /* 0x0000ffff07167812 */ /* 0x000fc600078ec0ff */
[----:B------:R-:W4:Y:S01]  /*667f0*/  LDL.LU R45, [R1+0x44] ;  /* 0x00004400012d7983 */ /* 0x000f220000300800 */
[----:B0-----:R-:W-:Y:S02]  /*66800*/  LOP3.LUT R12, R26, 0xffff, RZ, 0xc0, !PT ;  /* 0x0000ffff1a0c7812 */ /* 0x001fe400078ec0ff */
[----:B------:R-:W-:Y:S02]  /*66810*/  LOP3.LUT R26, R8, 0xffff, RZ, 0xc0, !PT ;  /* 0x0000ffff081a7812 */ /* 0x000fe400078ec0ff */
[----:B------:R-:W-:Y:S02]  /*66820*/  LOP3.LUT R15, R25, 0xffff, RZ, 0xc0, !PT ;  /* 0x0000ffff190f7812 */ /* 0x000fe400078ec0ff */
[----:B------:R-:W-:Y:S02]  /*66830*/  LOP3.LUT R25, R61, 0xffff, RZ, 0xc0, !PT ;  /* 0x0000ffff3d197812 */ /* 0x000fe400078ec0ff */
[----:B------:R-:W-:Y:S02]  /*66840*/  PRMT R7, R26, 0x3340, R1 ;  /* 0x000033401a077816 */ /* 0x000fe40000000001 */
[----:B------:R-:W-:-:S02]  /*66850*/  PRMT R13, R24, 0x3340, R25 ;  /* 0x00003340180d7816 */ /* 0x000fc40000000019 */
[----:B------:R-:W-:Y:S02]  /*66860*/  LOP3.LUT R21, R60, 0xffff, RZ, 0xc0, !PT ;  /* 0x0000ffff3c157812 */ /* 0x000fe400078ec0ff */
[----:B------:R-:W-:Y:S02]  /*66870*/  PRMT R7, R13, 0x5410, R7 ;  /* 0x000054100d077816 */ /* 0x000fe40000000007 */
[----:B---3--:R-:W-:Y:S02]  /*66880*/  LOP3.LUT R11, R57, 0xffff, RZ, 0xc0, !PT ;  /* 0x0000ffff390b7812 */ /* 0x008fe400078ec0ff */
[----:B------:R-:W3:Y:S03]  /*66890*/  LDL.LU R57, [R1+0x30] ;  /* 0x0000300001397983 */ /* 0x000ee60000300800 */
[----:B------:R-:W-:Y:S01]  /*668a0*/  IMAD.MOV.U32 R61, RZ, RZ, R11 ;  /* 0x000000ffff3d7224 */ /* 0x000fe200078e000b */
[----:B------:R0:W-:Y:S04]  /*668b0*/  STL [R1+0x90], R11 ;  /* 0x0000900b01007387 */ /* 0x0001e80000100800 */
[----:B------:R-:W3:Y:S01]  /*668c0*/  LDL.LU R60, [R1+0x8] ;  /* 0x00000800013c7983 */ /* 0x000ee20000300800 */
[----:B0-----:R-:W-:-:S05]  /*668d0*/  LOP3.LUT R11, R52, 0xffff, RZ, 0xc0, !PT ;  /* 0x0000ffff340b7812 */ /* 0x001fca00078ec0ff */
[----:B------:R0:W-:Y:S04]  /*668e0*/  STL [R1+0x28], R11 ;  /* 0x0000280b01007387 */ /* 0x0001e80000100800 */
[----:B------:R-:W3:Y:S01]  /*668f0*/  LDL.LU R13, [R1+0xc] ;  /* 0x00000c00010d7983 */ /* 0x000ee20000300800 */
[----:B------:R-:W-:Y:S01]  /*66900*/  LOP3.LUT R23, R53, 0xffff, RZ, 0xc0, !PT ;  /* 0x0000ffff35177812 */ /* 0x000fe200078ec0ff */
[----:B------:R-:W-:Y:S01]  /*66910*/  IMAD.MOV.U32 R53, RZ, RZ, R9 ;  /* 0x000000ffff357224 */ /* 0x000fe200078e0009 */
[----:B------:R-:W-:Y:S02]  /*66920*/  PRMT R8, R22, 0x3340, R1 ;  /* 0x0000334016087816 */ /* 0x000fe40000000001 */
[----:B------:R-:W-:Y:S02]  /*66930*/  PRMT R14, R12, 0x3340, R21 ;  /* 0x000033400c0e7816 */ /* 0x000fe40000000015 */
[----:B------:R-:W-:-:S02]  /*66940*/  PRMT R9, R23, 0x3340, R1 ;  /* 0x0000334017097816 */ /* 0x000fc40000000001 */
[----:B------:R-:W-:Y:S02]  /*66950*/  PRMT R52, R53, 0x3340, R15 ;  /* 0x0000334035347816 */ /* 0x000fe4000000000f */
[----:B0-----:R-:W-:Y:S02]  /*66960*/  PRMT R11, R11, 0x3340, R1 ;  /* 0x000033400b0b7816 */ /* 0x001fe40000000001 */
[----:B------:R-:W-:Y:S02]  /*66970*/  PRMT R53, R56, 0x3340, R61 ;  /* 0x0000334038357816 */ /* 0x000fe4000000003d */
[----:B------:R-:W-:Y:S01]  /*66980*/  PRMT R8, R14, 0x5410, R8 ;  /* 0x000054100e087816 */ /* 0x000fe20000000008 */
[----:B------:R0:W-:Y:S01]  /*66990*/  STL [R1+0x138], R7 ;  /* 0x0001380701007387 */ /* 0x0001e20000100800 */
[----:B------:R-:W-:-:S03]  /*669a0*/  PRMT R9, R52, 0x5410, R9 ;  /* 0x0000541034097816 */ /* 0x000fc60000000009 */
[----:B------:R1:W-:Y:S01]  /*669b0*/  STL [R1+0x134], R8 ;  /* 0x0001340801007387 */ /* 0x0003e20000100800 */
[----:B0-----:R-:W-:-:S03]  /*669c0*/  PRMT R7, R53, 0x5410, R11 ;  /* 0x0000541035077816 */ /* 0x001fc6000000000b */
[----:B------:R-:W-:Y:S01]  /*669d0*/  STL [R1+0x180], R9 ;  /* 0x0001800901007387 */ /* 0x000fe20000100800 */
[----:B-1----:R-:W-:-:S03]  /*669e0*/  LOP3.LUT R8, R59, 0xffff, RZ, 0xc0, !PT ;  /* 0x0000ffff3b087812 */ /* 0x002fc600078ec0ff */
[----:B------:R-:W3:Y:S01]  /*669f0*/  LDL.LU R59, [R1+0x98] ;  /* 0x00009800013b7983 */ /* 0x000ee20000300800 */
[----:B--2---:R-:W-:-:S03]  /*66a00*/  LOP3.LUT R56, R42, 0xffff, RZ, 0xc0, !PT ;  /* 0x0000ffff2a387812 */ /* 0x004fc600078ec0ff */
[----:B------:R4:W-:Y:S01]  /*66a10*/  STL [R1+0x17c], R7 ;  /* 0x00017c0701007387 */ /* 0x0009e20000100800 */
[----:B------:R-:W-:Y:S02]  /*66a20*/  LOP3.LUT R14, R6, 0xffff, RZ, 0xc0, !PT ;  /* 0x0000ffff060e7812 */ /* 0x000fe400078ec0ff */
[----:B------:R-:W-:Y:S01]  /*66a30*/  LOP3.LUT R6, R55, 0xffff, RZ, 0xc0, !PT ;  /* 0x0000ffff37067812 */ /* 0x000fe200078ec0ff */
[----:B------:R0:W-:Y:S01]  /*66a40*/  STL [R1+0x70], R8 ;  /* 0x0000700801007387 */ /* 0x0001e20000100800 */
[----:B------:R-:W-:Y:S01]  /*66a50*/  LOP3.LUT R5, R5, 0xffff, RZ, 0xc0, !PT ;  /* 0x0000ffff05057812 */ /* 0x000fe200078ec0ff */
[----:B------:R-:W-:Y:S01]  /*66a60*/  IMAD.MOV.U32 R55, RZ, RZ, R8 ;  /* 0x000000ffff377224 */ /* 0x000fe200078e0008 */
[----:B----4-:R-:W-:Y:S01]  /*66a70*/  LOP3.LUT R7, R0, 0xffff, RZ, 0xc0, !PT ;  /* 0x0000ffff00077812 */ /* 0x010fe200078ec0ff */
[----:B------:R-:W-:Y:S01]  /*66a80*/  STL [R1+0xcc], R56 ;  /* 0x0000cc3801007387 */ /* 0x000fe20000100800 */
[----:B------:R-:W-:Y:S02]  /*66a90*/  LOP3.LUT R52, R54, 0xffff, RZ, 0xc0, !PT ;  /* 0x0000ffff36347812 */ /* 0x000fe400078ec0ff */
[----:B------:R-:W-:-:S02]  /*66aa0*/  LOP3.LUT R61, R2, 0xffff, RZ, 0xc0, !PT ;  /* 0x0000ffff023d7812 */ /* 0x000fc400078ec0ff */
[----:B------:R-:W2:Y:S01]  /*66ab0*/  LDL.LU R2, [R1+0x50] ;  /* 0x0000500001027983 */ /* 0x000ea20000300800 */
[----:B------:R-:W-:Y:S02]  /*66ac0*/  LOP3.LUT R45, R45, 0xffff, RZ, 0xc0, !PT ;  /* 0x0000ffff2d2d7812 */ /* 0x000fe400078ec0ff */
[--C-:B0-----:R-:W-:Y:S01]  /*66ad0*/  PRMT R8, R14, 0x3340, R1.reuse ;  /* 0x000033400e087816 */ /* 0x101fe20000000001 */
[----:B------:R-:W4:Y:S01]  /*66ae0*/  LDL.LU R42, [R1+0x1c] ;  /* 0x00001c00012a7983 */ /* 0x000f220000300800 */
[----:B------:R-:W-:-:S03]  /*66af0*/  PRMT R9, R5, 0x3340, R1 ;  /* 0x0000334005097816 */ /* 0x000fc60000000001 */
[----:B------:R0:W-:Y:S01]  /*66b00*/  STL [R1+0x2c], R45 ;  /* 0x00002c2d01007387 */ /* 0x0001e20000100800 */
[----:B------:R-:W-:-:S03]  /*66b10*/  PRMT R55, R55, 0x3340, R45 ;  /* 0x0000334037377816 */ /* 0x000fc6000000002d */
[----:B------:R-:W4:Y:S01]  /*66b20*/  LDL.LU R0, [R1+0x18] ;  /* 0x0000180001007983 */ /* 0x000f220000300800 */
[----:B---3--:R-:W-:Y:S02]  /*66b30*/  LOP3.LUT R57, R57, 0xffff, RZ, 0xc0, !PT ;  /* 0x0000ffff39397812 */ /* 0x008fe400078ec0ff */
[----:B------:R-:W-:-:S03]  /*66b40*/  LOP3.LUT R60, R60, 0xffff, RZ, 0xc0, !PT ;  /* 0x0000ffff3c3c7812 */ /* 0x000fc600078ec0ff */
[----:B------:R1:W-:Y:S01]  /*66b50*/  STL [R1+0xb4], R57 ;  /* 0x0000b43901007387 */ /* 0x0003e20000100800 */
[----:B------:R-:W-:-:S03]  /*66b60*/  PRMT R54, R61, 0x3340, R60 ;  /* 0x000033403d367816 */ /* 0x000fc6000000003c */
[----:B------:R-:W-:Y:S01]  /*66b70*/  STL [R1+0x84], R52 ;  /* 0x0000843401007387 */ /* 0x000fe20000100800 */
[----:B------:R-:W-:-:S03]  /*66b80*/  LOP3.LUT R13, R13, 0xffff, RZ, 0xc0, !PT ;  /* 0x0000ffff0d0d7812 */ /* 0x000fc600078ec0ff */
[----:B0-----:R-:W3:Y:S01]  /*66b90*/  LDL.LU R45, [R1+0x28a4] ;  /* 0x0028a400012d7983 */ /* 0x001ee20000300800 */
[----:B------:R-:W-:Y:S02]  /*66ba0*/  PRMT R53, R7, 0x3340, R13 ;  /* 0x0000334007357816 */ /* 0x000fe4000000000d */
[----:B------:R-:W-:Y:S02]  /*66bb0*/  PRMT R56, R56, 0x3340, R57 ;  /* 0x0000334038387816 */ /* 0x000fe40000000039 */
[----:B------:R-:W-:Y:S01]  /*66bc0*/  PRMT R8, R53, 0x5410, R8 ;  /* 0x0000541035087816 */ /* 0x000fe20000000008 */
[----:B-1----:R-:W3:Y:S01]  /*66bd0*/  LDL.LU R57, [R1+0x28a0] ;  /* 0x0028a00001397983 */ /* 0x002ee20000300800 */
[----:B------:R-:W-:-:S03]  /*66be0*/  PRMT R9, R54, 0x5410, R9 ;  /* 0x0000541036097816 */ /* 0x000fc60000000009 */
[----:B------:R-:W3:Y:S04]  /*66bf0*/  LDL.LU R53, [R1+0xc4] ;  /* 0x0000c40001357983 */ /* 0x000ee80000300800 */
[----:B------:R0:W-:Y:S04]  /*66c00*/  STL [R1+0x12c], R8 ;  /* 0x00012c0801007387 */ /* 0x0001e80000100800 */
[----:B0-----:R-:W3:Y:S04]  /*66c10*/  LDL.LU R8, [R1+0x54] ;  /* 0x0000540001087983 */ /* 0x001ee80000300800 */
[----:B------:R-:W3:Y:S04]  /*66c20*/  LDL.LU R54, [R1+0xc0] ;  /* 0x0000c00001367983 */ /* 0x000ee80000300800 */
[----:B------:R0:W-:Y:S04]  /*66c30*/  STL [R1+0x120], R9 ;  /* 0x0001200901007387 */ /* 0x0001e80000100800 */
[----:B0-----:R-:W3:Y:S01]  /*66c40*/  LDL.LU R9, [R1+0x94] ;  /* 0x0000940001097983 */ /* 0x001ee20000300800 */
[----:B------:R-:W-:-:S02]  /*66c50*/  PRMT R11, R6, 0x3340, R1 ;  /* 0x00003340060b7816 */ /* 0x000fc40000000001 */
[----:B------:R-:W-:Y:S02]  /*66c60*/  PRMT R52, R52, 0x3340, R1 ;  /* 0x0000334034347816 */ /* 0x000fe40000000001 */
[----:B------:R-:W-:Y:S02]  /*66c70*/  PRMT R55, R55, 0x5410, R11 ;  /* 0x0000541037377816 */ /* 0x000fe4000000000b */
[----:B------:R-:W-:Y:S02]  /*66c80*/  PRMT R11, R56, 0x5410, R52 ;  /* 0x00005410380b7816 */ /* 0x000fe40000000034 */
[----:B------:R-:W-:Y:S01]  /*66c90*/  LOP3.LUT R59, R59, 0xffff, RZ, 0xc0, !PT ;  /* 0x0000ffff3b3b7812 */ /* 0x000fe200078ec0ff */
[----:B------:R-:W-:Y:S01]  /*66ca0*/  STL [R1+0x170], R55 ;  /* 0x0001703701007387 */ /* 0x000fe20000100800 */
[----:B--2---:R-:W-:-:S03]  /*66cb0*/  LOP3.LUT R2, R2, 0xffff, RZ, 0xc0, !PT ;  /* 0x0000ffff02027812 */ /* 0x004fc600078ec0ff */
[----:B------:R3:W-:Y:S01]  /*66cc0*/  STL [R1+0x16c], R11 ;  /* 0x00016c0b01007387 */ /* 0x0007e20000100800 */
[----:B----4-:R-:W-:Y:S02]  /*66cd0*/  LOP3.LUT R42, R42, 0xffff, RZ, 0xc0, !PT ;  /* 0x0000ffff2a2a7812 */ /* 0x010fe400078ec0ff */
[----:B------:R-:W-:Y:S02]  /*66ce0*/  LOP3.LUT R4, R4, 0xffff, RZ, 0xc0, !PT ;  /* 0x0000ffff04047812 */ /* 0x000fe400078ec0ff */
[----:B------:R-:W-:Y:S02]  /*66cf0*/  LOP3.LUT R0, R0, 0xffff, RZ, 0xc0, !PT ;  /* 0x0000ffff00007812 */ /* 0x000fe400078ec0ff */
[----:B---3--:R-:W-:Y:S02]  /*66d00*/  LOP3.LUT R11, R45, 0xffff, RZ, 0xc0, !PT ;  /* 0x0000ffff2d0b7812 */ /* 0x008fe400078ec0ff */
[----:B------:R-:W-:-:S05]  /*66d10*/  LOP3.LUT R53, R53, 0xffff, RZ, 0xc0, !PT ;  /* 0x0000ffff35357812 */ /* 0x000fca00078ec0ff */
[----:B------:R-:W-:Y:S04]  /*66d20*/  STL [R1+0xa8], R53 ;  /* 0x0000a83501007387 */ /* 0x000fe80000100800 */
[----:B------:R-:W-:Y:S01]  /*66d30*/  STL [R1+0xc], R59 ;  /* 0x00000c3b01007387 */ /* 0x000fe20000100800 */
[----:B------:R-:W-:Y:S02]  /*66d40*/  LOP3.LUT R56, R8, 0xffff, RZ, 0xc0, !PT ;  /* 0x0000ffff08387812 */ /* 0x000fe400078ec0ff */
[----:B------:R-:W-:Y:S02]  /*66d50*/  LOP3.LUT R54, R54, 0xffff, RZ, 0xc0, !PT ;  /* 0x0000ffff36367812 */ /* 0x000fe400078ec0ff */
[----:B------:R-:W-:-:S03]  /*66d60*/  LOP3.LUT R8, R3, 0xffff, RZ, 0xc0, !PT ;  /* 0x0000ffff03087812 */ /* 0x000fc600078ec0ff */
[----:B------:R-:W-:Y:S01]  /*66d70*/  STL [R1+0xd8], R54 ;  /* 0x0000d83601007387 */ /* 0x000fe20000100800 */
[----:B------:R-:W-:Y:S02]  /*66d80*/  LOP3.LUT R52, R9, 0xffff, RZ, 0xc0, !PT ;  /* 0x0000ffff09347812 */ /* 0x000fe400078ec0ff */
[----:B------:R-:W-:-:S03]  /*66d90*/  LOP3.LUT R9, R57, 0xffff, RZ, 0xc0, !PT ;  /* 0x0000ffff39097812 */ /* 0x000fc600078ec0ff */
[----:B------:R0:W-:Y:S04]  /*66da0*/  STL [R1+0x80], R52 ;  /* 0x0000803401007387 */ /* 0x0001e80000100800 */
[----:B------:R-:W-:Y:S04]  /*66db0*/  STL [R1+0x94], R56 ;  /* 0x0000943801007387 */ /* 0x000fe80000100800 */
[----:B------:R-:W2:Y:S04]  /*66dc0*/  LDL.LU R55, [R1] ;  /* 0x0000000001377983 */ /* 0x000ea80000300800 */
[----:B------:R-:W-:Y:S01]  /*66dd0*/  STL [R1+0x10], R42 ;  /* 0x0000102a01007387 */ /* 0x000fe20000100800 */
[----:B------:R-:W-:-:S03]  /*66de0*/  PRMT R3, R4, 0x3340, R1 ;  /* 0x0000334004037816 */ /* 0x000fc60000000001 */
[----:B------:R-:W-:Y:S01]  /*66df0*/  STL [R1+0xc4], R2 ;  /* 0x0000c40201007387 */ /* 0x000fe20000100800 */
[----:B------:R-:W-:-:S03]  /*66e00*/  PRMT R45, R59, 0x3340, R42 ;  /* 0x000033403b2d7816 */ /* 0x000fc6000000002a */
[----:B------:R-:W-:Y:S04]  /*66e10*/  STL [R1+0x50], R0 ;  /* 0x0000500001007387 */ /* 0x000fe80000100800 */
[----:B------:R1:W-:Y:S01]  /*66e20*/  STL [R1+0x44], R8 ;  /* 0x0000440801007387 */ /* 0x0003e20000100800 */
[----:B0-----:R-:W-:-:S03]  /*66e30*/  PRMT R52, R52, 0x3340, R0 ;  /* 0x0000334034347816 */ /* 0x001fc60000000000 */
[----:B------:R0:W-:Y:S01]  /*66e40*/  STL [R1+0x54], R9 ;  /* 0x0000540901007387 */ /* 0x0001e20000100800 */
[----:B------:R-:W-:-:S03]  /*66e50*/  PRMT R3, R45, 0x5410, R3 ;  /* 0x000054102d037816 */ /* 0x000fc60000000003 */
[----:B------:R-:W-:Y:S01]  /*66e60*/  STL [R1+0xb8], R11 ;  /* 0x0000b80b01007387 */ /* 0x000fe20000100800 */
[----:B-1----:R-:W-:-:S03]  /*66e70*/  PRMT R8, R8, 0x3340, R1 ;  /* 0x0000334008087816 */ /* 0x002fc60000000001 */
[----:B------:R-:W3:Y:S01]  /*66e80*/  LDL.LU R42, [R1+0x289c] ;  /* 0x00289c00012a7983 */ /* 0x000ee20000300800 */
[----:B------:R-:W-:-:S03]  /*66e90*/  PRMT R53, R53, 0x3340, R56 ;  /* 0x0000334035357816 */ /* 0x000fc60000000038 */
[----:B------:R-:W4:Y:S01]  /*66ea0*/  LDL.LU R59, [R1+0x2898] ;  /* 0x00289800013b7983 */ /* 0x000f220000300800 */
[----:B0-----:R-:W-:-:S03]  /*66eb0*/  PRMT R9, R9, 0x3340, R1 ;  /* 0x0000334009097816 */ /* 0x001fc60000000001 */
[----:B------:R-:W3:Y:S01]  /*66ec0*/  LDL.LU R0, [R1+0x2894] ;  /* 0x0028940001007983 */ /* 0x000ee20000300800 */
[----:B------:R-:W-:-:S03]  /*66ed0*/  PRMT R54, R54, 0x3340, R2 ;  /* 0x0000334036367816 */ /* 0x000fc60000000002 */
[----:B------:R-:W4:Y:S01]  /*66ee0*/  LDL.LU R57, [R1+0x34] ;  /* 0x0000340001397983 */ /* 0x000f220000300800 */
[----:B------:R-:W-:-:S03]  /*66ef0*/  PRMT R52, R52, 0x5410, R8 ;  /* 0x0000541034347816 */ /* 0x000fc60000000008 */
[----:B------:R-:W4:Y:S01]  /*66f00*/  LDL.LU R56, [R1+0x3c] ;  /* 0x00003c0001387983 */ /* 0x000f220000300800 */
[----:B------:R-:W-:-:S03]  /*66f10*/  PRMT R53, R53, 0x5410, R9 ;  /* 0x0000541035357816 */ /* 0x000fc60000000009 */
[----:B------:R-:W4:Y:S04]  /*66f20*/  LDL.LU R2, [R1+0x2890] ;  /* 0x0028900001027983 */ /* 0x000f280000300800 */
        /* <DEDUP_REMOVED lines=9> */
[----:B------:R-:W-:-:S04]  /*66fc0*/  PRMT R11, R11, 0x3340, R1 ;  /* 0x000033400b0b7816 */ /* 0x000fc80000000001 */
[----:B------:R-:W-:-:S05]  /*66fd0*/  PRMT R11, R54, 0x5410, R11 ;  /* 0x00005410360b7816 */ /* 0x000fca000000000b */
[----:B------:R2:W-:Y:S02]  /*66fe0*/  STL [R1+0x14c], R11 ;  /* 0x00014c0b01007387 */ /* 0x0005e40000100800 */
[----:B--2---:R-:W-:-:S04]  /*66ff0*/  SHF.R.U32.HI R11, RZ, 0x8, R55 ;  /* 0x00000008ff0b7819 */ /* 0x004fc80000011637 */
[----:B------:R-:W-:Y:S02]  /*67000*/  LOP3.LUT R11, R11, 0xffff, RZ, 0xc0, !PT ;  /* 0x0000ffff0b0b7812 */ /* 0x000fe400078ec0ff */
[----:B---3--:R-:W-:Y:S02]  /*67010*/  LOP3.LUT R54, R0, 0xffff, RZ, 0xc0, !PT ;  /* 0x0000ffff00367812 */ /* 0x008fe400078ec0ff */
[----:B----4-:R-:W-:Y:S02]  /*67020*/  SHF.R.U32.HI R59, RZ, 0x8, R59 ;  /* 0x00000008ff3b7819 */ /* 0x010fe4000001163b */
[----:B------:R-:W-:Y:S02]  /*67030*/  LOP3.LUT R2, R2, 0xffff, RZ, 0xc0, !PT ;  /* 0x0000ffff02027812 */ /* 0x000fe400078ec0ff */
[----:B------:R-:W-:Y:S02]  /*67040*/  LOP3.LUT R45, R45, 0xffff, RZ, 0xc0, !PT ;  /* 0x0000ffff2d2d7812 */ /* 0x000fe400078ec0ff */
[----:B------:R-:W-:-:S02]  /*67050*/  LOP3.LUT R59, R59, 0xffff, RZ, 0xc0, !PT ;  /* 0x0000ffff3b3b7812 */ /* 0x000fc400078ec0ff */
[----:B------:R-:W-:Y:S02]  /*67060*/  LOP3.LUT R8, R8, 0xffff, RZ, 0xc0, !PT ;  /* 0x0000ffff08087812 */ /* 0x000fe400078ec0ff */
[----:B------:R-:W-:Y:S02]  /*67070*/  SHF.R.U32.HI R0, RZ, 0x8, R3 ;  /* 0x00000008ff007819 */ /* 0x000fe40000011603 */
[----:B------:R-:W-:Y:S02]  /*67080*/  PRMT R3, R2, 0x3340, R1 ;  /* 0x0000334002037816 */ /* 0x000fe40000000001 */
[----:B------:R-:W-:-:S05]  /*67090*/  LOP3.LUT R9, R9, 0xffff, RZ, 0xc0, !PT ;  /* 0x0000ffff09097812 */ /* 0x000fca00078ec0ff */
[----:B------:R0:W-:Y:S01]  /*670a0*/  STL [R1+0x6c], R9 ;  /* 0x00006c0901007387 */ /* 0x0001e20000100800 */
[----:B------:R-:W-:-:S05]  /*670b0*/  LOP3.LUT R53, R53, 0xffff, RZ, 0xc0, !PT ;  /* 0x0000ffff35357812 */ /* 0x000fca00078ec0ff */
[----:B------:R-:W-:Y:S01]  /*670c0*/  STL [R1+0x24], R53 ;  /* 0x0000243501007387 */ /* 0x000fe20000100800 */
[----:B0-----:R-:W-:-:S03]  /*670d0*/  PRMT R9, R9, 0x3340, R53 ;  /* 0x0000334009097816 */ /* 0x001fc60000000035 */
[----:B------:R0:W-:Y:S04]  /*670e0*/  STL [R1+0xc0], R8 ;  /* 0x0000c00801007387 */ /* 0x0001e80000100800 */
[----:B------:R1:W-:Y:S04]  /*670f0*/  STL [R1+0x98], R2 ;  /* 0x0000980201007387 */ /* 0x0003e80000100800 */
[----:B------:R2:W-:Y:S04]  /*67100*/  STL [R1+0xac], R45 ;  /* 0x0000ac2d01007387 */ /* 0x0005e80000100800 */
[----:B------:R-:W-:Y:S01]  /*67110*/  STL [R1+0xa4], R54 ;  /* 0x0000a43601007387 */ /* 0x000fe20000100800 */
[----:B0-----:R-:W-:-:S03]  /*67120*/  PRMT R8, R8, 0x3340, R45 ;  /* 0x0000334008087816 */ /* 0x001fc6000000002d */
[----:B------:R-:W3:Y:S01]  /*67130*/  LDL.LU R53, [R1+0x48] ;  /* 0x0000480001357983 */ /* 0x000ee20000300800 */
[----:B-1----:R-:W-:Y:S02]  /*67140*/  PRMT R2, R54, 0x3340, R1 ;  /* 0x0000334036027816 */ /* 0x002fe40000000001 */
[----:B------:R-:W-:Y:S01]  /*67150*/  LOP3.LUT R0, R0, 0xffff, RZ, 0xc0, !PT ;  /* 0x0000ffff00007812 */ /* 0x000fe200078ec0ff */
[----:B------:R-:W4:Y:S01]  /*67160*/  LDL.LU R55, [R1+0x60] ;  /* 0x0000600001377983 */ /* 0x000f220000300800 */
[----:B------:R-:W-:Y:S02]  /*67170*/  PRMT R3, R9, 0x5410, R3 ;  /* 0x0000541009037816 */ /* 0x000fe40000000003 */
[----:B------:R-:W-:Y:S02]  /*67180*/  PRMT R2, R8, 0x5410, R2 ;  /* 0x0000541008027816 */ /* 0x000fe40000000002 */
[----:B--2---:R-:W-:Y:S02]  /*67190*/  PRMT R45, R11, 0x3340, R1 ;  /* 0x000033400b2d7816 */ /* 0x004fe40000000001 */
[----:B------:R-:W-:Y:S01]  /*671a0*/  PRMT R0, R0, 0x3340, R59 ;  /* 0x0000334000007816 */ /* 0x000fe2000000003b */
[----:B------:R-:W-:Y:S04]  /*671b0*/  STL [R1+0x100], R3 ;  /* 0x0001000301007387 */ /* 0x000fe80000100800 */
[----:B------:R-:W-:Y:S04]  /*671c0*/  STL [R1+0xf8], R2 ;  /* 0x0000f80201007387 */ /* 0x000fe80000100800 */
[----:B------:R-:W-:Y:S04]  /*671d0*/  STL [R1+0x2880], R45 ;  /* 0x0028802d01007387 */ /* 0x000fe80000100800 */
[----:B------:R0:W-:Y:S02]  /*671e0*/  STL [R1+0x30], R0 ;  /* 0x0000300001007387 */ /* 0x0001e40000100800 */
[----:B0-----:R-:W-:-:S02]  /*671f0*/  SHF.R.U32.HI R0, RZ, 0x8, R52 ;  /* 0x00000008ff007819 */ /* 0x001fc40000011634 */
[----:B------:R-:W2:Y:S01]  /*67200*/  LDL.LU R52, [R1+0x9c] ;  /* 0x00009c0001347983 */ /* 0x000ea20000300800 */
[----:B------:R-:W-:Y:S02]  /*67210*/  SHF.R.U32.HI R3, RZ, 0x8, R56 ;  /* 0x00000008ff037819 */ /* 0x000fe40000011638 */
[----:B------:R-:W-:Y:S02]  /*67220*/  SHF.R.U32.HI R2, RZ, 0x8, R57 ;  /* 0x00000008ff027819 */ /* 0x000fe40000011639 */
[----:B------:R-:W-:Y:S01]  /*67230*/  SHF.R.U32.HI R42, RZ, 0x8, R42 ;  /* 0x00000008ff2a7819 */ /* 0x000fe2000001162a */
[----:B------:R-:W2:Y:S01]  /*67240*/  LDL.LU R57, [R1+0x8c] ;  /* 0x00008c0001397983 */ /* 0x000ea20000300800 */
[----:B------:R-:W-:Y:S02]  /*67250*/  LOP3.LUT R3, R3, 0xffff, RZ, 0xc0, !PT ;  /* 0x0000ffff03037812 */ /* 0x000fe400078ec0ff */
[----:B------:R-:W-:Y:S01]  /*67260*/  LOP3.LUT R2, R2, 0xffff, RZ, 0xc0, !PT ;  /* 0x0000ffff02027812 */ /* 0x000fe200078ec0ff */
[----:B------:R-:W2:Y:S01]  /*67270*/  LDL.LU R56, [R1+0x78] ;  /* 0x0000780001387983 */ /* 0x000ea20000300800 */
[----:B------:R-:W-:-:S02]  /*67280*/  LOP3.LUT R0, R0, 0xffff, RZ, 0xc0, !PT ;  /* 0x0000ffff00007812 */ /* 0x000fc400078ec0ff */
[----:B------:R-:W-:Y:S02]  /*67290*/  SHF.R.U32.HI R37, RZ, 0x8, R37 ;  /* 0x00000008ff257819 */ /* 0x000fe40000011625 */
[----:B------:R-:W-:Y:S02]  /*672a0*/  SHF.R.U32.HI R35, RZ, 0x8, R35 ;  /* 0x00000008ff237819 */ /* 0x000fe40000011623 */
[----:B------:R-:W-:Y:S02]  /*672b0*/  LOP3.LUT R8, R42, 0xffff, RZ, 0xc0, !PT ;  /* 0x0000ffff2a087812 */ /* 0x000fe400078ec0ff */
[----:B------:R-:W-:Y:S02]  /*672c0*/  PRMT R42, R3, 0x3340, R1 ;  /* 0x00003340032a7816 */ /* 0x000fe40000000001 */
[----:B------:R-:W-:Y:S02]  /*672d0*/  PRMT R0, R0, 0x3340, R2 ;  /* 0x0000334000007816 */ /* 0x000fe40000000002 */
[----:B------:R-:W-:-:S02]  /*672e0*/  LOP3.LUT R35, R35, 0xffff, RZ, 0xc0, !PT ;  /* 0x0000ffff23237812 */ /* 0x000fc400078ec0ff */
[----:B------:R-:W-:Y:S01]  /*672f0*/  LOP3.LUT R37, R37, 0xffff, RZ, 0xc0, !PT ;  /* 0x0000ffff25257812 */ /* 0x000fe200078ec0ff */
[----:B------:R-:W-:Y:S04]  /*67300*/  STL [R1+0x2884], R42 ;  /* 0x0028842a01007387 */ /* 0x000fe80000100800 */
[----:B------:R0:W-:Y:S01]  /*67310*/  STL [R1+0x18], R0 ;  /* 0x0000180001007387 */ /* 0x0001e20000100800 */
[----:B------:R-:W-:Y:S02]  /*67320*/  SHF.R.U32.HI R20, RZ, 0x8, R20 ;  /* 0x00000008ff147819 */ /* 0x000fe40000011614 */
[----:B0-----:R-:W-:Y:S02]  /*67330*/  PRMT R0, R37, 0x3340, R35 ;  /* 0x0000334025007816 */ /* 0x001fe40000000023 */
[----:B------:R-:W-:-:S05]  /*67340*/  PRMT R37, R8, 0x3340, R1 ;  /* 0x0000334008257816 */ /* 0x000fca0000000001 */
[----:B------:R-:W-:Y:S04]  /*67350*/  STL [R1+0x2888], R37 ;  /* 0x0028882501007387 */ /* 0x000fe80000100800 */
[----:B------:R3:W-:Y:S01]  /*67360*/  STL [R1+0x1c], R0 ;  /* 0x00001c0001007387 */ /* 0x0007e20000100800 */
[----:B------:R-:W-:Y:S02]  /*67370*/  LOP3.LUT R20, R20, 0xffff, RZ, 0xc0, !PT ;  /* 0x0000ffff14147812 */ /* 0x000fe400078ec0ff */
[----:B------:R-:W-:-:S04]  /*67380*/  SHF.R.U32.HI R58, RZ, 0x8, R58 ;  /* 0x00000008ff3a7819 */ /* 0x000fc8000001163a */
[----:B------:R-:W-:Y:S02]  /*67390*/  LOP3.LUT R58, R58, 0xffff, RZ, 0xc0, !PT ;  /* 0x0000ffff3a3a7812 */ /* 0x000fe400078ec0ff */
[----:B---3--:R-:W-:-:S04]  /*673a0*/  SHF.R.U32.HI R0, RZ, 0x8, R53 ;  /* 0x00000008ff007819 */ /* 0x008fc80000011635 */
[----:B------:R-:W-:Y:S02]  /*673b0*/  LOP3.LUT R0, R0, 0xffff, RZ, 0xc0, !PT ;  /* 0x0000ffff00007812 */ /* 0x000fe400078ec0ff */
[----:B----4-:R-:W-:Y:S02]  /*673c0*/  SHF.R.U32.HI R2, RZ, 0x8, R55 ;  /* 0x00000008ff027819 */ /* 0x010fe40000011637 */
[----:B------:R-:W3:Y:S01]  /*673d0*/  LDL.LU R55, [R1+0x68] ;  /* 0x0000680001377983 */ /* 0x000ee20000300800 */
[----:B------:R-:W-:Y:S02]  /*673e0*/  PRMT R35, R0, 0x3340, R20 ;  /* 0x0000334000237816 */ /* 0x000fe40000000014 */
[----:B------:R-:W-:-:S03]  /*673f0*/  LOP3.LUT R2, R2, 0xffff, RZ, 0xc0, !PT ;  /* 0x0000ffff02027812 */ /* 0x000fc600078ec0ff */
[----:B------:R0:W-:Y:S01]  /*67400*/  STL [R1+0x288c], R35 ;  /* 0x00288c2301007387 */ /* 0x0001e20000100800 */
[----:B------:R-:W-:-:S03]  /*67410*/  PRMT R20, R2, 0x3340, R58 ;  /* 0x0000334002147816 */ /* 0x000fc6000000003a */
[----:B------:R-:W4:Y:S04]  /*67420*/  LDL.LU R9, [R1+0xbc] ;  /* 0x0000bc0001097983 */ /* 0x000f280000300800 */
[----:B------:R-:W4:Y:S01]  /*67430*/  LDL.LU R53, [R1+0xb0] ;  /* 0x0000b00001357983 */ /* 0x000f220000300800 */
[----:B--2---:R-:W-:-:S03]  /*67440*/  SHF.R.U32.HI R2, RZ, 0x8, R52 ;  /* 0x00000008ff027819 */ /* 0x004fc60000011634 */
[----:B------:R-:W2:Y:S04]  /*67450*/  LDL.LU R52, [R1+0x64] ;  /* 0x0000640001347983 */ /* 0x000ea80000300800 */
[----:B------:R-:W2:Y:S01]  /*67460*/  LDL.LU R45, [R1+0x7c] ;  /* 0x00007c00012d7983 */ /* 0x000ea20000300800 */
[----:B------:R-:W-:Y:S02]  /*67470*/  SHF.R.U32.HI R18, RZ, 0x8, R18 ;  /* 0x00000008ff127819 */ /* 0x000fe40000011612 */
[----:B------:R-:W-:Y:S01]  /*67480*/  SHF.R.U32.HI R19, RZ, 0x8, R19 ;  /* 0x00000008ff137819 */ /* 0x000fe20000011613 */
[----:B------:R-:W2:Y:S01]  /*67490*/  LDL.LU R37, [R1+0xc8] ;  /* 0x0000c80001257983 */ /* 0x000ea20000300800 */
[----:B------:R-:W-:Y:S02]  /*674a0*/  SHF.R.U32.HI R0, RZ, 0x8, R56 ;  /* 0x00000008ff007819 */ /* 0x000fe40000011638 */
[----:B------:R-:W-:Y:S01]  /*674b0*/  SHF.R.U32.HI R3, RZ, 0x8, R57 ;  /* 0x00000008ff037819 */ /* 0x000fe20000011639 */
[----:B------:R-:W2:Y:S01]  /*674c0*/  LDL.LU R42, [R1+0x74] ;  /* 0x00007400012a7983 */ /* 0x000ea20000300800 */
[----:B------:R-:W-:-:S02]  /*674d0*/  LOP3.LUT R57, R0, 0xffff, RZ, 0xc0, !PT ;  /* 0x0000ffff00397812 */ /* 0x000fc400078ec0ff */
[----:B------:R-:W-:Y:S02]  /*674e0*/  LOP3.LUT R0, R19, 0xffff, RZ, 0xc0, !PT ;  /* 0x0000ffff13007812 */ /* 0x000fe400078ec0ff */
[----:B------:R-:W-:Y:S02]  /*674f0*/  LOP3.LUT R18, R18, 0xffff, RZ, 0xc0, !PT ;  /* 0x0000ffff12127812 */ /* 0x000fe400078ec0ff */
[----:B------:R-:W-:Y:S02]  /*67500*/  SHF.R.U32.HI R16, RZ, 0x8, R16 ;  /* 0x00000008ff107819 */ /* 0x000fe40000011610 */
[----:B------:R-:W-:Y:S02]  /*67510*/  PRMT R18, R18, 0x3340, R0 ;  /* 0x0000334012127816 */ /* 0x000fe40000000000 */
[----:B------:R-:W-:Y:S02]  /*67520*/  LOP3.LUT R3, R3, 0xffff, RZ, 0xc0, !PT ;  /* 0x0000ffff03037812 */ /* 0x000fe400078ec0ff */
[----:B------:R-:W-:-:S02]  /*67530*/  LOP3.LUT R2, R2, 0xffff, RZ, 0xc0, !PT ;  /* 0x0000ffff02027812 */ /* 0x000fc400078ec0ff */
[----:B------:R-:W-:Y:S02]  /*67540*/  LOP3.LUT R16, R16, 0xffff, RZ, 0xc0, !PT ;  /* 0x0000ffff10107812 */ /* 0x000fe400078ec0ff */
[----:B------:R-:W-:Y:S02]  /*67550*/  PRMT R19, R2, 0x3340, R3 ;  /* 0x0000334002137816 */ /* 0x000fe40000000003 */
[----:B---3--:R-:W-:-:S04]  /*67560*/  SHF.R.U32.HI R0, RZ, 0x8, R55 ;  /* 0x00000008ff007819 */ /* 0x008fc80000011637 */
[----:B------:R-:W-:-:S04]  /*67570*/  LOP3.LUT R0, R0, 0xffff, RZ, 0xc0, !PT ;  /* 0x0000ffff00007812 */ /* 0x000fc800078ec0ff */
[----:B------:R-:W-:Y:S02]  /*67580*/  PRMT R16, R0, 0x3340, R16 ;  /* 0x0000334000107816 */ /* 0x000fe40000000010 */
[----:B----4-:R-:W-:Y:S02]  /*67590*/  SHF.R.U32.HI R2, RZ, 0x8, R9 ;  /* 0x00000008ff027819 */ /* 0x010fe40000011609 */
[----:B------:R-:W3:Y:S01]  /*675a0*/  LDL.LU R9, [R1+0x38] ;  /* 0x0000380001097983 */ /* 0x000ee20000300800 */
[----:B------:R-:W-:Y:S02]  /*675b0*/  SHF.R.U32.HI R3, RZ, 0x8, R53 ;  /* 0x00000008ff037819 */ /* 0x000fe40000011635 */
[----:B--2---:R-:W-:-:S04]  /*675c0*/  SHF.R.U32.HI R0, RZ, 0x8, R52 ;  /* 0x00000008ff007819 */ /* 0x004fc80000011634 */
[----:B------:R-:W-:-:S04]  /*675d0*/  LOP3.LUT R0, R0, 0xffff, RZ, 0xc0, !PT ;  /* 0x0000ffff00007812 */ /* 0x000fc800078ec0ff */
[----:B------:R-:W-:Y:S02]  /*675e0*/  PRMT R53, R0, 0x3340, R1 ;  /* 0x0000334000357816 */ /* 0x000fe40000000001 */
[----:B------:R-:W-:Y:S02]  /*675f0*/  SHF.R.U32.HI R0, RZ, 0x8, R45 ;  /* 0x00000008ff007819 */ /* 0x000fe4000001162d */
[----:B------:R-:W2:Y:S01]  /*67600*/  LDL.LU R45, [R1+0x40] ;  /* 0x00004000012d7983 */ /* 0x000ea20000300800 */
[----:B------:R-:W-:Y:S02]  /*67610*/  LOP3.LUT R3, R3, 0xffff, RZ, 0xc0, !PT ;  /* 0x0000ffff03037812 */ /* 0x000fe400078ec0ff */
[----:B------:R-:W-:Y:S01]  /*67620*/  LOP3.LUT R2, R2, 0xffff, RZ, 0xc0, !PT ;  /* 0x0000ffff02027812 */ /* 0x000fe200078ec0ff */
[----:B0-----:R-:W4:Y:S03]  /*67630*/  LDL.LU R35, [R1+0x88] ;  /* 0x0000880001237983 */ /* 0x001f260000300800 */
[----:B------:R-:W-:-:S02]  /*67640*/  PRMT R11, R2, 0x3340, R3 ;  /* 0x00003340020b7816 */ /* 0x000fc40000000003 */
[----:B------:R-:W-:Y:S02]  /*67650*/  SHF.R.U32.HI R2, RZ, 0x8, R37 ;  /* 0x00000008ff027819 */ /* 0x000fe40000011625 */
[----:B------:R-:W4:Y:S01]  /*67660*/  LDL.LU R37, [R1+0x5c] ;  /* 0x00005c0001257983 */ /* 0x000f220000300800 */
[----:B------:R-:W-:Y:S02]  /*67670*/  SHF.R.U32.HI R36, RZ, 0x8, R36 ;  /* 0x00000008ff247819 */ /* 0x000fe40000011624 */
[----:B------:R-:W-:Y:S02]  /*67680*/  LOP3.LUT R0, R0, 0xffff, RZ, 0xc0, !PT ;  /* 0x0000ffff00007812 */ /* 0x000fe400078ec0ff */
[----:B------:R-:W-:Y:S02]  /*67690*/  LOP3.LUT R8, R36, 0xffff, RZ, 0xc0, !PT ;  /* 0x0000ffff24087812 */ /* 0x000fe400078ec0ff */
[----:B------:R-:W-:Y:S02]  /*676a0*/  SHF.R.U32.HI R47, RZ, 0x8, R47 ;  /* 0x00000008ff2f7819 */ /* 0x000fe4000001162f */
[----:B------:R-:W-:-:S02]  /*676b0*/  PRMT R8, R0, 0x3340, R8 ;  /* 0x0000334000087816 */ /* 0x000fc40000000008 */
[----:B------:R-:W-:Y:S02]  /*676c0*/  SHF.R.U32.HI R3, RZ, 0x8, R42 ;  /* 0x00000008ff037819 */ /* 0x000fe4000001162a */
[----:B------:R-:W4:Y:S01]  /*676d0*/  LDL.LU R42, [R1+0x14] ;  /* 0x00001400012a7983 */ /* 0x000f220000300800 */
[----:B------:R-:W-:-:S04]  /*676e0*/  LOP3.LUT R47, R47, 0xffff, RZ, 0xc0, !PT ;  /* 0x0000ffff2f2f7812 */ /* 0x000fc800078ec0ff */
[----:B------:R-:W-:Y:S02]  /*676f0*/  PRMT R55, R47, 0x3340, R1 ;  /* 0x000033402f377816 */ /* 0x000fe40000000001 */
[----:B---3--:R-:W-:-:S04]  /*67700*/  SHF.R.U32.HI R0, RZ, 0x8, R9 ;  /* 0x00000008ff007819 */ /* 0x008fc80000011609 */
[----:B------:R-:W-:-:S04]  /*67710*/  LOP3.LUT R0, R0, 0xffff, RZ, 0xc0, !PT ;  /* 0x0000ffff00007812 */ /* 0x000fc800078ec0ff */
[----:B------:R-:W-:Y:S02]  /*67720*/  PRMT R47, R0, 0x3340, R1 ;  /* 0x00003340002f7816 */ /* 0x000fe40000000001 */
[----:B--2---:R-:W-:Y:S02]  /*67730*/  SHF.R.U32.HI R0, RZ, 0x8, R45 ;  /* 0x00000008ff007819 */ /* 0x004fe4000001162d */
[----:B------:R-:W2:Y:S01]  /*67740*/  LDL.LU R45, [R1+0x58] ;  /* 0x00005800012d7983 */ /* 0x000ea20000300800 */
[----:B------:R-:W-:Y:S02]  /*67750*/  SHF.R.U32.HI R17, RZ, 0x8, R17 ;  /* 0x00000008ff117819 */ /* 0x000fe40000011611 */
[----:B------:R-:W-:Y:S02]  /*67760*/  SHF.R.U32.HI R46, RZ, 0x8, R46 ;  /* 0x00000008ff2e7819 */ /* 0x000fe4000001162e */
[----:B------:R-:W-:Y:S02]  /*67770*/  SHF.R.U32.HI R33, RZ, 0x8, R33 ;  /* 0x00000008ff217819 */ /* 0x000fe40000011621 */
[----:B------:R-:W-:-:S02]  /*67780*/  SHF.R.U32.HI R32, RZ, 0x8, R32 ;  /* 0x00000008ff207819 */ /* 0x000fc40000011620 */
[----:B------:R-:W-:Y:S02]  /*67790*/  LOP3.LUT R46, R46, 0xffff, RZ, 0xc0, !PT ;  /* 0x0000ffff2e2e7812 */ /* 0x000fe400078ec0ff */
[----:B------:R-:W-:Y:S02]  /*677a0*/  LOP3.LUT R17, R17, 0xffff, RZ, 0xc0, !PT ;  /* 0x0000ffff11117812 */ /* 0x000fe400078ec0ff */
[----:B------:R-:W-:Y:S02]  /*677b0*/  SHF.R.U32.HI R10, RZ, 0x8, R10 ;  /* 0x00000008ff0a7819 */ /* 0x000fe4000001160a */
[----:B------:R-:W-:Y:S02]  /*677c0*/  LOP3.LUT R33, R33, 0xffff, RZ, 0xc0, !PT ;  /* 0x0000ffff21217812 */ /* 0x000fe400078ec0ff */
[----:B------:R-:W-:Y:S02]  /*677d0*/  LOP3.LUT R3, R3, 0xffff, RZ, 0xc0, !PT ;  /* 0x0000ffff03037812 */ /* 0x000fe400078ec0ff */
[----:B------:R-:W-:-:S02]  /*677e0*/  LOP3.LUT R2, R2, 0xffff, RZ, 0xc0, !PT ;  /* 0x0000ffff02027812 */ /* 0x000fc400078ec0ff */
[----:B------:R-:W-:Y:S02]  /*677f0*/  LOP3.LUT R32, R32, 0xffff, RZ, 0xc0, !PT ;  /* 0x0000ffff20207812 */ /* 0x000fe400078ec0ff */
[----:B------:R-:W-:Y:S02]  /*67800*/  PRMT R17, R17, 0x3340, R46 ;  /* 0x0000334011117816 */ /* 0x000fe4000000002e */
[----:B------:R-:W-:Y:S02]  /*67810*/  LOP3.LUT R46, R10, 0xffff, RZ, 0xc0, !PT ;  /* 0x0000ffff0a2e7812 */ /* 0x000fe400078ec0ff */
[----:B------:R-:W-:Y:S02]  /*67820*/  PRMT R9, R2, 0x3340, R3 ;  /* 0x0000334002097816 */ /* 0x000fe40000000003 */
[----:B------:R-:W-:Y:S02]  /*67830*/  PRMT R10, R32, 0x3340, R33 ;  /* 0x00003340200a7816 */ /* 0x000fe40000000021 */
[----:B----4-:R-:W-:Y:S01]  /*67840*/  SHF.R.U32.HI R2, RZ, 0x8, R35 ;  /* 0x00000008ff027819 */ /* 0x010fe20000011623 */
[----:B------:R-:W3:Y:S01]  /*67850*/  LDL.LU R33, [R1+0xa0] ;  /* 0x0000a00001217983 */ /* 0x000ee20000300800 */
[----:B------:R-:W-:-:S03]  /*67860*/  SHF.R.U32.HI R3, RZ, 0x8, R37 ;  /* 0x00000008ff037819 */ /* 0x000fc60000011625 */
[----:B------:R-:W4:Y:S01]  /*67870*/  LDL.LU R35, [R1+0x90] ;  /* 0x0000900001237983 */ /* 0x000f220000300800 */
[----:B------:R-:W-:-:S03]  /*67880*/  SHF.R.U32.HI R49, RZ, 0x8, R49 ;  /* 0x00000008ff317819 */ /* 0x000fc60000011631 */
[----:B------:R-:W3:Y:S01]  /*67890*/  LDL.LU R37, [R1+0x28] ;  /* 0x0000280001257983 */ /* 0x000ee20000300800 */
[----:B------:R-:W-:Y:S02]  /*678a0*/  SHF.R.U32.HI R34, RZ, 0x8, R34 ;  /* 0x00000008ff227819 */ /* 0x000fe40000011622 */
[----:B------:R-:W-:Y:S02]  /*678b0*/  SHF.R.U32.HI R38, RZ, 0x8, R38 ;  /* 0x00000008ff267819 */ /* 0x000fe40000011626 */
[----:B------:R-:W-:Y:S02]  /*678c0*/  SHF.R.U32.HI R28, RZ, 0x8, R28 ;  /* 0x00000008ff1c7819 */ /* 0x000fe4000001161c */
[----:B------:R-:W-:Y:S02]  /*678d0*/  LOP3.LUT R49, R49, 0xffff, RZ, 0xc0, !PT ;  /* 0x0000ffff31317812 */ /* 0x000fe400078ec0ff */
[----:B------:R-:W-:Y:S02]  /*678e0*/  LOP3.LUT R38, R38, 0xffff, RZ, 0xc0, !PT ;  /* 0x0000ffff26267812 */ /* 0x000fe400078ec0ff */
[----:B------:R-:W-:-:S02]  /*678f0*/  LOP3.LUT R34, R34, 0xffff, RZ, 0xc0, !PT ;  /* 0x0000ffff22227812 */ /* 0x000fc400078ec0ff */
[----:B------:R-:W-:Y:S02]  /*67900*/  LOP3.LUT R28, R28, 0xffff, RZ, 0xc0, !PT ;  /* 0x0000ffff1c1c7812 */ /* 0x000fe400078ec0ff */
[----:B------:R-:W-:Y:S02]  /*67910*/  LOP3.LUT R0, R0, 0xffff, RZ, 0xc0, !PT ;  /* 0x0000ffff00007812 */ /* 0x000fe400078ec0ff */
[----:B------:R-:W-:Y:S02]  /*67920*/  PRMT R56, R49, 0x3340, R1 ;  /* 0x0000334031387816 */ /* 0x000fe40000000001 */
[----:B------:R-:W-:Y:S02]  /*67930*/  SHF.R.U32.HI R51, RZ, 0x8, R51 ;  /* 0x00000008ff337819 */ /* 0x000fe40000011633 */
[----:B------:R-:W-:Y:S02]  /*67940*/  PRMT R49, R34, 0x3340, R38 ;  /* 0x0000334022317816 */ /* 0x000fe40000000026 */
[----:B------:R-:W-:-:S02]  /*67950*/  SHF.R.U32.HI R41, RZ, 0x8, R41 ;  /* 0x00000008ff297819 */ /* 0x000fc40000011629 */
[----:B------:R-:W-:Y:S02]  /*67960*/  SHF.R.U32.HI R43, RZ, 0x8, R43 ;  /* 0x00000008ff2b7819 */ /* 0x000fe4000001162b */
[----:B------:R-:W-:Y:S02]  /*67970*/  PRMT R38, R0, 0x3340, R28 ;  /* 0x0000334000267816 */ /* 0x000fe4000000001c */
[----:B------:R-:W-:Y:S02]  /*67980*/  SHF.R.U32.HI R0, RZ, 0x8, R42 ;  /* 0x00000008ff007819 */ /* 0x000fe4000001162a */
[----:B------:R-:W-:Y:S01]  /*67990*/  LOP3.LUT R51, R51, 0xffff, RZ, 0xc0, !PT ;  /* 0x0000ffff33337812 */ /* 0x000fe200078ec0ff */
[----:B------:R-:W3:Y:S01]  /*679a0*/  LDL.LU R42, [R1+0x70] ;  /* 0x00007000012a7983 */ /* 0x000ee20000300800 */
[----:B------:R-:W-:Y:S02]  /*679b0*/  LOP3.LUT R43, R43, 0xffff, RZ, 0xc0, !PT ;  /* 0x0000ffff2b2b7812 */ /* 0x000fe400078ec0ff */
[----:B------:R-:W-:-:S02]  /*679c0*/  LOP3.LUT R41, R41, 0xffff, RZ, 0xc0, !PT ;  /* 0x0000ffff29297812 */ /* 0x000fc400078ec0ff */
[----:B------:R-:W-:Y:S02]  /*679d0*/  LOP3.LUT R0, R0, 0xffff, RZ, 0xc0, !PT ;  /* 0x0000ffff00007812 */ /* 0x000fe400078ec0ff */
[----:B------:R-:W-:Y:S02]  /*679e0*/  PRMT R58, R51, 0x3340, R1 ;  /* 0x00003340333a7816 */ /* 0x000fe40000000001 */
[----:B------:R-:W-:Y:S02]  /*679f0*/  PRMT R51, R41, 0x3340, R43 ;  /* 0x0000334029337816 */ /* 0x000fe4000000002b */
[----:B------:R-:W-:Y:S02]  /*67a00*/  PRMT R41, R0, 0x3340, R1 ;  /* 0x0000334000297816 */ /* 0x000fe40000000001 */
[----:B--2---:R-:W-:Y:S02]  /*67a10*/  SHF.R.U32.HI R0, RZ, 0x8, R45 ;  /* 0x00000008ff007819 */ /* 0x004fe4000001162d */
[----:B------:R-:W2:Y:S01]  /*67a20*/  LDL.LU R45, [R1+0x2c] ;  /* 0x00002c00012d7983 */ /* 0x000ea20000300800 */
[----:B------:R-:W-:-:S02]  /*67a30*/  SHF.R.U32.HI R15, RZ, 0x8, R15 ;  /* 0x00000008ff0f7819 */ /* 0x000fc4000001160f */
[----:B------:R-:W-:Y:S02]  /*67a40*/  SHF.R.U32.HI R48, RZ, 0x8, R48 ;  /* 0x00000008ff307819 */ /* 0x000fe40000011630 */
[----:B------:R-:W-:Y:S02]  /*67a50*/  SHF.R.U32.HI R50, RZ, 0x8, R50 ;  /* 0x00000008ff327819 */ /* 0x000fe40000011632 */
[----:B------:R-:W-:Y:S02]  /*67a60*/  SHF.R.U32.HI R40, RZ, 0x8, R40 ;  /* 0x00000008ff287819 */ /* 0x000fe40000011628 */
[----:B------:R-:W-:Y:S02]  /*67a70*/  SHF.R.U32.HI R39, RZ, 0x8, R39 ;  /* 0x00000008ff277819 */ /* 0x000fe40000011627 */
[----:B------:R-:W-:Y:S02]  /*67a80*/  SHF.R.U32.HI R31, RZ, 0x8, R31 ;  /* 0x00000008ff1f7819 */ /* 0x000fe4000001161f */
[----:B------:R-:W-:-:S02]  /*67a90*/  LOP3.LUT R15, R15, 0xffff, RZ, 0xc0, !PT ;  /* 0x0000ffff0f0f7812 */ /* 0x000fc400078ec0ff */
[----:B------:R-:W-:Y:S02]  /*67aa0*/  LOP3.LUT R0, R0, 0xffff, RZ, 0xc0, !PT ;  /* 0x0000ffff00007812 */ /* 0x000fe400078ec0ff */
[----:B------:R-:W-:Y:S02]  /*67ab0*/  SHF.R.U32.HI R44, RZ, 0x8, R44 ;  /* 0x00000008ff2c7819 */ /* 0x000fe4000001162c */
[----:B------:R-:W-:Y:S02]  /*67ac0*/  SHF.R.U32.HI R30, RZ, 0x8, R30 ;  /* 0x00000008ff1e7819 */ /* 0x000fe4000001161e */
[----:B------:R-:W-:Y:S02]  /*67ad0*/  LOP3.LUT R48, R48, 0xffff, RZ, 0xc0, !PT ;  /* 0x0000ffff30307812 */ /* 0x000fe400078ec0ff */
[----:B------:R-:W-:Y:S02]  /*67ae0*/  SHF.R.U32.HI R29, RZ, 0x8, R29 ;  /* 0x00000008ff1d7819 */ /* 0x000fe4000001161d */
[----:B------:R-:W-:-:S02]  /*67af0*/  LOP3.LUT R50, R50, 0xffff, RZ, 0xc0, !PT ;  /* 0x0000ffff32327812 */ /* 0x000fc400078ec0ff */
[----:B------:R-:W-:Y:S02]  /*67b00*/  LOP3.LUT R40, R40, 0xffff, RZ, 0xc0, !PT ;  /* 0x0000ffff28287812 */ /* 0x000fe400078ec0ff */
[----:B------:R-:W-:Y:S02]  /*67b10*/  SHF.R.U32.HI R27, RZ, 0x8, R27 ;  /* 0x00000008ff1b7819 */ /* 0x000fe4000001161b */
[----:B------:R-:W-:Y:S02]  /*67b20*/  LOP3.LUT R39, R39, 0xffff, RZ, 0xc0, !PT ;  /* 0x0000ffff27277812 */ /* 0x000fe400078ec0ff */
[----:B------:R-:W-:Y:S02]  /*67b30*/  LOP3.LUT R31, R31, 0xffff, RZ, 0xc0, !PT ;  /* 0x0000ffff1f1f7812 */ /* 0x000fe400078ec0ff */
[----:B------:R-:W-:Y:S02]  /*67b40*/  LOP3.LUT R3, R3, 0xffff, RZ, 0xc0, !PT ;  /* 0x0000ffff03037812 */ /* 0x000fe400078ec0ff */
[----:B------:R-:W-:-:S02]  /*67b50*/  LOP3.LUT R2, R2, 0xffff, RZ, 0xc0, !PT ;  /* 0x0000ffff02027812 */ /* 0x000fc400078ec0ff */
[----:B------:R-:W-:Y:S02]  /*67b60*/  SHF.R.U32.HI R22, RZ, 0x8, R22 ;  /* 0x00000008ff167819 */ /* 0x000fe40000011616 */
[----:B------:R-:W-:Y:S02]  /*67b70*/  PRMT R0, R0, 0x3340, R15 ;  /* 0x0000334000007816 */ /* 0x000fe4000000000f */
[----:B------:R-:W-:Y:S02]  /*67b80*/  LOP3.LUT R44, R44, 0xffff, RZ, 0xc0, !PT ;  /* 0x0000ffff2c2c7812 */ /* 0x000fe400078ec0ff */
[----:B------:R-:W-:Y:S02]  /*67b90*/  LOP3.LUT R30, R30, 0xffff, RZ, 0xc0, !PT ;  /* 0x0000ffff1e1e7812 */ /* 0x000fe400078ec0ff */
[----:B------:R-:W-:Y:S02]  /*67ba0*/  SHF.R.U32.HI R21, RZ, 0x8, R21 ;  /* 0x00000008ff157819 */ /* 0x000fe40000011615 */
[----:B------:R-:W-:-:S02]  /*67bb0*/  PRMT R54, R48, 0x3340, R1 ;  /* 0x0000334030367816 */ /* 0x000fc40000000001 */
[----:B------:R-:W-:Y:S02]  /*67bc0*/  LOP3.LUT R29, R29, 0xffff, RZ, 0xc0, !PT ;  /* 0x0000ffff1d1d7812 */ /* 0x000fe400078ec0ff */
[--C-:B------:R-:W-:Y:S02]  /*67bd0*/  PRMT R59, R50, 0x3340, R1.reuse ;  /* 0x00003340323b7816 */ /* 0x100fe40000000001 */
[--C-:B------:R-:W-:Y:S02]  /*67be0*/  PRMT R48, R40, 0x3340, R1.reuse ;  /* 0x0000334028307816 */ /* 0x100fe40000000001 */
[----:B------:R-:W-:Y:S01]  /*67bf0*/  LOP3.LUT R27, R27, 0xffff, RZ, 0xc0, !PT ;  /* 0x0000ffff1b1b7812 */ /* 0x000fe200078ec0ff */
[----:B------:R0:W-:Y:S01]  /*67c00*/  STL [R1+0x8], R0 ;  /* 0x0000080001007387 */ /* 0x0001e20000100800 */
[----:B------:R-:W-:Y:S02]  /*67c10*/  PRMT R50, R39, 0x3340, R1 ;  /* 0x0000334027327816 */ /* 0x000fe40000000001 */
[----:B------:R-:W-:-:S02]  /*67c20*/  PRMT R40, R2, 0x3340, R3 ;  /* 0x0000334002287816 */ /* 0x000fc40000000003 */
[----:B------:R-:W-:Y:S02]  /*67c30*/  LOP3.LUT R22, R22, 0xffff, RZ, 0xc0, !PT ;  /* 0x0000ffff16167812 */ /* 0x000fe400078ec0ff */
[--C-:B------:R-:W-:Y:S02]  /*67c40*/  PRMT R52, R44, 0x3340, R1.reuse ;  /* 0x000033402c347816 */ /* 0x100fe40000000001 */
[----:B------:R-:W-:Y:S02]  /*67c50*/  PRMT R39, R31, 0x3340, R1 ;  /* 0x000033401f277816 */ /* 0x000fe40000000001 */
[----:B------:R-:W-:Y:S01]  /*67c60*/  LOP3.LUT R2, R21, 0xffff, RZ, 0xc0, !PT ;  /* 0x0000ffff15027812 */ /* 0x000fe200078ec0ff */
[----:B------:R-:W2:Y:S01]  /*67c70*/  LDL.LU R31, [R1+0xcc] ;  /* 0x0000cc00011f7983 */ /* 0x000ea20000300800 */
[----:B---3--:R-:W-:Y:S02]  /*67c80*/  SHF.R.U32.HI R15, RZ, 0x8, R33 ;  /* 0x00000008ff0f7819 */ /* 0x008fe40000011621 */
[----:B------:R-:W-:-:S02]  /*67c90*/  PRMT R44, R30, 0x3340, R1 ;  /* 0x000033401e2c7816 */ /* 0x000fc40000000001 */
[----:B----4-:R-:W-:Y:S01]  /*67ca0*/  SHF.R.U32.HI R21, RZ, 0x8, R35 ;  /* 0x00000008ff157819 */ /* 0x010fe20000011623 */
[----:B------:R-:W3:Y:S01]  /*67cb0*/  LDL.LU R30, [R1+0xb4] ;  /* 0x0000b400011e7983 */ /* 0x000ee20000300800 */
[----:B0-----:R-:W-:Y:S02]  /*67cc0*/  SHF.R.U32.HI R0, RZ, 0x8, R37 ;  /* 0x00000008ff007819 */ /* 0x001fe40000011625 */
[----:B------:R-:W-:Y:S02]  /*67cd0*/  PRMT R43, R27, 0x3340, R29 ;  /* 0x000033401b2b7816 */ /* 0x000fe4000000001d */
[----:B------:R-:W-:Y:S01]  /*67ce0*/  SHF.R.U32.HI R7, RZ, 0x8, R7 ;  /* 0x00000008ff077819 */ /* 0x000fe20000011607 */
[----:B------:R-:W4:Y:S01]  /*67cf0*/  LDL.LU R29, [R1+0x84] ;  /* 0x00008400011d7983 */ /* 0x000f220000300800 */
[----:B------:R-:W-:Y:S02]  /*67d00*/  SHF.R.U32.HI R13, RZ, 0x8, R13 ;  /* 0x00000008ff0d7819 */ /* 0x000fe4000001160d */
[----:B------:R-:W-:Y:S01]  /*67d10*/  PRMT R34, R22, 0x3340, R1 ;  /* 0x0000334016227816 */ /* 0x000fe20000000001 */
[----:B------:R-:W4:Y:S01]  /*67d20*/  LDL.LU R32, [R1+0xc] ;  /* 0x00000c0001207983 */ /* 0x000f220000300800 */
[----:B------:R-:W-:-:S02]  /*67d30*/  LOP3.LUT R22, R15, 0xffff, RZ, 0xc0, !PT ;  /* 0x0000ffff0f167812 */ /* 0x000fc400078ec0ff */
[----:B------:R-:W-:Y:S01]  /*67d40*/  LOP3.LUT R21, R21, 0xffff, RZ, 0xc0, !PT ;  /* 0x0000ffff15157812 */ /* 0x000fe200078ec0ff */
[----:B------:R-:W4:Y:S01]  /*67d50*/  LDL.LU R33, [R1+0x10] ;  /* 0x0000100001217983 */ /* 0x000f220000300800 */
[----:B------:R-:W-:Y:S02]  /*67d60*/  LOP3.LUT R15, R0, 0xffff, RZ, 0xc0, !PT ;  /* 0x0000ffff000f7812 */ /* 0x000fe400078ec0ff */
[----:B------:R-:W-:Y:S02]  /*67d70*/  LOP3.LUT R0, R13, 0xffff, RZ, 0xc0, !PT ;  /* 0x0000ffff0d007812 */ /* 0x000fe400078ec0ff */
[----:B------:R-:W-:Y:S02]  /*67d80*/  LOP3.LUT R7, R7, 0xffff, RZ, 0xc0, !PT ;  /* 0x0000ffff07077812 */ /* 0x000fe400078ec0ff */
[----:B------:R-:W-:Y:S02]  /*67d90*/  PRMT R21, R22, 0x3340, R21 ;  /* 0x0000334016157816 */ /* 0x000fe40000000015 */
[----:B------:R-:W-:-:S03]  /*67da0*/  PRMT R7, R7, 0x3340, R0 ;  /* 0x0000334007077816 */ /* 0x000fc60000000000 */
[----:B------:R-:W-:Y:S01]  /*67db0*/  STL [R1+0x4], R21 ;  /* 0x0000041501007387 */ /* 0x000fe20000100800 */
[----:B------:R-:W-:-:S03]  /*67dc0*/  PRMT R13, R15, 0x3340, R1 ;  /* 0x000033400f0d7816 */ /* 0x000fc60000000001 */
[----:B------:R2:W-:Y:S01]  /*67dd0*/  STL [R1], R7 ;  /* 0x0000000701007387 */ /* 0x0005e20000100800 */
[----:B------:R-:W-:-:S03]  /*67de0*/  SHF.R.U32.HI R15, RZ, 0x8, R5 ;  /* 0x00000008ff0f7819 */ /* 0x000fc60000011605 */
[----:B------:R-:W4:Y:S01]  /*67df0*/  LDL.LU R28, [R1+0x80] ;  /* 0x00008000011c7983 */ /* 0x000f220000300800 */
[----:B------:R-:W-:-:S03]  /*67e00*/  SHF.R.U32.HI R5, RZ, 0x8, R42 ;  /* 0x00000008ff057819 */ /* 0x000fc6000001162a */
[----:B------:R-:W4:Y:S04]  /*67e10*/  LDL.LU R27, [R1+0x50] ;  /* 0x00005000011b7983 */ /* 0x000f280000300800 */
[----:B------:R-:W4:Y:S04]  /*67e20*/  LDL.LU R35, [R1+0x44] ;  /* 0x0000440001237983 */ /* 0x000f280000300800 */
[----:B------:R-:W4:Y:S04]  /*67e30*/  LDL.LU R37, [R1+0xa8] ;  /* 0x0000a80001257983 */ /* 0x000f280000300800 */
[----:B------:R-:W4:Y:S01]  /*67e40*/  LDL.LU R42, [R1+0x94] ;  /* 0x00009400012a7983 */ /* 0x000f220000300800 */
[----:B--2---:R-:W-:-:S03]  /*67e50*/  SHF.R.U32.HI R7, RZ, 0x8, R45 ;  /* 0x00000008ff077819 */ /* 0x004fc6000001162d */
[----:B------:R-:W2:Y:S01]  /*67e60*/  LDL.LU R45, [R1+0x54] ;  /* 0x00005400012d7983 */ /* 0x000ea20000300800 */
[----:B------:R-:W-:Y:S02]  /*67e70*/  SHF.R.U32.HI R0, RZ, 0x8, R61 ;  /* 0x00000008ff007819 */ /* 0x000fe4000001163d */
[----:B------:R-:W-:Y:S02]  /*67e80*/  SHF.R.U32.HI R61, RZ, 0x8, R60 ;  /* 0x00000008ff3d7819 */ /* 0x000fe4000001163c */
[----:B------:R-:W-:Y:S02]  /*67e90*/  SHF.R.U32.HI R21, RZ, 0x8, R6 ;  /* 0x00000008ff157819 */ /* 0x000fe40000011606 */
[----:B------:R-:W-:Y:S02]  /*67ea0*/  LOP3.LUT R6, R0, 0xffff, RZ, 0xc0, !PT ;  /* 0x0000ffff00067812 */ /* 0x000fe400078ec0ff */
[----:B------:R-:W-:Y:S02]  /*67eb0*/  LOP3.LUT R0, R7, 0xffff, RZ, 0xc0, !PT ;  /* 0x0000ffff07007812 */ /* 0x000fe400078ec0ff */
[----:B------:R-:W-:-:S02]  /*67ec0*/  LOP3.LUT R5, R5, 0xffff, RZ, 0xc0, !PT ;  /* 0x0000ffff05057812 */ /* 0x000fc400078ec0ff */
[----:B------:R-:W-:Y:S02]  /*67ed0*/  LOP3.LUT R61, R61, 0xffff, RZ, 0xc0, !PT ;  /* 0x0000ffff3d3d7812 */ /* 0x000fe400078ec0ff */
[----:B------:R-:W-:Y:S02]  /*67ee0*/  SHF.R.U32.HI R12, RZ, 0x8, R12 ;  /* 0x00000008ff0c7819 */ /* 0x000fe4000001160c */
[----:B------:R-:W-:Y:S02]  /*67ef0*/  SHF.R.U32.HI R23, RZ, 0x8, R23 ;  /* 0x00000008ff177819 */ /* 0x000fe40000011617 */
[----:B------:R-:W-:Y:S02]  /*67f00*/  PRMT R0, R5, 0x3340, R0 ;  /* 0x0000334005007816 */ /* 0x000fe40000000000 */
[----:B------:R-:W-:Y:S02]  /*67f10*/  PRMT R61, R6, 0x3340, R61 ;  /* 0x00003340063d7816 */ /* 0x000fe4000000003d */
[----:B------:R-:W-:Y:S01]  /*67f20*/  LOP3.LUT R12, R12, 0xffff, RZ, 0xc0, !PT ;  /* 0x0000ffff0c0c7812 */ /* 0x000fe200078ec0ff */
[----:B------:R0:W-:Y:S01]  /*67f30*/  STL [R1+0x14], R0 ;  /* 0x0000140001007387 */ /* 0x0001e20000100800 */
[----:B------:R-:W-:-:S02]  /*67f40*/  LOP3.LUT R23, R23, 0xffff, RZ, 0xc0, !PT ;  /* 0x0000ffff17177812 */ /* 0x000fc400078ec0ff */
[----:B------:R-:W-:Y:S02]  /*67f50*/  PRMT R2, R12, 0x3340, R2 ;  /* 0x000033400c027816 */ /* 0x000fe40000000002 */
[----:B------:R-:W-:Y:S02]  /*67f60*/  PRMT R12, R23, 0x3340, R1 ;  /* 0x00003340170c7816 */ /* 0x000fe40000000001 */
[----:B------:R-:W-:Y:S02]  /*67f70*/  SHF.R.U32.HI R23, RZ, 0x8, R4 ;  /* 0x00000008ff177819 */ /* 0x000fe40000011604 */
[----:B------:R-:W-:Y:S02]  /*67f80*/  SHF.R.U32.HI R26, RZ, 0x8, R26 ;  /* 0x00000008ff1a7819 */ /* 0x000fe4000001161a */
[----:B------:R-:W-:Y:S02]  /*67f90*/  SHF.R.U32.HI R24, RZ, 0x8, R24 ;  /* 0x00000008ff187819 */ /* 0x000fe40000011618 */
[----:B------:R-:W-:-:S02]  /*67fa0*/  SHF.R.U32.HI R25, RZ, 0x8, R25 ;  /* 0x00000008ff197819 */ /* 0x000fc40000011619 */
[----:B------:R-:W-:Y:S02]  /*67fb0*/  LOP3.LUT R26, R26, 0xffff, RZ, 0xc0, !PT ;  /* 0x0000ffff1a1a7812 */ /* 0x000fe400078ec0ff */
[----:B------:R-:W-:Y:S02]  /*67fc0*/  LOP3.LUT R25, R25, 0xffff, RZ, 0xc0, !PT ;  /* 0x0000ffff19197812 */ /* 0x000fe400078ec0ff */
[----:B------:R-:W-:Y:S02]  /*67fd0*/  LOP3.LUT R24, R24, 0xffff, RZ, 0xc0, !PT ;  /* 0x0000ffff18187812 */ /* 0x000fe400078ec0ff */
[----:B------:R-:W-:Y:S02]  /*67fe0*/  PRMT R36, R26, 0x3340, R1 ;  /* 0x000033401a247816 */ /* 0x000fe40000000001 */
[----:B------:R-:W-:Y:S02]  /*67ff0*/  PRMT R3, R24, 0x3340, R25 ;  /* 0x0000334018037816 */ /* 0x000fe40000000019 */
[----:B------:R-:W-:-:S02]  /*68000*/  SHF.R.U32.HI R6, RZ, 0x8, R31 ;  /* 0x00000008ff067819 */ /* 0x000fc4000001161f */
[----:B---3--:R-:W-:Y:S02]  /*68010*/  SHF.R.U32.HI R5, RZ, 0x8, R30 ;  /* 0x00000008ff057819 */ /* 0x008fe4000001161e */
[----:B------:R-:W-:Y:S02]  /*68020*/  LOP3.LUT R6, R6, 0xffff, RZ, 0xc0, !PT ;  /* 0x0000ffff06067812 */ /* 0x000fe400078ec0ff */
[----:B------:R-:W-:Y:S02]  /*68030*/  LOP3.LUT R5, R5, 0xffff, RZ, 0xc0, !PT ;  /* 0x0000ffff05057812 */ /* 0x000fe400078ec0ff */
[----:B----4-:R-:W-:Y:S02]  /*68040*/  SHF.R.U32.HI R7, RZ, 0x8, R32 ;  /* 0x00000008ff077819 */ /* 0x010fe40000011620 */
[----:B0-----:R-:W-:Y:S01]  /*68050*/  SHF.R.U32.HI R0, RZ, 0x8, R33 ;  /* 0x00000008ff007819 */ /* 0x001fe20000011621 */
[----:B------:R-:W3:Y:S01]  /*68060*/  LDL.LU R32, [R1+0xd8] ;  /* 0x0000d80001207983 */ /* 0x000ee20000300800 */
[----:B------:R-:W-:-:S02]  /*68070*/  LOP3.LUT R4, R7, 0xffff, RZ, 0xc0, !PT ;  /* 0x0000ffff07047812 */ /* 0x000fc400078ec0ff */
[----:B------:R-:W-:Y:S01]  /*68080*/  LOP3.LUT R0, R0, 0xffff, RZ, 0xc0, !PT ;  /* 0x0000ffff00007812 */ /* 0x000fe200078ec0ff */
[----:B------:R-:W4:Y:S01]  /*68090*/  LDL.LU R33, [R1+0xc4] ;  /* 0x0000c40001217983 */ /* 0x000f220000300800 */
[----:B------:R-:W-:Y:S02]  /*680a0*/  PRMT R5, R6, 0x3340, R5 ;  /* 0x0000334006057816 */ /* 0x000fe40000000005 */
[----:B------:R-:W-:Y:S02]  /*680b0*/  PRMT R0, R4, 0x3340, R0 ;  /* 0x0000334004007816 */ /* 0x000fe40000000000 */
[----:B------:R-:W-:Y:S01]  /*680c0*/  SHF.R.U32.HI R22, RZ, 0x8, R29 ;  /* 0x00000008ff167819 */ /* 0x000fe2000001161d */
[----:B------:R-:W-:Y:S04]  /*680d0*/  STL [R1+0x10], R5 ;  /* 0x0000100501007387 */ /* 0x000fe80000100800 */
[----:B------:R-:W4:Y:S04]  /*680e0*/  LDL.LU R29, [R1+0xb8] ;  /* 0x0000b800011d7983 */ /* 0x000f280000300800 */
[----:B------:R-:W4:Y:S04]  /*680f0*/  LDL.LU R30, [R1+0x24] ;  /* 0x00002400011e7983 */ /* 0x000f280000300800 */
[----:B------:R0:W-:Y:S01]  /*68100*/  STL [R1+0xc], R0 ;  /* 0x00000c0001007387 */ /* 0x0001e20000100800 */
[----:B------:R-:W-:-:S02]  /*68110*/  SHF.R.U32.HI R24, RZ, 0x8, R27 ;  /* 0x00000008ff187819 */ /* 0x000fc4000001161b */
[----:B------:R-:W-:Y:S02]  /*68120*/  SHF.R.U32.HI R25, RZ, 0x8, R35 ;  /* 0x00000008ff197819 */ /* 0x000fe40000011623 */
[----:B------:R-:W4:Y:S01]  /*68130*/  LDL.LU R35, [R1+0xe0] ;  /* 0x0000e00001237983 */ /* 0x000f220000300800 */
[----:B0-----:R-:W-:-:S03]  /*68140*/  SHF.R.U32.HI R0, RZ, 0x8, R37 ;  /* 0x00000008ff007819 */ /* 0x001fc60000011625 */
[----:B------:R-:W4:Y:S01]  /*68150*/  LDL.LU R37, [R1+0xdc] ;  /* 0x0000dc0001257983 */ /* 0x000f220000300800 */
[----:B------:R-:W-:Y:S02]  /*68160*/  SHF.R.U32.HI R26, RZ, 0x8, R42 ;  /* 0x00000008ff1a7819 */ /* 0x000fe4000001162a */
[----:B------:R-:W-:Y:S01]  /*68170*/  LOP3.LUT R0, R0, 0xffff, RZ, 0xc0, !PT ;  /* 0x0000ffff00007812 */ /* 0x000fe200078ec0ff */
[----:B------:R-:W4:Y:S01]  /*68180*/  LDL.LU R42, [R1+0xd4] ;  /* 0x0000d400012a7983 */ /* 0x000f220000300800 */
[----:B------:R-:W-:-:S04]  /*68190*/  LOP3.LUT R26, R26, 0xffff, RZ, 0xc0, !PT ;  /* 0x0000ffff1a1a7812 */ /* 0x000fc800078ec0ff */
[----:B------:R-:W-:Y:S02]  /*681a0*/  PRMT R26, R0, 0x3340, R26 ;  /* 0x00003340001a7816 */ /* 0x000fe4000000001a */
[----:B--2---:R-:W-:Y:S02]  /*681b0*/  SHF.R.U32.HI R27, RZ, 0x8, R45 ;  /* 0x00000008ff1b7819 */ /* 0x004fe4000001162d */
[----:B------:R-:W2:Y:S04]  /*681c0*/  LDL.LU R45, [R1+0xd0] ;  /* 0x0000d000012d7983 */ /* 0x000ea80000300800 */
[----:B------:R-:W2:Y:S04]  /*681d0*/  LDL.LU R31, [R1+0x98] ;  /* 0x00009800011f7983 */ /* 0x000ea80000300800 */
[----:B------:R-:W2:Y:S01]  /*681e0*/  LDL.LU R0, [R1+0x6c] ;  /* 0x00006c0001007983 */ /* 0x000ea20000300800 */
[----:B------:R-:W0:Y:S01]  /*681f0*/  S2R R5, SR_TID.X ;  /* 0x0000000000057919 */ /* 0x000e220000002100 */
[----:B------:R-:W-:-:S02]  /*68200*/  SHF.R.U32.HI R4, RZ, 0x8, R28 ;  /* 0x00000008ff047819 */ /* 0x000fc4000001161c */
[----:B------:R-:W-:Y:S02]  /*68210*/  LOP3.LUT R24, R24, 0xffff, RZ, 0xc0, !PT ;  /* 0x0000ffff18187812 */ /* 0x000fe400078ec0ff */
[----:B------:R-:W-:-:S04]  /*68220*/  LOP3.LUT R4, R4, 0xffff, RZ, 0xc0, !PT ;  /* 0x0000ffff04047812 */ /* 0x000fc800078ec0ff */
[----:B------:R-:W-:Y:S02]  /*68230*/  PRMT R24, R4, 0x3340, R24 ;  /* 0x0000334004187816 */ /* 0x000fe40000000018 */
[----:B---3--:R-:W-:Y:S02]  /*68240*/  SHF.R.U32.HI R4, RZ, 0x8, R32 ;  /* 0x00000008ff047819 */ /* 0x008fe40000011620 */
[----:B------:R-:W3:Y:S01]  /*68250*/  LDL.LU R32, [R1+0xac] ;  /* 0x0000ac0001207983 */ /* 0x000ee20000300800 */
[----:B----4-:R-:W-:Y:S02]  /*68260*/  SHF.R.U32.HI R28, RZ, 0x8, R33 ;  /* 0x00000008ff1c7819 */ /* 0x010fe40000011621 */
[----:B------:R-:W-:Y:S01]  /*68270*/  LOP3.LUT R4, R4, 0xffff, RZ, 0xc0, !PT ;  /* 0x0000ffff04047812 */ /* 0x000fe200078ec0ff */
[----:B------:R-:W4:Y:S01]  /*68280*/  LDL.LU R60, [R1+0xc0] ;  /* 0x0000c000013c7983 */ /* 0x000f220000300800 */
[----:B------:R-:W-:-:S03]  /*68290*/  LOP3.LUT R28, R28, 0xffff, RZ, 0xc0, !PT ;  /* 0x0000ffff1c1c7812 */ /* 0x000fc600078ec0ff */
[----:B------:R-:W4:Y:S01]  /*682a0*/  LDL.LU R33, [R1+0xa4] ;  /* 0x0000a40001217983 */ /* 0x000f220000300800 */
[----:B------:R-:W-:-:S03]  /*682b0*/  SHF.R.U32.HI R30, RZ, 0x8, R30 ;  /* 0x00000008ff1e7819 */ /* 0x000fc6000001161e */
[----:B------:R-:W4:Y:S01]  /*682c0*/  LDL.LU R6, [R1+0x114] ;  /* 0x0001140001067983 */ /* 0x000f220000300800 */
[----:B------:R-:W-:-:S03]  /*682d0*/  LOP3.LUT R30, R30, 0xffff, RZ, 0xc0, !PT ;  /* 0x0000ffff1e1e7812 */ /* 0x000fc600078ec0ff */
[----:B------:R-:W4:Y:S01]  /*682e0*/  LDL.LU R7, [R1+0x110] ;  /* 0x0001100001077983 */ /* 0x000f220000300800 */
[----:B------:R-:W-:-:S03]  /*682f0*/  PRMT R28, R4, 0x3340, R28 ;  /* 0x00003340041c7816 */ /* 0x000fc6000000001c */
[----:B------:R-:W4:Y:S01]  /*68300*/  LDL.LU R4, [R1+0x144] ;  /* 0x0001440001047983 */ /* 0x000f220000300800 */
[----:B--2---:R-:W-:-:S04]  /*68310*/  SHF.R.U32.HI R0, RZ, 0x8, R0 ;  /* 0x00000008ff007819 */ /* 0x004fc80000011600 */
[----:B------:R-:W-:-:S04]  /*68320*/  LOP3.LUT R0, R0, 0xffff, RZ, 0xc0, !PT ;  /* 0x0000ffff00007812 */ /* 0x000fc800078ec0ff */
[----:B------:R-:W-:Y:S02]  /*68330*/  PRMT R30, R0, 0x3340, R30 ;  /* 0x00003340001e7816 */ /* 0x000fe4000000001e */
[----:B0-----:R-:W-:Y:S02]  /*68340*/  LOP3.LUT R0, R5, 0x1f, RZ, 0xc0, !PT ;  /* 0x0000001f05007812 */ /* 0x001fe400078ec0ff */
[----:B------:R-:W2:Y:S01]  /*68350*/  LDL.LU R5, [R1+0x13c] ;  /* 0x00013c0001057983 */ /* 0x000ea20000300800 */
[----:B------:R-:W-:Y:S02]  /*68360*/  LOP3.LUT R35, R35, 0xffff, RZ, 0xc0, !PT ;  /* 0x0000ffff23237812 */ /* 0x000fe400078ec0ff */
[----:B------:R-:W-:Y:S02]  /*68370*/  LOP3.LUT R37, R37, 0xffff, RZ, 0xc0, !PT ;  /* 0x0000ffff25257812 */ /* 0x000fe400078ec0ff */
[----:B------:R-:W-:Y:S02]  /*68380*/  LOP3.LUT R42, R42, 0xffff, RZ, 0xc0, !PT ;  /* 0x0000ffff2a2a7812 */ /* 0x000fe400078ec0ff */
[----:B------:R-:W-:Y:S01]  /*68390*/  LOP3.LUT R45, R45, 0xffff, RZ, 0xc0, !PT ;  /* 0x0000ffff2d2d7812 */ /* 0x000fe200078ec0ff */
[----:B------:R0:W-:Y:S01]  /*683a0*/  STL [R1+0x20], R35 ;  /* 0x0000202301007387 */ /* 0x0001e20000100800 */
[----:B------:R-:W-:Y:S01]  /*683b0*/  ULEA UR4, UR5, UR4, 0x18 ;  /* 0x0000000405047291 */ /* 0x000fe2000f8ec0ff */
[----:B------:R-:W-:Y:S01]  /*683c0*/  PRMT R57, R57, 0x3340, R1 ;  /* 0x0000334039397816 */ /* 0x000fe20000000001 */
[----:B------:R-:W1:Y:S01]  /*683d0*/  LDCU UR5, c[0x0][0x3b8] ;  /* 0x00007700ff0577ac */ /* 0x000e620008000800 */
[----:B------:R0:W-:Y:S04]  /*683e0*/  STL [R1+0x24], R37 ;  /* 0x0000242501007387 */ /* 0x0001e80000100800 */
[----:B------:R0:W-:Y:S04]  /*683f0*/  STL [R1+0x28], R42 ;  /* 0x0000282a01007387 */ /* 0x0001e80000100800 */
[----:B------:R0:W-:Y:S01]  /*68400*/  STL [R1+0x2c], R45 ;  /* 0x00002c2d01007387 */ /* 0x0001e20000100800 */
[----:B------:R-:W-:Y:S01]  /*68410*/  LEA R0, R0, UR4, 0x4 ;  /* 0x0000000400007c11 */ /* 0x000fe2000f8e20ff */
[----:B------:R-:W0:Y:S01]  /*68420*/  LDCU UR4, c[0x0][0x3b4] ;  /* 0x00007680ff0477ac */ /* 0x000e220008000800 */
[----:B---3--:R-:W-:-:S02]  /*68430*/  SHF.R.U32.HI R32, RZ, 0x8, R32 ;  /* 0x00000008ff207819 */ /* 0x008fc40000011620 */
[----:B----4-:R-:W-:Y:S02]  /*68440*/  SHF.R.U32.HI R60, RZ, 0x8, R60 ;  /* 0x00000008ff3c7819 */ /* 0x010fe4000001163c */
[----:B------:R-:W-:Y:S02]  /*68450*/  LOP3.LUT R32, R32, 0xffff, RZ, 0xc0, !PT ;  /* 0x0000ffff20207812 */ /* 0x000fe400078ec0ff */
[----:B------:R-:W-:-:S04]  /*68460*/  LOP3.LUT R60, R60, 0xffff, RZ, 0xc0, !PT ;  /* 0x0000ffff3c3c7812 */ /* 0x000fc800078ec0ff */
[----:B------:R-:W-:Y:S02]  /*68470*/  PRMT R32, R60, 0x3340, R32 ;  /* 0x000033403c207816 */ /* 0x000fe40000000020 */
[----:B------:R-:W-:Y:S02]  /*68480*/  PRMT R6, R6, 0x4210, R42 ;  /* 0x0000421006067816 */ /* 0x000fe4000000002a */
[----:B------:R-:W-:Y:S02]  /*68490*/  PRMT R7, R7, 0x4210, R45 ;  /* 0x0000421007077816 */ /* 0x000fe4000000002d */
[----:B------:R-:W-:Y:S02]  /*684a0*/  PRMT R4, R4, 0x4210, R35 ;  /* 0x0000421004047816 */ /* 0x000fe40000000023 */
[----:B0-----:R-:W3:Y:S01]  /*684b0*/  LDL.LU R35, [R1+0x288c] ;  /* 0x00288c0001237983 */ /* 0x001ee20000300800 */
[----:B--2---:R-:W-:-:S03]  /*684c0*/  PRMT R5, R5, 0x4210, R37 ;  /* 0x0000421005057816 */ /* 0x004fc60000000025 */
[----:B------:R-:W2:Y:S04]  /*684d0*/  LDL.LU R37, [R1+0x2888] ;  /* 0x0028880001257983 */ /* 0x000ea80000300800 */
[----:B------:R-:W4:Y:S04]  /*684e0*/  LDL.LU R42, [R1+0x2884] ;  /* 0x00288400012a7983 */ /* 0x000f280000300800 */
[----:B------:R-:W2:Y:S04]  /*684f0*/  LDL.LU R45, [R1+0x2880] ;  /* 0x00288000012d7983 */ /* 0x000ea80000300800 */
[----:B------:R-:W2:Y:S04]  /*68500*/  LDL.LU R60, [R1+0x1c] ;  /* 0x00001c00013c7983 */ /* 0x000ea80000300800 */
[----:B------:R0:W-:Y:S04]  /*68510*/  STSM.16.M88.4 [R0], R4 ;  /* 0x0000000400007844 */ /* 0x0001e80000000200 */
[----:B0-----:R-:W4:Y:S04]  /*68520*/  LDL.LU R6, [R1+0x30] ;  /* 0x0000300001067983 */ /* 0x001f280000300800 */
[----:B------:R-:W4:Y:S01]  /*68530*/  LDL.LU R7, [R1+0x18] ;  /* 0x0000180001077983 */ /* 0x000f220000300800 */
[----:B------:R-:W-:-:S02]  /*68540*/  PRMT R20, R20, 0x5410, R58 ;  /* 0x0000541014147816 */ /* 0x000fc4000000003a */
[----:B------:R-:W-:Y:S02]  /*68550*/  PRMT R19, R19, 0x5410, R57 ;  /* 0x0000541013137816 */ /* 0x000fe40000000039 */
[----:B------:R-:W-:Y:S02]  /*68560*/  PRMT R17, R17, 0x5410, R55 ;  /* 0x0000541011117816 */ /* 0x000fe40000000037 */
[----:B------:R-:W-:Y:S02]  /*68570*/  PRMT R16, R16, 0x5410, R54 ;  /* 0x0000541010107816 */ /* 0x000fe40000000036 */
[----:B------:R-:W-:Y:S02]  /*68580*/  PRMT R11, R11, 0x5410, R53 ;  /* 0x000054100b0b7816 */ /* 0x000fe40000000035 */
[----:B------:R-:W-:Y:S02]  /*68590*/  PRMT R8, R8, 0x5410, R48 ;  /* 0x0000541008087816 */ /* 0x000fe40000000030 */
[----:B------:R-:W-:-:S02]  /*685a0*/  PRMT R9, R9, 0x5410, R47 ;  /* 0x0000541009097816 */ /* 0x000fc4000000002f */
[----:B---3--:R-:W-:Y:S02]  /*685b0*/  PRMT R35, R35, 0x5410, R59 ;  /* 0x0000541023237816 */ /* 0x008fe4000000003b */
[----:B--2---:R-:W-:Y:S02]  /*685c0*/  PRMT R37, R60, 0x5410, R37 ;  /* 0x000054103c257816 */ /* 0x004fe40000000025 */
[----:B------:R-:W2:Y:S04]  /*685d0*/  LDL.LU R60, [R1+0xc] ;  /* 0x00000c00013c7983 */ /* 0x000ea80000300800 */
[----:B------:R-:W3:Y:S04]  /*685e0*/  LDL.LU R59, [R1+0x8] ;  /* 0x00000800013b7983 */ /* 0x000ee80000300800 */
[----:B------:R-:W2:Y:S04]  /*685f0*/  LDL.LU R58, [R1+0x4] ;  /* 0x00000400013a7983 */ /* 0x000ea80000300800 */
[----:B------:R-:W2:Y:S04]  /*68600*/  LDL.LU R57, [R1] ;  /* 0x0000000001397983 */ /* 0x000ea80000300800 */
[----:B------:R-:W2:Y:S01]  /*68610*/  LDL.LU R55, [R1+0x2c] ;  /* 0x00002c0001377983 */ /* 0x000ea20000300800 */
[----:B----4-:R-:W-:-:S03]  /*68620*/  PRMT R45, R6, 0x5410, R45 ;  /* 0x00005410062d7816 */ /* 0x010fc6000000002d */
[----:B------:R-:W4:Y:S01]  /*68630*/  LDL.LU R54, [R1+0x28] ;  /* 0x0000280001367983 */ /* 0x000f220000300800 */
[----:B------:R-:W-:-:S03]  /*68640*/  PRMT R42, R7, 0x5410, R42 ;  /* 0x00005410072a7816 */ /* 0x000fc6000000002a */
[----:B------:R-:W2:Y:S01]  /*68650*/  LDL.LU R53, [R1+0x24] ;  /* 0x0000240001357983 */ /* 0x000ea20000300800 */
[----:B------:R-:W-:Y:S02]  /*68660*/  PRMT R7, R51, 0x5410, R52 ;  /* 0x0000541033077816 */ /* 0x000fe40000000034 */
[----:B------:R-:W-:Y:S01]  /*68670*/  PRMT R6, R49, 0x5410, R50 ;  /* 0x0000541031067816 */ /* 0x000fe20000000032 */
[----:B------:R-:W2:Y:S04]  /*68680*/  LDL.LU R52, [R1+0x20] ;  /* 0x0000200001347983 */ /* 0x000ea80000300800 */
[----:B------:R-:W2:Y:S04]  /*68690*/  LDL.LU R51, [R1+0xe8] ;  /* 0x0000e80001337983 */ /* 0x000ea80000300800 */
[----:B------:R-:W2:Y:S04]  /*686a0*/  LDL.LU R49, [R1+0x10c] ;  /* 0x00010c0001317983 */ /* 0x000ea80000300800 */
[----:B------:R-:W2:Y:S04]  /*686b0*/  LDL.LU R50, [R1+0x104] ;  /* 0x0001040001327983 */ /* 0x000ea80000300800 */
[----:B------:R-:W2:Y:S04]  /*686c0*/  LDL.LU R48, [R1+0x10] ;  /* 0x0000100001307983 */ /* 0x000ea80000300800 */
[----:B------:R-:W2:Y:S01]  /*686d0*/  LDL.LU R47, [R1+0x14] ;  /* 0x00001400012f7983 */ /* 0x000ea20000300800 */
[----:B------:R-:W-:-:S04]  /*686e0*/  LOP3.LUT R21, R21, 0xffff, RZ, 0xc0, !PT ;  /* 0x0000ffff15157812 */ /* 0x000fc800078ec0ff */
[--C-:B------:R-:W-:Y:S02]  /*686f0*/  PRMT R21, R21, 0x3340, R1.reuse ;  /* 0x0000334015157816 */ /* 0x100fe40000000001 */
[----:B------:R-:W-:Y:S02]  /*68700*/  PRMT R46, R46, 0x3340, R1 ;  /* 0x000033402e2e7816 */ /* 0x000fe40000000001 */
[----:B------:R-:W-:Y:S02]  /*68710*/  PRMT R3, R3, 0x5410, R36 ;  /* 0x0000541003037816 */ /* 0x000fe40000000024 */
[----:B------:R-:W-:Y:S01]  /*68720*/  PRMT R5, R40, 0x5410, R41 ;  /* 0x0000541028057816 */ /* 0x000fe20000000029 */
[----:B------:R-:W4:Y:S01]  /*68730*/  LDL.LU R36, [R1+0xe4] ;  /* 0x0000e40001247983 */ /* 0x000f220000300800 */
[----:B------:R-:W-:-:S03]  /*68740*/  PRMT R4, R43, 0x5410, R44 ;  /* 0x000054102b047816 */ /* 0x000fc6000000002c */
[----:B------:R-:W4:Y:S01]  /*68750*/  LDL.LU R40, [R1+0x1c0] ;  /* 0x0001c00001287983 */ /* 0x000f220000300800 */
[----:B------:R-:W-:Y:S02]  /*68760*/  PRMT R10, R10, 0x5410, R46 ;  /* 0x000054100a0a7816 */ /* 0x000fe4000000002e */
[----:B------:R-:W-:Y:S02]  /*68770*/  SHF.R.U32.HI R14, RZ, 0x8, R14 ;  /* 0x00000008ff0e7819 */ /* 0x000fe4000001160e */
[----:B------:R-:W-:Y:S02]  /*68780*/  LOP3.LUT R22, R22, 0xffff, RZ, 0xc0, !PT ;  /* 0x0000ffff16167812 */ /* 0x000fe400078ec0ff */
[----:B------:R-:W-:Y:S02]  /*68790*/  LOP3.LUT R23, R23, 0xffff, RZ, 0xc0, !PT ;  /* 0x0000ffff17177812 */ /* 0x000fe400078ec0ff */
[----:B------:R-:W-:Y:S02]  /*687a0*/  LOP3.LUT R14, R14, 0xffff, RZ, 0xc0, !PT ;  /* 0x0000ffff0e0e7812 */ /* 0x000fe400078ec0ff */
[----:B------:R-:W-:-:S02]  /*687b0*/  LOP3.LUT R27, R27, 0xffff, RZ, 0xc0, !PT ;  /* 0x0000ffff1b1b7812 */ /* 0x000fc400078ec0ff */
[----:B------:R-:W-:Y:S02]  /*687c0*/  SHF.R.U32.HI R29, RZ, 0x8, R29 ;  /* 0x00000008ff1d7819 */ /* 0x000fe4000001161d */
[----:B------:R-:W-:Y:S02]  /*687d0*/  PRMT R22, R22, 0x3340, R1 ;  /* 0x0000334016167816 */ /* 0x000fe40000000001 */
[----:B------:R-:W-:Y:S02]  /*687e0*/  SHF.R.U32.HI R31, RZ, 0x8, R31 ;  /* 0x00000008ff1f7819 */ /* 0x000fe4000001161f */
[----:B------:R-:W-:Y:S02]  /*687f0*/  PRMT R23, R23, 0x3340, R1 ;  /* 0x0000334017177816 */ /* 0x000fe40000000001 */
[----:B------:R-:W-:Y:S02]  /*68800*/  SHF.R.U32.HI R33, RZ, 0x8, R33 ;  /* 0x00000008ff217819 */ /* 0x000fe40000011621 */
[----:B------:R-:W-:-:S02]  /*68810*/  PRMT R14, R14, 0x3340, R1 ;  /* 0x000033400e0e7816 */ /* 0x000fc40000000001 */
[--C-:B------:R-:W-:Y:S02]  /*68820*/  PRMT R27, R27, 0x3340, R1.reuse ;  /* 0x000033401b1b7816 */ /* 0x100fe40000000001 */
[----:B------:R-:W-:Y:S02]  /*68830*/  LOP3.LUT R29, R29, 0xffff, RZ, 0xc0, !PT ;  /* 0x0000ffff1d1d7812 */ /* 0x000fe400078ec0ff */
[----:B------:R-:W-:Y:S02]  /*68840*/  LOP3.LUT R31, R31, 0xffff, RZ, 0xc0, !PT ;  /* 0x0000ffff1f1f7812 */ /* 0x000fe400078ec0ff */
[----:B------:R-:W-:Y:S02]  /*68850*/  LOP3.LUT R33, R33, 0xffff, RZ, 0xc0, !PT ;  /* 0x0000ffff21217812 */ /* 0x000fe400078ec0ff */
[--C-:B------:R-:W-:Y:S02]  /*68860*/  PRMT R29, R29, 0x3340, R1.reuse ;  /* 0x000033401d1d7816 */ /* 0x100fe40000000001 */
[----:B------:R-:W-:-:S02]  /*68870*/  PRMT R31, R31, 0x3340, R1 ;  /* 0x000033401f1f7816 */ /* 0x000fc40000000001 */
[----:B------:R-:W-:Y:S02]  /*68880*/  PRMT R33, R33, 0x3340, R1 ;  /* 0x0000334021217816 */ /* 0x000fe40000000001 */
[----:B------:R-:W-:Y:S02]  /*68890*/  PRMT R18, R18, 0x5410, R56 ;  /* 0x0000541012127816 */ /* 0x000fe40000000038 */
[----:B------:R-:W-:Y:S02]  /*688a0*/  PRMT R56, R38, 0x5410, R39 ;  /* 0x0000541026387816 */ /* 0x000fe40000000027 */
[----:B---3--:R-:W-:Y:S02]  /*688b0*/  PRMT R59, R59, 0x5410, R12 ;  /* 0x000054103b3b7816 */ /* 0x008fe4000000000c */
[----:B--2---:R-:W-:-:S05]  /*688c0*/  PRMT R12, R47, 0x5410, R21 ;  /* 0x000054102f0c7816 */ /* 0x004fca0000000015 */
[----:B------:R0:W-:Y:S04]  /*688d0*/  STL [R1+0x18], R12 ;  /* 0x0000180c01007387 */ /* 0x0001e80000100800 */
[----:B------:R-:W2:Y:S04]  /*688e0*/  LDL.LU R44, [R1+0x1bc] ;  /* 0x0001bc00012c7983 */ /* 0x000ea80000300800 */
[----:B------:R-:W3:Y:S04]  /*688f0*/  LDL.LU R46, [R1+0x178] ;  /* 0x00017800012e7983 */ /* 0x000ee80000300800 */
[----:B------:R-:W3:Y:S01]  /*68900*/  LDL.LU R47, [R1+0x174] ;  /* 0x00017400012f7983 */ /* 0x000ee20000300800 */
[----:B------:R-:W-:-:S02]  /*68910*/  PRMT R58, R58, 0x5410, R13 ;  /* 0x000054103a3a7816 */ /* 0x000fc4000000000d */
[----:B------:R-:W-:Y:S02]  /*68920*/  PRMT R13, R48, 0x5410, R22 ;  /* 0x00005410300d7816 */ /* 0x000fe40000000016 */
[----:B0-----:R-:W-:Y:S02]  /*68930*/  PRMT R12, R60, 0x5410, R23 ;  /* 0x000054103c0c7816 */ /* 0x001fe40000000017 */
[----:B------:R-:W-:Y:S02]  /*68940*/  PRMT R57, R57, 0x5410, R14 ;  /* 0x0000541039397816 */ /* 0x000fe4000000000e */
[----:B------:R-:W-:Y:S01]  /*68950*/  PRMT R14, R26, 0x5410, R27 ;  /* 0x000054101a0e7816 */ /* 0x000fe2000000001b */
[----:B------:R0:W-:Y:S04]  /*68960*/  STL [R1+0x14], R13 ;  /* 0x0000140d01007387 */ /* 0x0001e80000100800 */
[----:B------:R1:W-:Y:S04]  /*68970*/  STL [R1+0x10], R12 ;  /* 0x0000100c01007387 */ /* 0x0003e80000100800 */
[----:B------:R4:W-:Y:S01]  /*68980*/  STL [R1+0x38], R14 ;  /* 0x0000380e01007387 */ /* 0x0009e20000100800 */
[----:B0-----:R-:W-:-:S02]  /*68990*/  PRMT R13, R30, 0x5410, R31 ;  /* 0x000054101e0d7816 */ /* 0x001fc4000000001f */
[----:B-1----:R-:W-:Y:S01]  /*689a0*/  PRMT R12, R28, 0x5410, R29 ;  /* 0x000054101c0c7816 */ /* 0x002fe2000000001d */
[----:B------:R-:W-:Y:S01]  /*689b0*/  NOP ;  /* 0x0000000000007918 */ /* 0x000fe20000000000 */
[----:B----4-:R-:W-:-:S03]  /*689c0*/  PRMT R14, R32, 0x5410, R33 ;  /* 0x00005410200e7816 */ /* 0x010fc60000000021 */
[----:B------:R0:W-:Y:S04]  /*689d0*/  STL [R1+0x34], R12 ;  /* 0x0000340c01007387 */ /* 0x0001e80000100800 */
[----:B------:R1:W-:Y:S04]  /*689e0*/  STL [R1+0x30], R13 ;  /* 0x0000300d01007387 */ /* 0x0003e80000100800 */
[----:B------:R4:W-:Y:S04]  /*689f0*/  STL [R1+0x1c], R14 ;  /* 0x00001c0e01007387 */ /* 0x0009e80000100800 */
[----:B------:R-:W3:Y:S04]  /*68a00*/  LDL.LU R41, [R1+0x124] ;  /* 0x0001240001297983 */ /* 0x000ee80000300800 */
[----:B------:R-:W3:Y:S04]  /*68a10*/  LDL.LU R38, [R1+0x11c] ;  /* 0x00011c0001267983 */ /* 0x000ee80000300800 */
[----:B------:R-:W3:Y:S01]  /*68a20*/  LDL.LU R39, [R1+0xf0] ;  /* 0x0000f00001277983 */ /* 0x000ee20000300800 */
[----:B------:R-:W-:-:S02]  /*68a30*/  LOP3.LUT R15, R15, 0xffff, RZ, 0xc0, !PT ;  /* 0x0000ffff0f0f7812 */ /* 0x000fc400078ec0ff */
[----:B------:R-:W-:Y:S01]  /*68a40*/  LOP3.LUT R25, R25, 0xffff, RZ, 0xc0, !PT ;  /* 0x0000ffff19197812 */ /* 0x000fe200078ec0ff */
[----:B------:R-:W3:Y:S01]  /*68a50*/  LDL.LU R43, [R1+0xec] ;  /* 0x0000ec00012b7983 */ /* 0x000ee20000300800 */
[--C-:B------:R-:W-:Y:S02]  /*68a60*/  PRMT R15, R15, 0x3340, R1.reuse ;  /* 0x000033400f0f7816 */ /* 0x100fe40000000001 */
[----:B------:R-:W-:Y:S01]  /*68a70*/  PRMT R25, R25, 0x3340, R1 ;  /* 0x0000334019197816 */ /* 0x000fe20000000001 */
[----:B------:R-:W3:Y:S01]  /*68a80*/  LDL.LU R48, [R1+0x1ac] ;  /* 0x0001ac0001307983 */ /* 0x000ee20000300800 */
[----:B------:R-:W-:Y:S02]  /*68a90*/  PRMT R61, R61, 0x5410, R15 ;  /* 0x000054103d3d7816 */ /* 0x000fe4000000000f */
[----:B0-----:R-:W-:Y:S02]  /*68aa0*/  PRMT R12, R45, 0x5210, R52 ;  /* 0x000052102d0c7816 */ /* 0x001fe40000000034 */
[----:B-1----:R-:W-:-:S02]  /*68ab0*/  PRMT R13, R42, 0x5210, R53 ;  /* 0x000052102a0d7816 */ /* 0x002fc40000000035 */
[----:B----4-:R-:W-:Y:S02]  /*68ac0*/  PRMT R14, R37, 0x5210, R54 ;  /* 0x00005210250e7816 */ /* 0x010fe40000000036 */
[----:B------:R-:W-:Y:S02]  /*68ad0*/  PRMT R15, R35, 0x5210, R55 ;  /* 0x00005210230f7816 */ /* 0x000fe40000000037 */
[----:B------:R-:W-:Y:S01]  /*68ae0*/  PRMT R60, R24, 0x5410, R25 ;  /* 0x00005410183c7816 */ /* 0x000fe20000000019 */
[----:B------:R-:W-:Y:S01]  /*68af0*/  LDS.128 R52, [R0] ;  /* 0x0000000000347984 */ /* 0x000fe20000000c00 */
[----:B------:R-:W-:Y:S01]  /*68b00*/  LOP3.LUT R21, R49, 0xffff, RZ, 0xc0, !PT ;  /* 0x0000ffff31157812 */ /* 0x000fe200078ec0ff */
[----:B------:R-:W-:Y:S01]  /*68b10*/  NOP ;  /* 0x0000000000007918 */ /* 0x000fe20000000000 */
[----:B------:R-:W-:Y:S01]  /*68b20*/  LOP3.LUT R22, R50, 0xffff, RZ, 0xc0, !PT ;  /* 0x0000ffff32167812 */ /* 0x000fe200078ec0ff */
[----:B------:R-:W4:Y:S01]  /*68b30*/  LDL.LU R49, [R1+0x1a4] ;  /* 0x0001a40001317983 */ /* 0x000f220000300800 */
[----:B------:R-:W-:-:S02]  /*68b40*/  LOP3.LUT R23, R51, 0xffff, RZ, 0xc0, !PT ;  /* 0x0000ffff33177812 */ /* 0x000fc400078ec0ff */
[----:B------:R-:W-:Y:S01]  /*68b50*/  LOP3.LUT R24, R36, 0xffff, RZ, 0xc0, !PT ;  /* 0x0000ffff24187812 */ /* 0x000fe200078ec0ff */
[----:B------:R0:W-:Y:S01]  /*68b60*/  STSM.16.M88.4 [R0], R12 ;  /* 0x0000000c00007844 */ /* 0x0001e20000000200 */
[----:B------:R-:W-:-:S03]  /*68b70*/  NOP ;  /* 0x0000000000007918 */ /* 0x000fc60000000000 */
[----:B------:R-:W4:Y:S04]  /*68b80*/  LDL.LU R50, [R1+0x168] ;  /* 0x0001680001327983 */ /* 0x000f280000300800 */
[----:B------:R-:W4:Y:S04]  /*68b90*/  LDL.LU R51, [R1+0x164] ;  /* 0x0001640001337983 */ /* 0x000f280000300800 */
[----:B------:R-:W1:Y:S01]  /*68ba0*/  LDS.128 R28, [R0] ;  /* 0x00000000001c7984 */ /* 0x000e620000000c00 */
[----:B0-----:R-:W-:Y:S02]  /*68bb0*/  PRMT R12, R40, 0x4210, R21 ;  /* 0x00004210280c7816 */ /* 0x001fe40000000015 */
[----:B------:R-:W-:Y:S01]  /*68bc0*/  PRMT R2, R2, 0x5410, R34 ;  /* 0x0000541002027816 */ /* 0x000fe20000000022 */
[----:B-1----:R-:W-:Y:S04]  /*68bd0*/  STL.64 [R1], R28 ;  /* 0x0000001c01007387 */ /* 0x002fe80000100a00 */
[----:B------:R-:W-:Y:S01]  /*68be0*/  STL.64 [R1+0x8], R30 ;  /* 0x0000081e01007387 */ /* 0x000fe20000100a00 */
[----:B--2---:R-:W-:-:S02]  /*68bf0*/  PRMT R13, R44, 0x4210, R22 ;  /* 0x000042102c0d7816 */ /* 0x004fc40000000016 */
[----:B---3--:R-:W-:Y:S02]  /*68c00*/  PRMT R14, R46, 0x4210, R23 ;  /* 0x000042102e0e7816 */ /* 0x008fe40000000017 */
[----:B------:R-:W-:Y:S01]  /*68c10*/  PRMT R15, R47, 0x4210, R24 ;  /* 0x000042102f0f7816 */ /* 0x000fe20000000018 */
[----:B------:R-:W-:-:S04]  /*68c20*/  NOP ;  /* 0x0000000000007918 */ /* 0x000fc80000000000 */
[----:B------:R-:W-:Y:S01]  /*68c30*/  STSM.16.M88.4 [R0], R12 ;  /* 0x0000000c00007844 */ /* 0x000fe20000000200 */
[----:B------:R-:W-:-:S03]  /*68c40*/  NOP ;  /* 0x0000000000007918 */ /* 0x000fc60000000000 */
[----:B------:R-:W0:Y:S04]  /*68c50*/  LDS.128 R44, [R0] ;  /* 0x00000000002c7984 */ /* 0x000e280000000c00 */
[----:B0-----:R-:W-:Y:S04]  /*68c60*/  STL.64 [R1+0x2870], R44 ;  /* 0x0028702c01007387 */ /* 0x001fe80000100a00 */
[----:B------:R-:W-:Y:S04]  /*68c70*/  STL [R1+0x284c], R46 ;  /* 0x00284c2e01007387 */ /* 0x000fe80000100800 */
[----:B------:R-:W-:Y:S04]  /*68c80*/  STL [R1+0x2844], R47 ;  /* 0x0028442f01007387 */ /* 0x000fe80000100800 */
[----:B------:R-:W2:Y:S04]  /*68c90*/  LDL.LU R26, [R1+0x154] ;  /* 0x00015400011a7983 */ /* 0x000ea80000300800 */
[----:B------:R-:W3:Y:S04]  /*68ca0*/  LDL.LU R27, [R1+0x150] ;  /* 0x00015000011b7983 */ /* 0x000ee80000300800 */
[----:B------:R-:W3:Y:S04]  /*68cb0*/  LDL.LU R25, [R1+0xfc] ;  /* 0x0000fc0001197983 */ /* 0x000ee80000300800 */
[----:B------:R-:W3:Y:S04]  /*68cc0*/  LDL.LU R33, [R1+0xf4] ;  /* 0x0000f40001217983 */ /* 0x000ee80000300800 */
[----:B------:R-:W3:Y:S01]  /*68cd0*/  LDL.LU R34, [R1+0x1a0] ;  /* 0x0001a00001227983 */ /* 0x000ee20000300800 */
[----:B------:R-:W-:-:S02]  /*68ce0*/  PRMT R15, R17, 0x5210, R24 ;  /* 0x00005210110f7816 */ /* 0x000fc40000000018 */
[----:B------:R-:W-:Y:S01]  /*68cf0*/  PRMT R14, R18, 0x5210, R23 ;  /* 0x00005210120e7816 */ /* 0x000fe20000000017 */
[----:B------:R-:W3:Y:S01]  /*68d00*/  LDL.LU R36, [R1+0x19c] ;  /* 0x00019c0001247983 */ /* 0x000ee20000300800 */
[----:B------:R-:W-:Y:S02]  /*68d10*/  LOP3.LUT R17, R38, 0xffff, RZ, 0xc0, !PT ;  /* 0x0000ffff26117812 */ /* 0x000fe400078ec0ff */
[----:B------:R-:W-:Y:S01]  /*68d20*/  LOP3.LUT R18, R39, 0xffff, RZ, 0xc0, !PT ;  /* 0x0000ffff27127812 */ /* 0x000fe200078ec0ff */
[----:B------:R-:W3:Y:S04]  /*68d30*/  LDL.LU R38, [R1+0x148] ;  /* 0x0001480001267983 */ /* 0x000ee80000300800 */
[----:B------:R-:W3:Y:S01]  /*68d40*/  LDL.LU R39, [R1+0x140] ;  /* 0x0001400001277983 */ /* 0x000ee20000300800 */
[----:B------:R-:W-:-:S02]  /*68d50*/  PRMT R12, R20, 0x5210, R21 ;  /* 0x00005210140c7816 */ /* 0x000fc40000000015 */
[----:B------:R-:W-:Y:S01]  /*68d60*/  PRMT R13, R19, 0x5210, R22 ;  /* 0x00005210130d7816 */ /* 0x000fe20000000016 */
[----:B------:R-:W-:Y:S01]  /*68d70*/  NOP ;  /* 0x0000000000007918 */ /* 0x000fe20000000000 */
[----:B------:R-:W-:Y:S01]  /*68d80*/  LOP3.LUT R20, R41, 0xffff, RZ, 0xc0, !PT ;  /* 0x0000ffff29147812 */ /* 0x000fe200078ec0ff */
[----:B------:R-:W3:Y:S01]  /*68d90*/  LDL.LU R30, [R1+0x188] ;  /* 0x00018800011e7983 */ /* 0x000ee20000300800 */
[----:B------:R-:W-:-:S03]  /*68da0*/  LOP3.LUT R19, R43, 0xffff, RZ, 0xc0, !PT ;  /* 0x0000ffff2b137812 */ /* 0x000fc600078ec0ff */
[----:B------:R0:W-:Y:S02]  /*68db0*/  STSM.16.M88.4 [R0], R12 ;  /* 0x0000000c00007844 */ /* 0x0001e40000000200 */
[----:B0-----:R-:W-:Y:S02]  /*68dc0*/  PRMT R12, R48, 0x4210, R20 ;  /* 0x00004210300c7816 */ /* 0x001fe40000000014 */
[----:B----4-:R-:W-:Y:S02]  /*68dd0*/  PRMT R13, R49, 0x4210, R17 ;  /* 0x00004210310d7816 */ /* 0x010fe40000000011 */
[----:B------:R-:W-:Y:S02]  /*68de0*/  PRMT R14, R50, 0x4210, R18 ;  /* 0x00004210320e7816 */ /* 0x000fe40000000012 */
[----:B------:R-:W-:Y:S01]  /*68df0*/  PRMT R15, R51, 0x4210, R19 ;  /* 0x00004210330f7816 */ /* 0x000fe20000000013 */
[----:B------:R-:W-:Y:S01]  /*68e00*/  NOP ;  /* 0x0000000000007918 */ /* 0x000fe20000000000 */
[----:B------:R-:W0:Y:S01]  /*68e10*/  LDS.128 R48, [R0] ;  /* 0x0000000000307984 */ /* 0x000e220000000c00 */
[----:B------:R-:W-:-:S03]  /*68e20*/  NOP ;  /* 0x0000000000007918 */ /* 0x000fc60000000000 */
[----:B------:R1:W-:Y:S01]  /*68e30*/  STSM.16.M88.4 [R0], R12 ;  /* 0x0000000c00007844 */ /* 0x0003e20000000200 */
[----:B------:R-:W-:-:S03]  /*68e40*/  NOP ;  /* 0x0000000000007918 */ /* 0x000fc60000000000 */
[----:B------:R-:W4:Y:S01]  /*68e50*/  LDS.128 R40, [R0] ;  /* 0x0000000000287984 */ /* 0x000f220000000c00 */
[----:B-1----:R-:W-:Y:S01]  /*68e60*/  PRMT R12, R16, 0x5210, R20 ;  /* 0x00005210100c7816 */ /* 0x002fe20000000014 */
[----:B------:R-:W-:Y:S01]  /*68e70*/  NOP ;  /* 0x0000000000007918 */ /* 0x000fe20000000000 */
[----:B------:R-:W-:Y:S02]  /*68e80*/  PRMT R13, R11, 0x5210, R17 ;  /* 0x000052100b0d7816 */ /* 0x000fe40000000011 */
[----:B------:R-:W-:Y:S02]  /*68e90*/  PRMT R14, R7, 0x5210, R18 ;  /* 0x00005210070e7816 */ /* 0x000fe40000000012 */
[----:B------:R-:W-:Y:S01]  /*68ea0*/  PRMT R15, R6, 0x5210, R19 ;  /* 0x00005210060f7816 */ /* 0x000fe20000000013 */
[----:B0-----:R-:W-:Y:S04]  /*68eb0*/  STL.64 [R1+0x2868], R48 ;  /* 0x0028683001007387 */ /* 0x001fe80000100a00 */
[----:B------:R-:W-:Y:S04]  /*68ec0*/  STL [R1+0x2850], R50 ;  /* 0x0028503201007387 */ /* 0x000fe80000100800 */
[----:B------:R-:W-:Y:S04]  /*68ed0*/  STL [R1+0x2848], R51 ;  /* 0x0028483301007387 */ /* 0x000fe80000100800 */
[----:B----4-:R-:W-:Y:S04]  /*68ee0*/  STL.64 [R1+0x2858], R40 ;  /* 0x0028582801007387 */ /* 0x010fe80000100a00 */
[----:B------:R-:W-:Y:S04]  /*68ef0*/  STL [R1+0x2840], R43 ;  /* 0x0028402b01007387 */ /* 0x000fe80000100800 */
[----:B------:R-:W4:Y:S04]  /*68f00*/  LDL.LU R31, [R1+0x184] ;  /* 0x00018400011f7983 */ /* 0x000f280000300800 */
[----:B------:R-:W4:Y:S04]  /*68f10*/  LDL.LU R28, [R1+0x130] ;  /* 0x00013000011c7983 */ /* 0x000f280000300800 */
[----:B------:R-:W4:Y:S04]  /*68f20*/  LDL.LU R29, [R1+0x128] ;  /* 0x00012800011d7983 */ /* 0x000f280000300800 */
[----:B------:R0:W-:Y:S01]  /*68f30*/  STSM.16.M88.4 [R0], R12 ;  /* 0x0000000c00007844 */ /* 0x0001e20000000200 */
[----:B------:R-:W-:-:S03]  /*68f40*/  NOP ;  /* 0x0000000000007918 */ /* 0x000fc60000000000 */
[----:B------:R-:W1:Y:S01]  /*68f50*/  LDS.128 R20, [R0] ;  /* 0x0000000000147984 */ /* 0x000e620000000c00 */
[----:B--2---:R-:W-:-:S03]  /*68f60*/  LOP3.LUT R16, R26, 0xffff, RZ, 0xc0, !PT ;  /* 0x0000ffff1a107812 */ /* 0x004fc600078ec0ff */
[----:B------:R-:W2:Y:S01]  /*68f70*/  LDL.LU R26, [R1+0x198] ;  /* 0x00019800011a7983 */ /* 0x000ea20000300800 */
[----:B---3--:R-:W-:-:S03]  /*68f80*/  LOP3.LUT R6, R27, 0xffff, RZ, 0xc0, !PT ;  /* 0x0000ffff1b067812 */ /* 0x008fc600078ec0ff */
[----:B------:R-:W3:Y:S01]  /*68f90*/  LDL.LU R27, [R1+0x190] ;  /* 0x00019000011b7983 */ /* 0x000ee20000300800 */
[----:B------:R-:W-:-:S03]  /*68fa0*/  LOP3.LUT R7, R25, 0xffff, RZ, 0xc0, !PT ;  /* 0x0000ffff19077812 */ /* 0x000fc600078ec0ff */
[----:B------:R-:W2:Y:S01]  /*68fb0*/  LDL.LU R25, [R1+0x138] ;  /* 0x0001380001197983 */ /* 0x000ea20000300800 */
[----:B0-----:R-:W-:-:S03]  /*68fc0*/  PRMT R12, R34, 0x4210, R16 ;  /* 0x00004210220c7816 */ /* 0x001fc60000000010 */
[----:B------:R-:W2:Y:S01]  /*68fd0*/  LDL.LU R34, [R1+0x134] ;  /* 0x0001340001227983 */ /* 0x000ea20000300800 */
[----:B------:R-:W-:Y:S02]  /*68fe0*/  LOP3.LUT R11, R33, 0xffff, RZ, 0xc0, !PT ;  /* 0x0000ffff210b7812 */ /* 0x000fe400078ec0ff */
[----:B------:R-:W-:Y:S02]  /*68ff0*/  PRMT R13, R36, 0x4210, R6 ;  /* 0x00004210240d7816 */ /* 0x000fe40000000006 */
[----:B------:R-:W-:Y:S02]  /*69000*/  PRMT R14, R38, 0x4210, R7 ;  /* 0x00004210260e7816 */ /* 0x000fe40000000007 */
[----:B------:R-:W-:Y:S01]  /*69010*/  PRMT R15, R39, 0x4210, R11 ;  /* 0x00004210270f7816 */ /* 0x000fe2000000000b */
[----:B------:R-:W-:-:S04]  /*69020*/  NOP ;  /* 0x0000000000007918 */ /* 0x000fc80000000000 */
[----:B------:R-:W-:Y:S01]  /*69030*/  STSM.16.M88.4 [R0], R12 ;  /* 0x0000000c00007844 */ /* 0x000fe20000000200 */
[----:B------:R-:W-:-:S03]  /*69040*/  NOP ;  /* 0x0000000000007918 */ /* 0x000fc60000000000 */
[----:B------:R-:W0:Y:S04]  /*69050*/  LDS.128 R36, [R0] ;  /* 0x0000000000247984 */ /* 0x000e280000000c00 */
[----:B-1----:R-:W-:Y:S04]  /*69060*/  STL.64 [R1+0x20], R20 ;  /* 0x0000201401007387 */ /* 0x002fe80000100a00 */
[----:B------:R1:W-:Y:S04]  /*69070*/  STL.64 [R1+0x28], R22 ;  /* 0x0000281601007387 */ /* 0x0003e80000100a00 */
[----:B0-----:R-:W-:Y:S04]  /*69080*/  STL.64 [R1+0x2860], R36 ;  /* 0x0028602401007387 */ /* 0x001fe80000100a00 */
[----:B------:R-:W-:Y:S04]  /*69090*/  STL [R1+0x283c], R39 ;  /* 0x00283c2701007387 */ /* 0x000fe80000100800 */
[----:B------:R-:W3:Y:S01]  /*690a0*/  LDL.LU R45, [R1+0x1b0] ;  /* 0x0001b000012d7983 */ /* 0x000ee20000300800 */
[----:B------:R-:W-:Y:S01]  /*690b0*/  PRMT R8, R8, 0x5210, R16 ;  /* 0x0000521008087816 */ /* 0x000fe20000000010 */
[----:B------:R-:W-:Y:S01]  /*690c0*/  NOP ;  /* 0x0000000000007918 */ /* 0x000fe20000000000 */
[----:B------:R-:W-:Y:S01]  /*690d0*/  PRMT R9, R9, 0x5210, R6 ;  /* 0x0000521009097816 */ /* 0x000fe20000000006 */
[----:B-1----:R-:W3:Y:S01]  /*690e0*/  LDL.LU R23, [R1+0x1a8] ;  /* 0x0001a80001177983 */ /* 0x002ee20000300800 */
[----:B------:R-:W-:-:S02]  /*690f0*/  PRMT R10, R10, 0x5210, R7 ;  /* 0x000052100a0a7816 */ /* 0x000fc40000000007 */
[----:B------:R-:W-:Y:S01]  /*69100*/  PRMT R11, R4, 0x5210, R11 ;  /* 0x00005210040b7816 */ /* 0x000fe2000000000b */
[----:B------:R-:W3:Y:S04]  /*69110*/  LDL.LU R22, [R1+0x160] ;  /* 0x0001600001167983 */ /* 0x000ee80000300800 */
[----:B------:R2:W-:Y:S01]  /*69120*/  STSM.16.M88.4 [R0], R8 ;  /* 0x0000000800007844 */ /* 0x0005e20000000200 */
[----:B----4-:R-:W-:-:S03]  /*69130*/  LOP3.LUT R7, R29, 0xffff, RZ, 0xc0, !PT ;  /* 0x0000ffff1d077812 */ /* 0x010fc600078ec0ff */
[----:B------:R-:W4:Y:S01]  /*69140*/  LDL.LU R21, [R1+0x158] ;  /* 0x0001580001157983 */ /* 0x000f220000300800 */
[----:B------:R-:W-:Y:S02]  /*69150*/  LOP3.LUT R4, R30, 0xffff, RZ, 0xc0, !PT ;  /* 0x0000ffff1e047812 */ /* 0x000fe400078ec0ff */
[----:B------:R-:W-:Y:S01]  /*69160*/  LOP3.LUT R12, R31, 0xffff, RZ, 0xc0, !PT ;  /* 0x0000ffff1f0c7812 */ /* 0x000fe200078ec0ff */
[----:B------:R-:W4:Y:S01]  /*69170*/  LDL.LU R30, [R1+0x180] ;  /* 0x00018000011e7983 */ /* 0x000f220000300800 */
[----:B------:R-:W-:-:S03]  /*69180*/  LOP3.LUT R6, R28, 0xffff, RZ, 0xc0, !PT ;  /* 0x0000ffff1c067812 */ /* 0x000fc600078ec0ff */
[----:B------:R-:W4:Y:S04]  /*69190*/  LDL.LU R31, [R1+0x17c] ;  /* 0x00017c00011f7983 */ /* 0x000f280000300800 */
[----:B------:R-:W4:Y:S04]  /*691a0*/  LDL.LU R28, [R1+0x12c] ;  /* 0x00012c00011c7983 */ /* 0x000f280000300800 */
[----:B------:R-:W4:Y:S01]  /*691b0*/  LDL.LU R29, [R1+0x120] ;  /* 0x00012000011d7983 */ /* 0x000f220000300800 */
[----:B------:R-:W-:Y:S02]  /*691c0*/  PRMT R5, R5, 0x5210, R12 ;  /* 0x0000521005057816 */ /* 0x000fe4000000000c */
[----:B--2---:R-:W-:Y:S01]  /*691d0*/  PRMT R11, R34, 0x4210, R7 ;  /* 0x00004210220b7816 */ /* 0x004fe20000000007 */
[----:B------:R-:W-:Y:S01]  /*691e0*/  NOP ;  /* 0x0000000000007918 */ /* 0x000fe20000000000 */
[----:B------:R-:W0:Y:S01]  /*691f0*/  LDS.128 R32, [R0] ;  /* 0x0000000000207984 */ /* 0x000e220000000c00 */
[----:B------:R-:W-:-:S02]  /*69200*/  PRMT R8, R26, 0x4210, R4 ;  /* 0x000042101a087816 */ /* 0x000fc40000000004 */
[----:B---3--:R-:W-:Y:S01]  /*69210*/  PRMT R9, R27, 0x4210, R12 ;  /* 0x000042101b097816 */ /* 0x008fe2000000000c */
[----:B0-----:R-:W-:Y:S04]  /*69220*/  STL.64 [R1+0x2878], R34 ;  /* 0x0028782201007387 */ /* 0x001fe80000100a00 */
[----:B------:R-:W2:Y:S04]  /*69230*/  LDL.LU R51, [R1+0x1c8] ;  /* 0x0001c80001337983 */ /* 0x000ea80000300800 */
[----:B------:R-:W3:Y:S04]  /*69240*/  LDL.LU R50, [R1+0x1c4] ;  /* 0x0001c40001327983 */ /* 0x000ee80000300800 */
[----:B------:R-:W3:Y:S04]  /*69250*/  LDL.LU R48, [R1+0x194] ;  /* 0x0001940001307983 */ /* 0x000ee80000300800 */
[----:B------:R-:W3:Y:S01]  /*69260*/  LDL.LU R49, [R1+0x18c] ;  /* 0x00018c0001317983 */ /* 0x000ee20000300800 */
[----:B------:R-:W-:Y:S01]  /*69270*/  PRMT R10, R25, 0x4210, R6 ;  /* 0x00004210190a7816 */ /* 0x000fe20000000006 */
[----:B------:R-:W-:Y:S01]  /*69280*/  NOP ;  /* 0x0000000000007918 */ /* 0x000fe20000000000 */
[----:B------:R-:W-:-:S03]  /*69290*/  PRMT R4, R56, 0x5210, R4 ;  /* 0x0000521038047816 */ /* 0x000fc60000000004 */
[----:B------:R-:W-:Y:S01]  /*692a0*/  STSM.16.M88.4 [R0], R8 ;  /* 0x0000000800007844 */ /* 0x000fe20000000200 */
[----:B------:R-:W-:Y:S01]  /*692b0*/  PRMT R6, R3, 0x5210, R6 ;  /* 0x0000521003067816 */ /* 0x000fe20000000006 */
[----:B------:R-:W-:Y:S01]  /*692c0*/  NOP ;  /* 0x0000000000007918 */ /* 0x000fe20000000000 */
[----:B------:R-:W-:Y:S01]  /*692d0*/  PRMT R7, R2, 0x5210, R7 ;  /* 0x0000521002077816 */ /* 0x000fe20000000007 */
[----:B------:R-:W-:Y:S01]  /*692e0*/  LDS.128 R24, [R0] ;  /* 0x0000000000187984 */ /* 0x000fe20000000c00 */
[----:B------:R-:W-:-:S03]  /*692f0*/  NOP ;  /* 0x0000000000007918 */ /* 0x000fc60000000000 */
[----:B------:R-:W3:Y:S04]  /*69300*/  LDL.LU R47, [R1+0x170] ;  /* 0x00017000012f7983 */ /* 0x000ee80000300800 */
[----:B------:R0:W-:Y:S04]  /*69310*/  STSM.16.M88.4 [R0], R4 ;  /* 0x0000000400007844 */ /* 0x0001e80000000200 */
[----:B------:R-:W3:Y:S04]  /*69320*/  LDL.LU R46, [R1+0x16c] ;  /* 0x00016c00012e7983 */ /* 0x000ee80000300800 */
[----:B------:R-:W3:Y:S01]  /*69330*/  LDL.LU R44, [R1+0x118] ;  /* 0x00011800012c7983 */ /* 0x000ee20000300800 */
[----:B0-----:R-:W-:-:S03]  /*69340*/  LOP3.LUT R4, R45, 0xffff, RZ, 0xc0, !PT ;  /* 0x0000ffff2d047812 */ /* 0x001fc600078ec0ff */
[----:B------:R-:W3:Y:S01]  /*69350*/  LDL.LU R45, [R1+0x108] ;  /* 0x00010800012d7983 */ /* 0x000ee20000300800 */
[----:B------:R-:W-:Y:S02]  /*69360*/  LOP3.LUT R5, R23, 0xffff, RZ, 0xc0, !PT ;  /* 0x0000ffff17057812 */ /* 0x000fe400078ec0ff */
[----:B------:R-:W-:Y:S01]  /*69370*/  LOP3.LUT R6, R22, 0xffff, RZ, 0xc0, !PT ;  /* 0x0000ffff16067812 */ /* 0x000fe200078ec0ff */
[----:B------:R-:W3:Y:S04]  /*69380*/  LDL.LU R13, [R1+0x18] ;  /* 0x00001800010d7983 */ /* 0x000ee80000300800 */
[----:B------:R-:W3:Y:S04]  /*69390*/  LDL.LU R14, [R1+0x14] ;  /* 0x00001400010e7983 */ /* 0x000ee80000300800 */
[----:B------:R-:W3:Y:S01]  /*693a0*/  LDL.LU R15, [R1+0x10] ;  /* 0x00001000010f7983 */ /* 0x000ee20000300800 */
[----:B----4-:R-:W-:Y:S01]  /*693b0*/  LOP3.LUT R7, R21, 0xffff, RZ, 0xc0, !PT ;  /* 0x0000ffff15077812 */ /* 0x010fe200078ec0ff */
[----:B------:R-:W-:Y:S01]  /*693c0*/  NOP ;  /* 0x0000000000007918 */ /* 0x000fe20000000000 */
[----:B------:R-:W-:Y:S01]  /*693d0*/  PRMT R8, R30, 0x4210, R4 ;  /* 0x000042101e087816 */ /* 0x000fe20000000004 */
[----:B------:R-:W4:Y:S01]  /*693e0*/  LDL.LU R37, [R1+0x1d0] ;  /* 0x0001d00001257983 */ /* 0x000f220000300800 */
[----:B------:R-:W-:-:S02]  /*693f0*/  PRMT R9, R31, 0x4210, R5 ;  /* 0x000042101f097816 */ /* 0x000fc40000000005 */
[----:B------:R-:W-:Y:S01]  /*69400*/  PRMT R10, R28, 0x4210, R6 ;  /* 0x000042101c0a7816 */ /* 0x000fe20000000006 */
[----:B------:R-:W4:Y:S01]  /*69410*/  LDL.LU R43, [R1+0x1cc] ;  /* 0x0001cc00012b7983 */ /* 0x000f220000300800 */
[----:B------:R-:W-:-:S03]  /*69420*/  PRMT R11, R29, 0x4210, R7 ;  /* 0x000042101d0b7816 */ /* 0x000fc60000000007 */
[----:B------:R-:W4:Y:S04]  /*69430*/  LDL.LU R40, [R1+0x1b8] ;  /* 0x0001b80001287983 */ /* 0x000f280000300800 */
[----:B------:R-:W-:Y:S01]  /*69440*/  LDS.128 R28, [R0] ;  /* 0x00000000001c7984 */ /* 0x000fe20000000c00 */
[----:B------:R-:W-:-:S03]  /*69450*/  NOP ;  /* 0x0000000000007918 */ /* 0x000fc60000000000 */
[----:B------:R2:W-:Y:S01]  /*69460*/  STSM.16.M88.4 [R0], R8 ;  /* 0x0000000800007844 */ /* 0x0005e20000000200 */
[----:B------:R-:W-:Y:S01]  /*69470*/  PRMT R4, R59, 0x5210, R4 ;  /* 0x000052103b047816 */ /* 0x000fe20000000004 */
[----:B------:R-:W-:Y:S02]  /*69480*/  NOP ;  /* 0x0000000000007918 */ /* 0x000fe40000000000 */
[----:B------:R-:W4:Y:S01]  /*69490*/  LDL.LU R41, [R1+0x1b4] ;  /* 0x0001b40001297983 */ /* 0x000f220000300800 */
[----:B------:R-:W-:Y:S02]  /*694a0*/  PRMT R5, R58, 0x5210, R5 ;  /* 0x000052103a057816 */ /* 0x000fe40000000005 */
[----:B------:R-:W-:Y:S01]  /*694b0*/  PRMT R6, R57, 0x5210, R6 ;  /* 0x0000521039067816 */ /* 0x000fe20000000006 */
[----:B------:R-:W-:Y:S01]  /*694c0*/  LDS.128 R20, [R0] ;  /* 0x0000000000147984 */ /* 0x000fe20000000c00 */
[----:B------:R-:W-:Y:S01]  /*694d0*/  PRMT R7, R61, 0x5210, R7 ;  /* 0x000052103d077816 */ /* 0x000fe20000000007 */
[----:B------:R-:W-:-:S04]  /*694e0*/  NOP ;  /* 0x0000000000007918 */ /* 0x000fc80000000000 */
[----:B------:R0:W-:Y:S01]  /*694f0*/  STSM.16.M88.4 [R0], R4 ;  /* 0x0000000400007844 */ /* 0x0001e20000000200 */
[----:B------:R-:W-:-:S03]  /*69500*/  NOP ;  /* 0x0000000000007918 */ /* 0x000fc60000000000 */
[----:B------:R-:W-:Y:S01]  /*69510*/  LDS.128 R16, [R0] ;  /* 0x0000000000107984 */ /* 0x000fe20000000c00 */
[----:B--2---:R-:W-:-:S03]  /*69520*/  LOP3.LUT R9, R51, 0xffff, RZ, 0xc0, !PT ;  /* 0x0000ffff33097812 */ /* 0x004fc600078ec0ff */
[----:B------:R-:W2:Y:S01]  /*69530*/  LDL.LU R51, [R1+0x15c] ;  /* 0x00015c0001337983 */ /* 0x000ea20000300800 */
[----:B---3--:R-:W-:-:S03]  /*69540*/  LOP3.LUT R8, R50, 0xffff, RZ, 0xc0, !PT ;  /* 0x0000ffff32087812 */ /* 0x008fc600078ec0ff */
[----:B------:R-:W3:Y:S01]  /*69550*/  LDL.LU R50, [R1+0x14c] ;  /* 0x00014c0001327983 */ /* 0x000ee20000300800 */
[----:B------:R-:W-:-:S03]  /*69560*/  LOP3.LUT R3, R48, 0xffff, RZ, 0xc0, !PT ;  /* 0x0000ffff30037812 */ /* 0x000fc600078ec0ff */
[----:B------:R-:W3:Y:S01]  /*69570*/  LDL.LU R48, [R1+0x100] ;  /* 0x0001000001307983 */ /* 0x000ee20000300800 */
[----:B------:R-:W-:-:S03]  /*69580*/  LOP3.LUT R2, R49, 0xffff, RZ, 0xc0, !PT ;  /* 0x0000ffff31027812 */ /* 0x000fc600078ec0ff */
[----:B------:R-:W3:Y:S01]  /*69590*/  LDL.LU R49, [R1+0xf8] ;  /* 0x0000f80001317983 */ /* 0x000ee20000300800 */
[----:B0-----:R-:W-:-:S03]  /*695a0*/  PRMT R4, R47, 0x4210, R9 ;  /* 0x000042102f047816 */ /* 0x001fc60000000009 */
[----:B------:R-:W3:Y:S01]  /*695b0*/  LDL.LU R47, [R1+0x38] ;  /* 0x00003800012f7983 */ /* 0x000ee20000300800 */
[----:B------:R-:W-:-:S03]  /*695c0*/  PRMT R5, R46, 0x4210, R8 ;  /* 0x000042102e057816 */ /* 0x000fc60000000008 */
[----:B------:R-:W3:Y:S01]  /*695d0*/  LDL.LU R46, [R1+0x34] ;  /* 0x00003400012e7983 */ /* 0x000ee20000300800 */
[----:B------:R-:W-:-:S03]  /*695e0*/  PRMT R6, R44, 0x4210, R3 ;  /* 0x000042102c067816 */ /* 0x000fc60000000003 */
[----:B------:R-:W3:Y:S01]  /*695f0*/  LDL.LU R44, [R1+0x30] ;  /* 0x00003000012c7983 */ /* 0x000ee20000300800 */
[----:B------:R-:W-:Y:S01]  /*69600*/  PRMT R7, R45, 0x4210, R2 ;  /* 0x000042102d077816 */ /* 0x000fe20000000002 */
[----:B------:R-:W-:Y:S02]  /*69610*/  NOP ;  /* 0x0000000000007918 */ /* 0x000fe40000000000 */
[----:B------:R-:W3:Y:S04]  /*69620*/  LDL.LU R45, [R1+0x1c] ;  /* 0x00001c00012d7983 */ /* 0x000ee80000300800 */
[----:B------:R0:W-:Y:S04]  /*69630*/  STSM.16.M88.4 [R0], R4 ;  /* 0x0000000400007844 */ /* 0x0001e80000000200 */
[----:B------:R-:W3:Y:S04]  /*69640*/  LDL R34, [R1+0xe30] ;  /* 0x000e300001227983 */ /* 0x000ee80000100800 */
[----:B------:R-:W3:Y:S01]  /*69650*/  LDL R39, [R1+0xb54] ;  /* 0x000b540001277983 */ /* 0x000ee20000100800 */
[----:B----4-:R-:W-:-:S02]  /*69660*/  LOP3.LUT R56, R37, 0xffff, RZ, 0xc0, !PT ;  /* 0x0000ffff25387812 */ /* 0x010fc400078ec0ff */
[----:B0-----:R-:W-:Y:S02]  /*69670*/  PRMT R4, R13, 0x5210, R9 ;  /* 0x000052100d047816 */ /* 0x001fe40000000009 */
[----:B------:R-:W-:Y:S01]  /*69680*/  PRMT R5, R14, 0x5210, R8 ;  /* 0x000052100e057816 */ /* 0x000fe20000000008 */
[----:B------:R-:W-:Y:S01]  /*69690*/  NOP ;  /* 0x0000000000007918 */ /* 0x000fe20000000000 */
[----:B------:R-:W-:Y:S02]  /*696a0*/  PRMT R6, R15, 0x5210, R3 ;  /* 0x000052100f067816 */ /* 0x000fe40000000003 */
[----:B------:R-:W-:Y:S01]  /*696b0*/  PRMT R7, R60, 0x5210, R2 ;  /* 0x000052103c077816 */ /* 0x000fe20000000002 */
[----:B------:R-:W-:Y:S01]  /*696c0*/  LDS.128 R12, [R0] ;  /* 0x00000000000c7984 */ /* 0x000fe20000000c00 */
[----:B------:R-:W-:Y:S01]  /*696d0*/  LOP3.LUT R57, R43, 0xffff, RZ, 0xc0, !PT ;  /* 0x0000ffff2b397812 */ /* 0x000fe200078ec0ff */
[----:B------:R-:W-:Y:S01]  /*696e0*/  NOP ;  /* 0x0000000000007918 */ /* 0x000fe20000000000 */
[----:B------:R-:W-:Y:S01]  /*696f0*/  LOP3.LUT R58, R40, 0xffff, RZ, 0xc0, !PT ;  /* 0x0000ffff283a7812 */ /* 0x000fe200078ec0ff */
[----:B------:R2:W-:Y:S01]  /*69700*/  STSM.16.M88.4 [R0], R4 ;  /* 0x0000000400007844 */ /* 0x0005e20000000200 */
[----:B------:R-:W-:Y:S01]  /*69710*/  NOP ;  /* 0x0000000000007918 */ /* 0x000fe20000000000 */
[----:B------:R-:W-:-:S02]  /*69720*/  LOP3.LUT R59, R41, 0xffff, RZ, 0xc0, !PT ;  /* 0x0000ffff293b7812 */ /* 0x000fc400078ec0ff */
[----:B------:R-:W-:Y:S04]  /*69730*/  LDS.128 R8, [R0] ;  /* 0x0000000000087984 */ /* 0x000fe80000000c00 */
[----:B------:R-:W4:Y:S01]  /*69740*/  LDL R43, [R1+0xe2c] ;  /* 0x000e2c00012b7983 */ /* 0x000f220000100800 */
[----:B--2---:R-:W-:Y:S02]  /*69750*/  PRMT R4, R51, 0x4210, R56 ;  /* 0x0000421033047816 */ /* 0x004fe40000000038 */
[----:B---3--:R-:W-:Y:S02]  /*69760*/  PRMT R5, R50, 0x4210, R57 ;  /* 0x0000421032057816 */ /* 0x008fe40000000039 */
[----:B------:R-:W-:Y:S02]  /*69770*/  PRMT R6, R48, 0x4210, R58 ;  /* 0x0000421030067816 */ /* 0x000fe4000000003a */
[----:B------:R-:W-:Y:S01]  /*69780*/  PRMT R7, R49, 0x4210, R59 ;  /* 0x0000421031077816 */ /* 0x000fe2000000003b */
[----:B------:R-:W-:-:S04]  /*69790*/  NOP ;  /* 0x0000000000007918 */ /* 0x000fc80000000000 */
[----:B------:R-:W-:Y:S01]  /*697a0*/  STSM.16.M88.4 [R0], R4 ;  /* 0x0000000400007844 */ /* 0x000fe20000000200 */
[----:B------:R-:W-:-:S03]  /*697b0*/  NOP ;  /* 0x0000000000007918 */ /* 0x000fc60000000000 */
[----:B------:R-:W0:Y:S01]  /*697c0*/  LDS.128 R4, [R0] ;  /* 0x0000000000047984 */ /* 0x000e220000000c00 */
[----:B------:R-:W-:Y:S02]  /*697d0*/  PRMT R56, R47, 0x5210, R56 ;  /* 0x000052102f387816 */ /* 0x000fe40000000038 */
[----:B------:R-:W-:Y:S02]  /*697e0*/  PRMT R59, R45, 0x5210, R59 ;  /* 0x000052102d3b7816 */ /* 0x000fe4000000003b */
[----:B------:R-:W2:Y:S04]  /*697f0*/  LDL.LU R45, [R1] ;  /* 0x00000000012d7983 */ /* 0x000ea80000300800 */
[----:B------:R-:W3:Y:S04]  /*69800*/  LDL R51, [R1+0xe24] ;  /* 0x000e240001337983 */ /* 0x000ee80000100800 */
[----:B------:R-:W2:Y:S04]  /*69810*/  LDL R47, [R1+0xe28] ;  /* 0x000e2800012f7983 */ /* 0x000ea80000100800 */
[----:B0-----:R0:W-:Y:S04]  /*69820*/  STL [R1+0x2838], R7 ;  /* 0x0028380701007387 */ /* 0x0011e80000100800 */
[----:B0-----:R-:W2:Y:S01]  /*69830*/  LDL.LU R7, [R1+0xe30] ;  /* 0x000e300001077983 */ /* 0x001ea20000300800 */
[----:B------:R-:W-:Y:S01]  /*69840*/  IMAD R3, R34, UR4, RZ ;  /* 0x0000000422037c24 */ /* 0x000fe2000f8e02ff */
[----:B------:R-:W-:-:S02]  /*69850*/  PRMT R57, R46, 0x5210, R57 ;  /* 0x000052102e397816 */ /* 0x000fc40000000039 */
[----:B------:R-:W-:Y:S01]  /*69860*/  PRMT R58, R44, 0x5210, R58 ;  /* 0x000052102c3a7816 */ /* 0x000fe2000000003a */
[----:B------:R-:W-:Y:S01]  /*69870*/  NOP ;  /* 0x0000000000007918 */ /* 0x000fe20000000000 */
[----:B------:R-:W-:-:S03]  /*69880*/  IADD3 R2, P3, PT, R3, UR6, RZ ;  /* 0x0000000603027c10 */ /* 0x000fc6000ff7e0ff */
[----:B------:R4:W-:Y:S01]  /*69890*/  STSM.16.M88.4 [R0], R56 ;  /* 0x0000003800007844 */ /* 0x0009e20000000200 */
[----:B------:R-:W-:Y:S01]  /*698a0*/  IMAD R35, R39, UR5, RZ ;  /* 0x0000000527237c24 */ /* 0x000fe2000f8e02ff */
[----:B------:R-:W0:Y:S01]  /*698b0*/  LDCU.64 UR4, c[0x0][0x398] ;  /* 0x00007300ff0477ac */ /* 0x000e220008000a00 */
[----:B------:R-:W-:-:S03]  /*698c0*/  LEA.HI.X.SX32 R3, R3, UR7, 0x1, P3 ;  /* 0x0000000703037c11 */ /* 0x000fc600098f0eff */
[----:B------:R-:W-:Y:S01]  /*698d0*/  SHF.R.S32.HI R34, RZ, 0x1f, R35 ;  /* 0x0000001fff227819 */ /* 0x000fe20000011423 */
[----:B------:R-:W1:Y:S01]  /*698e0*/  LDCU.64 UR6, c[0x0][0x398] ;  /* 0x00007300ff0677ac */ /* 0x000e620008000a00 */
[----:B------:R-:W-:Y:S01]  /*698f0*/  IADD3 R60, P5, PT, R35, R2, RZ ;  /* 0x00000002233c7210 */ /* 0x000fe20007fbe0ff */
[C---:B----4-:R-:W-:Y:S01]  /*69900*/  IMAD R57, R43.reuse, UR8, RZ ;  /* 0x000000082b397c24 */ /* 0x050fe2000f8e02ff */
[----:B------:R-:W-:-:S03]  /*69910*/  ISETP.GE.AND P3, PT, R43, UR18, PT ;  /* 0x000000122b007c0c */ /* 0x000fc6000bf66270 */
[----:B------:R-:W-:Y:S01]  /*69920*/  IMAD.X R61, R34, 0x1, R3, P5 ;  /* 0x00000001223d7824 */ /* 0x000fe200028e0603 */
[C---:B------:R-:W-:Y:S01]  /*69930*/  PRMT R59, R52.reuse, 0x7770, RZ ;  /* 0x00007770343b7816 */ /* 0x040fe200000000ff */
[----:B------:R-:W4:Y:S01]  /*69940*/  LDCU UR18, c[0x0][0x398] ;  /* 0x00007300ff1277ac */ /* 0x000f220008000800 */
[----:B------:R-:W-:Y:S02]  /*69950*/  IADD3 R56, P4, PT, R57, UR12, RZ ;  /* 0x0000000c39387c10 */ /* 0x000fe4000ff9e0ff */
[----:B------:R-:W-:Y:S01]  /*69960*/  ISETP.LT.AND P3, PT, R39, UR29, !P3 ;  /* 0x0000001d27007c0c */ /* 0x000fe2000df61270 */
[----:B------:R-:W0:Y:S01]  /*69970*/  LDCU UR12, c[0x0][0x3b8] ;  /* 0x00007700ff0c77ac */ /* 0x000e220008000800 */
[----:B------:R-:W-:Y:S02]  /*69980*/  LEA.HI.X.SX32 R57, R57, UR13, 0x1, P4 ;  /* 0x0000000d39397c11 */ /* 0x000fe4000a0f0eff */
[----:B------:R-:W-:Y:S02]  /*69990*/  IADD3 R58, P4, PT, R35, R56, RZ ;  /* 0x00000038233a7210 */ /* 0x000fe40007f9e0ff */
[----:B------:R-:W-:Y:S01]  /*699a0*/  PRMT R40, R52, 0x7772, RZ ;  /* 0x0000777234287816 */ /* 0x000fe200000000ff */
[----:B------:R-:W-:Y:S01]  /*699b0*/  NOP ;  /* 0x0000000000007918 */ /* 0x000fe20000000000 */
[----:B--2---:R-:W-:Y:S01]  /*699c0*/  ISETP.GE.AND P2, PT, R7, UR16, PT ;  /* 0x0000001007007c0c */ /* 0x004fe2000bf46270 */
[----:B------:R-:W2:Y:S03]  /*699d0*/  LDCU.64 UR16, c[0x0][0x390] ;  /* 0x00007200ff1077ac */ /* 0x000ea60008000a00 */
[----:B------:R-:W-:-:S13]  /*699e0*/  ISETP.LT.AND P2, PT, R39, UR27, !P2 ;  /* 0x0000001b27007c0c */ /* 0x000fda000d741270 */
[----:B------:R0:W-:Y:S01]  /*699f0*/  @P2 STG.E.U8 desc[UR42][R60.64], R59 ;  /* 0x0000003b3c002986 */ /* 0x0001e2000c10112a */
[C---:B------:R-:W-:Y:S01]  /*69a00*/  ISETP.GE.AND P2, PT, R47.reuse, UR20, PT ;  /* 0x000000142f007c0c */ /* 0x040fe2000bf46270 */
[----:B0-----:R-:W-:Y:S01]  /*69a10*/  IMAD.X R59, R34, 0x1, R57, P4 ;  /* 0x00000001223b7824 */ /* 0x001fe200020e0639 */
[----:B------:R-:W-:Y:S01]  /*69a20*/  PRMT R61, R52, 0x7771, RZ ;  /* 0x00007771343d7816 */ /* 0x000fe200000000ff */
[----:B------:R-:W-:Y:S01]  /*69a30*/  IMAD R60, R47, UR9, RZ ;  /* 0x000000092f3c7c24 */ /* 0x000fe2000f8e02ff */
[----:B------:R-:W-:Y:S01]  /*69a40*/  ISETP.LT.AND P2, PT, R39, UR31, !P2 ;  /* 0x0000001f27007c0c */ /* 0x000fe2000d741270 */
[----:B------:R-:W0:Y:S02]  /*69a50*/  LDCU.64 UR8, c[0x0][0x398] ;  /* 0x00007300ff0877ac */ /* 0x000e240008000a00 */
[----:B------:R1:W-:Y:S02]  /*69a60*/  @P3 STG.E.U8 desc[UR42][R58.64], R61 ;  /* 0x0000003d3a003986 */ /* 0x0003e4000c10112a */
[C---:B-1----:R-:W-:Y:S01]  /*69a70*/  IADD3 R58, P3, PT, R60.reuse, UR14, RZ ;  /* 0x0000000e3c3a7c10 */ /* 0x042fe2000ff7e0ff */
[----:B---3--:R-:W-:Y:S01]  /*69a80*/  IMAD R61, R51, UR10, RZ ;  /* 0x0000000a333d7c24 */ /* 0x008fe2000f8e02ff */
[----:B------:R-:W1:Y:S02]  /*69a90*/  LDCU.64 UR10, c[0x0][0x398] ;  /* 0x00007300ff0a77ac */ /* 0x000e640008000a00 */
[----:B------:R-:W-:-:S02]  /*69aa0*/  LEA.HI.X.SX32 R59, R60, UR15, 0x1, P3 ;  /* 0x0000000f3c3b7c11 */ /* 0x000fc400098f0eff */
[----:B------:R-:W-:Y:S01]  /*69ab0*/  ISETP.GE.AND P3, PT, R51, UR22, PT ;  /* 0x0000001633007c0c */ /* 0x000fe2000bf66270 */
[----:B------:R-:W3:Y:S01]  /*69ac0*/  LDCU.64 UR14, c[0x0][0x398] ;  /* 0x00007300ff0e77ac */ /* 0x000ee20008000a00 */
[----:B--2---:R-:W-:Y:S02]  /*69ad0*/  IADD3 R60, P4, PT, R61, UR16, RZ ;  /* 0x000000103d3c7c10 */ /* 0x004fe4000ff9e0ff */
[----:B------:R-:W-:Y:S02]  /*69ae0*/  ISETP.LT.AND P3, PT, R39, UR33, !P3 ;  /* 0x0000002127007c0c */ /* 0x000fe4000df61270 */
[----:B------:R-:W-:Y:S01]  /*69af0*/  LEA.HI.X.SX32 R61, R61, UR17, 0x1, P4 ;  /* 0x000000113d3d7c11 */ /* 0x000fe2000a0f0eff */
[----:B------:R-:W2:Y:S01]  /*69b00*/  LDCU.64 UR16, c[0x0][0x398] ;  /* 0x00007300ff1077ac */ /* 0x000ea20008000a00 */
[C---:B------:R-:W-:Y:S02]  /*69b10*/  IADD3 R48, P5, PT, R35.reuse, R58, RZ ;  /* 0x0000003a23307210 */ /* 0x040fe40007fbe0ff */
[----:B------:R-:W-:-:S03]  /*69b20*/  IADD3 R36, P4, PT, R35, R60, RZ ;  /* 0x0000003c23247210 */ /* 0x000fc60007f9e0ff */
[C---:B------:R-:W-:Y:S02]  /*69b30*/  IMAD.X R49, R34.reuse, 0x1, R59, P5 ;  /* 0x0000000122317824 */ /* 0x040fe400028e063b */
[----:B------:R-:W-:Y:S01]  /*69b40*/  IMAD.X R37, R34, 0x1, R61, P4 ;  /* 0x0000000122257824 */ /* 0x000fe200020e063d */
[----:B------:R-:W-:Y:S01]  /*69b50*/  PRMT R34, R52, 0x7773, RZ ;  /* 0x0000777334227816 */ /* 0x000fe200000000ff */
[----:B------:R-:W-:Y:S01]  /*69b60*/  VIADD R52, R35, UR12 ;  /* 0x0000000c23347c36 */ /* 0x000fe20008000000 */
[----:B------:R0:W-:Y:S01]  /*69b70*/  @P2 STG.E.U8 desc[UR42][R48.64], R40 ;  /* 0x0000002830002986 */ /* 0x0001e2000c10112a */
[----:B------:R-:W-:Y:S01]  /*69b80*/  ISETP.LT.AND P4, PT, R7, UR4, !P1 ;  /* 0x0000000407007c0c */ /* 0x000fe2000cf81270 */
[----:B------:R-:W1:Y:S02]  /*69b90*/  LDCU UR4, c[0x0][0x3b8] ;  /* 0x00007700ff0477ac */ /* 0x000e640008000800 */
[----:B------:R2:W-:Y:S01]  /*69ba0*/  @P3 STG.E.U8 desc[UR42][R36.64], R34 ;  /* 0x0000002224003986 */ /* 0x0005e2000c10112a */
[----:B------:R-:W-:Y:S01]  /*69bb0*/  ISETP.LT.AND P3, PT, R43, UR6, !P1 ;  /* 0x000000062b007c0c */ /* 0x000fe2000cf61270 */
[----:B------:R-:W1:Y:S01]  /*69bc0*/  LDCU.64 UR12, c[0x0][0x398] ;  /* 0x00007300ff0c77ac */ /* 0x000e620008000a00 */
[----:B------:R-:W-:Y:S01]  /*69bd0*/  SHF.R.S32.HI R35, RZ, 0x1f, R52 ;  /* 0x0000001fff237819 */ /* 0x000fe20000011434 */
[----:B------:R-:W1:Y:S01]  /*69be0*/  LDCU UR6, c[0x0][0x39c] ;  /* 0x00007380ff0677ac */ /* 0x000e620008000800 */
[C---:B0-----:R-:W-:Y:S01]  /*69bf0*/  IADD3 R48, P2, PT, R52.reuse, R2, RZ ;  /* 0x0000000234307210 */ /* 0x041fe20007f5e0ff */
[----:B--2---:R-:W-:Y:S01]  /*69c00*/  VIADD R34, R39, 0x2 ;  /* 0x0000000227227836 */ /* 0x004fe20000000000 */
[----:B------:R-:W-:-:S03]  /*69c10*/  IADD3 R36, P5, PT, R52, R56, RZ ;  /* 0x0000003834247210 */ /* 0x000fc60007fbe0ff */
[----:B------:R-:W-:Y:S01]  /*69c20*/  IMAD.X R49, R35, 0x1, R3, P2 ;  /* 0x0000000123317824 */ /* 0x000fe200010e0603 */
[----:B------:R-:W-:Y:S02]  /*69c30*/  PRMT R40, R45, 0x7770, RZ ;  /* 0x000077702d287816 */ /* 0x000fe400000000ff */
[----:B------:R-:W-:Y:S01]  /*69c40*/  ISETP.GE.AND P2, PT, R34, UR19, PT ;  /* 0x0000001322007c0c */ /* 0x000fe2000bf46270 */
[----:B------:R-:W-:Y:S01]  /*69c50*/  IMAD.X R37, R35, 0x1, R57, P5 ;  /* 0x0000000123257824 */ /* 0x000fe200028e0639 */
[----:B------:R-:W-:Y:S01]  /*69c60*/  PRMT R34, R45, 0x7771, RZ ;  /* 0x000077712d227816 */ /* 0x000fe200000000ff */
[----:B------:R0:W-:Y:S04]  /*69c70*/  @P4 STG.E.U8 desc[UR42][R48.64], R40 ;  /* 0x0000002830004986 */ /* 0x0001e8000c10112a */
[----:B------:R2:W-:Y:S01]  /*69c80*/  @P3 STG.E.U8 desc[UR42][R36.64], R34 ;  /* 0x0000002224003986 */ /* 0x0005e2000c10112a */
[----:B0-----:R-:W-:-:S02]  /*69c90*/  IADD3 R40, P5, PT, R52, R60, RZ ;  /* 0x0000003c34287210 */ /* 0x001fc40007fbe0ff */
[----:B--2---:R-:W-:-:S03]  /*69ca0*/  IADD3 R36, P3, PT, R52, R58, RZ ;  /* 0x0000003a34247210 */ /* 0x004fc60007f7e0ff */
[----:B------:R-:W-:Y:S01]  /*69cb0*/  IMAD.X R41, R35, 0x1, R61, P5 ;  /* 0x0000000123297824 */ /* 0x000fe200028e063d */
[----:B------:R-:W-:Y:S01]  /*69cc0*/  PRMT R34, R45, 0x7772, RZ ;  /* 0x000077722d227816 */ /* 0x000fe200000000ff */
[----:B------:R-:W-:Y:S01]  /*69cd0*/  IMAD.X R37, R35, 0x1, R59, P3 ;  /* 0x0000000123257824 */ /* 0x000fe200018e063b */
[----:B------:R-:W-:Y:S02]  /*69ce0*/  PRMT R35, R45, 0x7773, RZ ;  /* 0x000077732d237816 */ /* 0x000fe400000000ff */
[----:B------:R-:W2:Y:S01]  /*69cf0*/  LDL.LU R45, [R1+0x4] ;  /* 0x00000400012d7983 */ /* 0x000ea20000300800 */
[----:B-1----:R-:W-:Y:S01]  /*69d00*/  ISETP.LT.AND P4, PT, R47, UR10, !P1 ;  /* 0x0000000a2f007c0c */ /* 0x002fe2000cf81270 */
[----:B------:R-:W-:Y:S01]  /*69d10*/  VIADD R52, R52, UR4 ;  /* 0x0000000434347c36 */ /* 0x000fe20008000000 */
[----:B------:R-:W-:Y:S01]  /*69d20*/  ISETP.LT.AND P1, PT, R51, UR8, !P1 ;  /* 0x0000000833007c0c */ /* 0x000fe2000cf21270 */
[----:B------:R-:W0:Y:S01]  /*69d30*/  LDCU UR4, c[0x0][0x3b8] ;  /* 0x00007700ff0477ac */ /* 0x000e220008000800 */
[----:B------:R-:W-:Y:S01]  /*69d40*/  ISETP.LT.AND P3, PT, R7, UR12, !P2 ;  /* 0x0000000c07007c0c */ /* 0x000fe2000d761270 */
[----:B------:R-:W4:Y:S01]  /*69d50*/  LDL.LU R44, [R1+0x8] ;  /* 0x00000800012c7983 */ /* 0x000f220000300800 */
[----:B------:R-:W1:Y:S07]  /*69d60*/  LDCU UR10, c[0x0][0x398] ;  /* 0x00007300ff0a77ac */ /* 0x000e6e0008000800 */
[----:B------:R0:W-:Y:S01]  /*69d70*/  @P4 STG.E.U8 desc[UR42][R36.64], R34 ;  /* 0x0000002224004986 */ /* 0x0001e2000c10112a */
[----:B------:R-:W-:Y:S01]  /*69d80*/  IADD3 R48, P5, PT, R52, R56, RZ ;  /* 0x0000003834307210 */ /* 0x000fe20007fbe0ff */
[----:B------:R-:W1:Y:S02]  /*69d90*/  LDCU UR12, c[0x0][0x398] ;  /* 0x00007300ff0c77ac */ /* 0x000e640008000800 */
[----:B------:R3:W-:Y:S01]  /*69da0*/  @P1 STG.E.U8 desc[UR42][R40.64], R35 ;  /* 0x0000002328001986 */ /* 0x0007e2000c10112a */
[----:B------:R-:W-:Y:S01]  /*69db0*/  ISETP.LT.AND P1, PT, R43, UR16, !P2 ;  /* 0x000000102b007c0c */ /* 0x000fe2000d721270 */
[----:B------:R-:W1:Y:S01]  /*69dc0*/  LDCU UR8, c[0x0][0x39c] ;  /* 0x00007380ff0877ac */ /* 0x000e620008000800 */
[----:B------:R-:W1:Y:S01]  /*69dd0*/  LDCU UR16, c[0x0][0x398] ;  /* 0x00007300ff1077ac */ /* 0x000e620008000800 */
[----:B0-----:R-:W-:-:S02]  /*69de0*/  SHF.R.S32.HI R34, RZ, 0x1f, R52 ;  /* 0x0000001fff227819 */ /* 0x001fc40000011434 */
[----:B------:R-:W-:Y:S02]  /*69df0*/  IADD3 R36, P4, PT, R52, R2, RZ ;  /* 0x0000000234247210 */ /* 0x000fe40007f9e0ff */
[----:B---3--:R-:W-:-:S03]  /*69e00*/  PRMT R35, R53, 0x7770, RZ ;  /* 0x0000777035237816 */ /* 0x008fc600000000ff */
[C---:B------:R-:W-:Y:S01]  /*69e10*/  IMAD.X R37, R34.reuse, 0x1, R3, P4 ;  /* 0x0000000122257824 */ /* 0x040fe200020e0603 */
[----:B------:R-:W-:Y:S01]  /*69e20*/  ISETP.LT.AND P4, PT, R47, UR14, !P2 ;  /* 0x0000000e2f007c0c */ /* 0x000fe2000d781270 */
[----:B------:R-:W-:Y:S01]  /*69e30*/  IMAD.X R49, R34, 0x1, R57, P5 ;  /* 0x0000000122317824 */ /* 0x000fe200028e0639 */
[----:B------:R-:W-:Y:S01]  /*69e40*/  PRMT R40, R53, 0x7771, RZ ;  /* 0x0000777135287816 */ /* 0x000fe200000000ff */
[----:B------:R-:W0:Y:S01]  /*69e50*/  LDCU UR14, c[0x0][0x398] ;  /* 0x00007300ff0e77ac */ /* 0x000e220008000800 */
[----:B------:R3:W-:Y:S02]  /*69e60*/  @P3 STG.E.U8 desc[UR42][R36.64], R35 ;  /* 0x0000002324003986 */ /* 0x0007e4000c10112a */
[----:B---3--:R-:W-:Y:S01]  /*69e70*/  VIADD R35, R39, 0x3 ;  /* 0x0000000327237836 */ /* 0x008fe20000000000 */
[----:B------:R-:W-:-:S04]  /*69e80*/  IADD3 R36, P6, PT, R52, R58, RZ ;  /* 0x0000003a34247210 */ /* 0x000fc80007fde0ff */
[----:B------:R-:W-:Y:S01]  /*69e90*/  ISETP.GE.AND P3, PT, R35, UR21, PT ;  /* 0x0000001523007c0c */ /* 0x000fe2000bf66270 */
[----:B------:R-:W-:Y:S01]  /*69ea0*/  IMAD.X R37, R34, 0x1, R59, P6 ;  /* 0x0000000122257824 */ /* 0x000fe200030e063b */
[----:B------:R-:W-:Y:S01]  /*69eb0*/  PRMT R35, R53, 0x7772, RZ ;  /* 0x0000777235237816 */ /* 0x000fe200000000ff */
[----:B------:R3:W-:Y:S01]  /*69ec0*/  @P1 STG.E.U8 desc[UR42][R48.64], R40 ;  /* 0x0000002830001986 */ /* 0x0007e2000c10112a */
[----:B------:R-:W-:-:S03]  /*69ed0*/  ISETP.LT.AND P1, PT, R51, UR24, !P2 ;  /* 0x0000001833007c0c */ /* 0x000fc6000d721270 */
[----:B------:R0:W-:Y:S01]  /*69ee0*/  @P4 STG.E.U8 desc[UR42][R36.64], R35 ;  /* 0x0000002324004986 */ /* 0x0001e2000c10112a */
[----:B------:R-:W-:Y:S02]  /*69ef0*/  ISETP.LT.AND P4, PT, R7, UR26, !P3 ;  /* 0x0000001a07007c0c */ /* 0x000fe4000df81270 */
[C---:B---3--:R-:W-:Y:S01]  /*69f00*/  IADD3 R40, P2, PT, R52.reuse, R60, RZ ;  /* 0x0000003c34287210 */ /* 0x048fe20007f5e0ff */
[----:B0-----:R-:W-:Y:S01]  /*69f10*/  VIADD R35, R52, UR4 ;  /* 0x0000000434237c36 */ /* 0x001fe20008000000 */
[----:B------:R-:W-:Y:S01]  /*69f20*/  PRMT R37, R53, 0x7773, RZ ;  /* 0x0000777335257816 */ /* 0x000fe200000000ff */
[----:B------:R-:W-:Y:S01]  /*69f30*/  VIADD R36, R39, 0x4 ;  /* 0x0000000427247836 */ /* 0x000fe20000000000 */
[----:B------:R-:W0:Y:S01]  /*69f40*/  LDCU UR4, c[0x0][0x3b8] ;  /* 0x00007700ff0477ac */ /* 0x000e220008000800 */
[----:B------:R-:W-:Y:S01]  /*69f50*/  IMAD.X R41, R34, 0x1, R61, P2 ;  /* 0x0000000122297824 */ /* 0x000fe200010e063d */
[----:B------:R-:W-:Y:S02]  /*69f60*/  SHF.R.S32.HI R34, RZ, 0x1f, R35 ;  /* 0x0000001fff227819 */ /* 0x000fe40000011423 */
[----:B------:R-:W-:-:S02]  /*69f70*/  IADD3 R52, P5, PT, R35, R2, RZ ;  /* 0x0000000223347210 */ /* 0x000fc40007fbe0ff */
[----:B------:R-:W-:-:S03]  /*69f80*/  ISETP.GE.AND P2, PT, R36, UR23, PT ;  /* 0x0000001724007c0c */ /* 0x000fc6000bf46270 */
[----:B------:R-:W-:Y:S01]  /*69f90*/  IMAD.X R53, R34, 0x1, R3, P5 ;  /* 0x0000000122357824 */ /* 0x000fe200028e0603 */
[----:B------:R3:W-:Y:S01]  /*69fa0*/  @P1 STG.E.U8 desc[UR42][R40.64], R37 ;  /* 0x0000002528001986 */ /* 0x0007e2000c10112a */
[----:B------:R-:W-:Y:S02]  /*69fb0*/  ISETP.LT.AND P5, PT, R43, UR28, !P3 ;  /* 0x0000001c2b007c0c */ /* 0x000fe4000dfa1270 */
[----:B---3--:R-:W-:-:S05]  /*69fc0*/  IADD3 R40, P1, PT, R35, R56, RZ ;  /* 0x0000003823287210 */ /* 0x008fca0007f3e0ff */
[----:B------:R-:W-:Y:S01]  /*69fd0*/  IMAD.X R41, R34, 0x1, R57, P1 ;  /* 0x0000000122297824 */ /* 0x000fe200008e0639 */
[----:B--2---:R-:W-:-:S05]  /*69fe0*/  PRMT R36, R45, 0x7770, RZ ;  /* 0x000077702d247816 */ /* 0x004fca00000000ff */
[----:B------:R2:W-:Y:S01]  /*69ff0*/  @P4 STG.E.U8 desc[UR42][R52.64], R36 ;  /* 0x0000002434004986 */ /* 0x0005e2000c10112a */
[----:B------:R-:W-:Y:S02]  /*6a000*/  ISETP.LT.AND P4, PT, R47, UR30, !P3 ;  /* 0x0000001e2f007c0c */ /* 0x000fe4000df81270 */
[----:B------:R-:W-:Y:S01]  /*6a010*/  PRMT R37, R45, 0x7771, RZ ;  /* 0x000077712d257816 */ /* 0x000fe200000000ff */
[----:B--2---:R-:W-:Y:S01]  /*6a020*/  VIADD R53, R39, 0x5 ;  /* 0x0000000527357836 */ /* 0x004fe20000000000 */
[----:B------:R-:W-:Y:S02]  /*6a030*/  IADD3 R52, P6, PT, R35, R58, RZ ;  /* 0x0000003a23347210 */ /* 0x000fe40007fde0ff */
[----:B------:R-:W-:Y:S02]  /*6a040*/  PRMT R36, R45, 0x7772, RZ ;  /* 0x000077722d247816 */ /* 0x000fe400000000ff */
[----:B------:R-:W-:Y:S01]  /*6a050*/  ISETP.GE.AND P1, PT, R53, UR6, PT ;  /* 0x0000000635007c0c */ /* 0x000fe2000bf26270 */
[----:B------:R-:W-:Y:S01]  /*6a060*/  IMAD.X R53, R34, 0x1, R59, P6 ;  /* 0x0000000122357824 */ /* 0x000fe200030e063b */
[----:B------:R2:W-:Y:S01]  /*6a070*/  @P5 STG.E.U8 desc[UR42][R40.64], R37 ;  /* 0x0000002528005986 */ /* 0x0005e2000c10112a */
[----:B------:R-:W-:Y:S01]  /*6a080*/  ISETP.LT.AND P3, PT, R51, UR32, !P3 ;  /* 0x0000002033007c0c */ /* 0x000fe2000df61270 */
[----:B------:R-:W3:Y:S02]  /*6a090*/  LDCU UR6, c[0x0][0x3b8] ;  /* 0x00007700ff0677ac */ /* 0x000ee40008000800 */
[----:B------:R0:W-:Y:S01]  /*6a0a0*/  @P4 STG.E.U8 desc[UR42][R52.64], R36 ;  /* 0x0000002434004986 */ /* 0x0001e2000c10112a */
[----:B--2---:R-:W-:-:S05]  /*6a0b0*/  IADD3 R40, P4, PT, R35, R60, RZ ;  /* 0x0000003c23287210 */ /* 0x004fca0007f9e0ff */
[----:B------:R-:W-:Y:S01]  /*6a0c0*/  IMAD.X R41, R34, 0x1, R61, P4 ;  /* 0x0000000122297824 */ /* 0x000fe200020e063d */
[----:B------:R-:W-:Y:S02]  /*6a0d0*/  PRMT R34, R45, 0x7773, RZ ;  /* 0x000077732d227816 */ /* 0x000fe400000000ff */
[----:B------:R-:W2:Y:S01]  /*6a0e0*/  LDL.LU R45, [R1+0xc] ;  /* 0x00000c00012d7983 */ /* 0x000ea20000300800 */
[----:B0-----:R-:W-:Y:S01]  /*6a0f0*/  VIADD R52, R35, UR4 ;  /* 0x0000000423347c36 */ /* 0x001fe20008000000 */
[----:B------:R-:W0:Y:S01]  /*6a100*/  LDCU UR4, c[0x0][0x398] ;  /* 0x00007300ff0477ac */ /* 0x000e220008000800 */
[----:B-1----:R-:W-:-:S03]  /*6a110*/  ISETP.LT.AND P6, PT, R7, UR10, !P2 ;  /* 0x0000000a07007c0c */ /* 0x002fc6000d7c1270 */
[----:B------:R-:W-:Y:S02]  /*6a120*/  SHF.R.S32.HI R53, RZ, 0x1f, R52 ;  /* 0x0000001fff357819 */ /* 0x000fe40000011434 */
[----:B------:R-:W-:Y:S01]  /*6a130*/  ISETP.LT.AND P5, PT, R43, UR12, !P2 ;  /* 0x0000000c2b007c0c */ /* 0x000fe2000d7a1270 */
[----:B------:R1:W-:Y:S01]  /*6a140*/  @P3 STG.E.U8 desc[UR42][R40.64], R34 ;  /* 0x0000002228003986 */ /* 0x0003e2000c10112a */
[----:B------:R-:W-:Y:S01]  /*6a150*/  IADD3 R36, P4, PT, R52, R2, RZ ;  /* 0x0000000234247210 */ /* 0x000fe20007f9e0ff */
[----:B------:R-:W3:Y:S01]  /*6a160*/  LDCU UR10, c[0x0][0x398] ;  /* 0x00007300ff0a77ac */ /* 0x000ee20008000800 */
[----:B------:R-:W-:-:S03]  /*6a170*/  PRMT R35, R54, 0x7770, RZ ;  /* 0x0000777036237816 */ /* 0x000fc600000000ff */
[----:B------:R-:W-:Y:S01]  /*6a180*/  IMAD.X R37, R53, 0x1, R3, P4 ;  /* 0x0000000135257824 */ /* 0x000fe200020e0603 */
[----:B------:R-:W-:Y:S01]  /*6a190*/  ISETP.LT.AND P4, PT, R47, UR14, !P2 ;  /* 0x0000000e2f007c0c */ /* 0x000fe2000d781270 */
[----:B------:R-:W3:Y:S01]  /*6a1a0*/  LDCU UR12, c[0x0][0x398] ;  /* 0x00007300ff0c77ac */ /* 0x000ee20008000800 */
[----:B-1----:R-:W-:Y:S01]  /*6a1b0*/  IADD3 R40, P3, PT, R52, R56, RZ ;  /* 0x0000003834287210 */ /* 0x002fe20007f7e0ff */
[----:B------:R-:W-:Y:S01]  /*6a1c0*/  VIADD R34, R39, 0x6 ;  /* 0x0000000627227836 */ /* 0x000fe20000000000 */
[----:B------:R1:W-:Y:S01]  /*6a1d0*/  @P6 STG.E.U8 desc[UR42][R36.64], R35 ;  /* 0x0000002324006986 */ /* 0x0003e2000c10112a */
[----:B------:R-:W3:Y:S02]  /*6a1e0*/  LDCU UR14, c[0x0][0x398] ;  /* 0x00007300ff0e77ac */ /* 0x000ee40008000800 */
[----:B------:R-:W-:Y:S01]  /*6a1f0*/  IMAD.X R41, R53, 0x1, R57, P3 ;  /* 0x0000000135297824 */ /* 0x000fe200018e0639 */
[----:B0-----:R-:W-:Y:S01]  /*6a200*/  ISETP.LT.AND P2, PT, R51, UR4, !P2 ;  /* 0x0000000433007c0c */ /* 0x001fe2000d741270 */
[----:B------:R-:W0:Y:S01]  /*6a210*/  LDCU UR4, c[0x0][0x3b8] ;  /* 0x00007700ff0477ac */ /* 0x000e220008000800 */
[----:B------:R-:W-:-:S02]  /*6a220*/  ISETP.GE.AND P3, PT, R34, UR8, PT ;  /* 0x0000000822007c0c */ /* 0x000fc4000bf66270 */
[----:B-1----:R-:W-:Y:S01]  /*6a230*/  IADD3 R36, P6, PT, R52, R58, RZ ;  /* 0x0000003a34247210 */ /* 0x002fe20007fde0ff */
[----:B------:R-:W1:Y:S01]  /*6a240*/  LDCU UR8, c[0x0][0x39c] ;  /* 0x00007380ff0877ac */ /* 0x000e620008000800 */
[C---:B------:R-:W-:Y:S02]  /*6a250*/  PRMT R35, R54.reuse, 0x7771, RZ ;  /* 0x0000777136237816 */ /* 0x040fe400000000ff */
[----:B------:R-:W-:Y:S01]  /*6a260*/  PRMT R34, R54, 0x7772, RZ ;  /* 0x0000777236227816 */ /* 0x000fe200000000ff */
[----:B------:R-:W-:Y:S02]  /*6a270*/  IMAD.X R37, R53, 0x1, R59, P6 ;  /* 0x0000000135257824 */ /* 0x000fe400030e063b */
[----:B------:R0:W-:Y:S04]  /*6a280*/  @P5 STG.E.U8 desc[UR42][R40.64], R35 ;  /* 0x0000002328005986 */ /* 0x0001e8000c10112a */
[----:B------:R1:W-:Y:S01]  /*6a290*/  @P4 STG.E.U8 desc[UR42][R36.64], R34 ;  /* 0x0000002224004986 */ /* 0x0003e2000c10112a */
[----:B---3--:R-:W-:Y:S01]  /*6a2a0*/  ISETP.LT.AND P4, PT, R7, UR10, !P1 ;  /* 0x0000000a07007c0c */ /* 0x008fe2000cf81270 */
[----:B------:R-:W3:Y:S01]  /*6a2b0*/  LDCU UR10, c[0x0][0x398] ;  /* 0x00007300ff0a77ac */ /* 0x000ee20008000800 */
[C---:B0-----:R-:W-:Y:S01]  /*6a2c0*/  IADD3 R40, P5, PT, R52.reuse, R60, RZ ;  /* 0x0000003c34287210 */ /* 0x041fe20007fbe0ff */
[----:B------:R-:W-:Y:S01]  /*6a2d0*/  VIADD R52, R52, UR6 ;  /* 0x0000000634347c36 */ /* 0x000fe20008000000 */
[----:B------:R-:W0:Y:S01]  /*6a2e0*/  LDCU UR6, c[0x0][0x39c] ;  /* 0x00007380ff0677ac */ /* 0x000e220008000800 */
[----:B-1----:R-:W-:-:S02]  /*6a2f0*/  PRMT R36, R54, 0x7773, RZ ;  /* 0x0000777336247816 */ /* 0x002fc400000000ff */
[----:B------:R-:W-:Y:S01]  /*6a300*/  IMAD.X R41, R53, 0x1, R61, P5 ;  /* 0x0000000135297824 */ /* 0x000fe200028e063d */
[----:B------:R-:W-:Y:S02]  /*6a310*/  SHF.R.S32.HI R53, RZ, 0x1f, R52 ;  /* 0x0000001fff357819 */ /* 0x000fe40000011434 */
[----:B------:R-:W-:Y:S02]  /*6a320*/  IADD3 R34, P5, PT, R52, R2, RZ ;  /* 0x0000000234227210 */ /* 0x000fe40007fbe0ff */
[----:B------:R1:W-:Y:S01]  /*6a330*/  @P2 STG.E.U8 desc[UR42][R40.64], R36 ;  /* 0x0000002428002986 */ /* 0x0003e2000c10112a */
[----:B------:R-:W-:Y:S01]  /*6a340*/  ISETP.LT.AND P2, PT, R43, UR12, !P1 ;  /* 0x0000000c2b007c0c */ /* 0x000fe2000cf41270 */
[----:B------:R-:W0:Y:S01]  /*6a350*/  LDCU UR12, c[0x0][0x398] ;  /* 0x00007300ff0c77ac */ /* 0x000e220008000800 */
[----:B------:R-:W-:Y:S01]  /*6a360*/  IMAD.X R35, R53, 0x1, R3, P5 ;  /* 0x0000000135237824 */ /* 0x000fe200028e0603 */
[----:B------:R-:W-:Y:S02]  /*6a370*/  ISETP.LT.AND P5, PT, R47, UR14, !P1 ;  /* 0x0000000e2f007c0c */ /* 0x000fe4000cfa1270 */
[----:B----4-:R-:W-:Y:S01]  /*6a380*/  PRMT R54, R44, 0x7770, RZ ;  /* 0x000077702c367816 */ /* 0x010fe200000000ff */
[----:B------:R-:W4:Y:S01]  /*6a390*/  LDCU UR14, c[0x0][0x398] ;  /* 0x00007300ff0e77ac */ /* 0x000f220008000800 */
[----:B-1----:R-:W-:-:S03]  /*6a3a0*/  IADD3 R40, P6, PT, R52, R56, RZ ;  /* 0x0000003834287210 */ /* 0x002fc60007fde0ff */
[----:B------:R1:W-:Y:S02]  /*6a3b0*/  @P4 STG.E.U8 desc[UR42][R34.64], R54 ;  /* 0x0000003622004986 */ /* 0x0003e4000c10112a */
[----:B------:R-:W-:Y:S01]  /*6a3c0*/  IMAD.X R41, R53, 0x1, R57, P6 ;  /* 0x0000000135297824 */ /* 0x000fe200030e0639 */
[----:B------:R-:W-:-:S05]  /*6a3d0*/  IADD3 R36, P6, PT, R52, R58, RZ ;  /* 0x0000003a34247210 */ /* 0x000fca0007fde0ff */
[----:B------:R-:W-:Y:S01]  /*6a3e0*/  IMAD.X R37, R53, 0x1, R59, P6 ;  /* 0x0000000135257824 */ /* 0x000fe200030e063b */
[C---:B-1----:R-:W-:Y:S02]  /*6a3f0*/  PRMT R35, R44.reuse, 0x7771, RZ ;  /* 0x000077712c237816 */ /* 0x042fe400000000ff */
[----:B------:R-:W-:Y:S01]  /*6a400*/  PRMT R34, R44, 0x7772, RZ ;  /* 0x000077722c227816 */ /* 0x000fe200000000ff */
[----:B------:R-:W-:Y:S02]  /*6a410*/  VIADD R54, R39, 0x7 ;  /* 0x0000000727367836 */ /* 0x000fe40000000000 */
[----:B------:R-:W-:Y:S01]  /*6a420*/  @P2 STG.E.U8 desc[UR42][R40.64], R35 ;  /* 0x0000002328002986 */ /* 0x000fe2000c10112a */
[----:B---3--:R-:W-:Y:S01]  /*6a430*/  ISETP.LT.AND P1, PT, R51, UR10, !P1 ;  /* 0x0000000a33007c0c */ /* 0x008fe2000cf21270 */
[----:B------:R-:W1:Y:S02]  /*6a440*/  LDCU UR10, c[0x0][0x398] ;  /* 0x00007300ff0a77ac */ /* 0x000e640008000800 */
[----:B------:R3:W-:Y:S01]  /*6a450*/  @P5 STG.E.U8 desc[UR42][R36.64], R34 ;  /* 0x0000002224005986 */ /* 0x0007e2000c10112a */
[----:B0-----:R-:W-:Y:S01]  /*6a460*/  ISETP.GE.AND P4, PT, R54, UR6, PT ;  /* 0x0000000636007c0c */ /* 0x001fe2000bf86270 */
[----:B------:R-:W-:Y:S01]  /*6a470*/  VIADD R54, R39, 0x8 ;  /* 0x0000000827367836 */ /* 0x000fe20000000000 */
[----:B------:R-:W-:Y:S01]  /*6a480*/  ISETP.LT.AND P5, PT, R7, UR12, !P3 ;  /* 0x0000000c07007c0c */ /* 0x000fe2000dfa1270 */
[----:B------:R-:W0:Y:S01]  /*6a490*/  LDCU UR6, c[0x0][0x3b8] ;  /* 0x00007700ff0677ac */ /* 0x000e220008000800 */
[C---:B---3--:R-:W-:Y:S01]  /*6a4a0*/  IADD3 R34, P6, PT, R52.reuse, R60, RZ ;  /* 0x0000003c34227210 */ /* 0x048fe20007fde0ff */
[----:B------:R-:W-:Y:S01]  /*6a4b0*/  VIADD R52, R52, UR4 ;  /* 0x0000000434347c36 */ /* 0x000fe20008000000 */
[----:B------:R-:W-:Y:S01]  /*6a4c0*/  ISETP.GE.AND P2, PT, R54, UR8, PT ;  /* 0x0000000836007c0c */ /* 0x000fe2000bf46270 */
[----:B------:R-:W3:Y:S02]  /*6a4d0*/  LDCU UR8, c[0x0][0x398] ;  /* 0x00007300ff0877ac */ /* 0x000ee40008000800 */
[----:B------:R-:W-:Y:S01]  /*6a4e0*/  IMAD.X R35, R53, 0x1, R61, P6 ;  /* 0x0000000135237824 */ /* 0x000fe200030e063d */
[----:B------:R-:W-:Y:S01]  /*6a4f0*/  SHF.R.S32.HI R53, RZ, 0x1f, R52 ;  /* 0x0000001fff357819 */ /* 0x000fe20000011434 */
[----:B------:R-:W0:Y:S01]  /*6a500*/  LDCU UR12, c[0x0][0x398] ;  /* 0x00007300ff0c77ac */ /* 0x000e220008000800 */
[----:B------:R-:W-:-:S02]  /*6a510*/  IADD3 R36, P6, PT, R52, R2, RZ ;  /* 0x0000000234247210 */ /* 0x000fc40007fde0ff */
[----:B------:R-:W-:Y:S01]  /*6a520*/  PRMT R54, R44, 0x7773, RZ ;  /* 0x000077732c367816 */ /* 0x000fe200000000ff */
[----:B------:R-:W0:Y:S01]  /*6a530*/  LDCU UR4, c[0x0][0x3b8] ;  /* 0x00007700ff0477ac */ /* 0x000e220008000800 */
[----:B------:R-:W-:Y:S01]  /*6a540*/  PRMT R41, R55, 0x7773, RZ ;  /* 0x0000777337297816 */ /* 0x000fe200000000ff */
[----:B------:R-:W-:Y:S01]  /*6a550*/  IMAD.X R37, R53, 0x1, R3, P6 ;  /* 0x0000000135257824 */ /* 0x000fe200030e0603 */
[C---:B------:R-:W-:Y:S02]  /*6a560*/  PRMT R50, R55.reuse, 0x7772, RZ ;  /* 0x0000777237327816 */ /* 0x040fe400000000ff */
[C---:B------:R-:W-:Y:S02]  /*6a570*/  PRMT R48, R55.reuse, 0x7771, RZ ;  /* 0x0000777137307816 */ /* 0x040fe400000000ff */
[----:B------:R-:W-:Y:S01]  /*6a580*/  PRMT R55, R55, 0x7770, RZ ;  /* 0x0000777037377816 */ /* 0x000fe200000000ff */
[----:B------:R0:W-:Y:S01]  /*6a590*/  @P1 STG.E.U8 desc[UR42][R34.64], R54 ;  /* 0x0000003622001986 */ /* 0x0001e2000c10112a */
[----:B----4-:R-:W-:Y:S01]  /*6a5a0*/  ISETP.LT.AND P1, PT, R43, UR14, !P3 ;  /* 0x0000000e2b007c0c */ /* 0x010fe2000df21270 */
[----:B------:R-:W4:Y:S02]  /*6a5b0*/  LDCU UR14, c[0x0][0x398] ;  /* 0x00007300ff0e77ac */ /* 0x000f240008000800 */
[----:B------:R1:W-:Y:S01]  /*6a5c0*/  @P5 STG.E.U8 desc[UR42][R36.64], R55 ;  /* 0x0000003724005986 */ /* 0x0003e2000c10112a */
[----:B------:R-:W-:Y:S01]  /*6a5d0*/  ISETP.LT.AND P5, PT, R47, UR16, !P3 ;  /* 0x000000102f007c0c */ /* 0x000fe2000dfa1270 */
[----:B------:R-:W2:Y:S01]  /*6a5e0*/  LDCU UR16, c[0x0][0x398] ;  /* 0x00007300ff1077ac */ /* 0x000ea20008000800 */
[C---:B0-----:R-:W-:Y:S01]  /*6a5f0*/  IADD3 R54, P6, PT, R52.reuse, R56, RZ ;  /* 0x0000003834367210 */ /* 0x041fe20007fde0ff */
[----:B------:R-:W4:Y:S04]  /*6a600*/  LDL.LU.64 R34, [R1+0x2878] ;  /* 0x0028780001227983 */ /* 0x000f280000300a00 */
[----:B-1----:R-:W-:Y:S01]  /*6a610*/  IMAD.X R55, R53, 0x1, R57, P6 ;  /* 0x0000000135377824 */ /* 0x002fe200030e0639 */
[----:B------:R-:W-:-:S04]  /*6a620*/  IADD3 R44, P6, PT, R52, R58, RZ ;  /* 0x0000003a342c7210 */ /* 0x000fc80007fde0ff */
[----:B------:R-:W-:Y:S01]  /*6a630*/  @P1 STG.E.U8 desc[UR42][R54.64], R48 ;  /* 0x0000003036001986 */ /* 0x000fe2000c10112a */
[C---:B--2---:R-:W-:Y:S02]  /*6a640*/  PRMT R36, R45.reuse, 0x7773, RZ ;  /* 0x000077732d247816 */ /* 0x044fe400000000ff */
[C---:B------:R-:W-:Y:S02]  /*6a650*/  PRMT R37, R45.reuse, 0x7772, RZ ;  /* 0x000077722d257816 */ /* 0x040fe400000000ff */
[C---:B------:R-:W-:Y:S02]  /*6a660*/  PRMT R46, R45.reuse, 0x7771, RZ ;  /* 0x000077712d2e7816 */ /* 0x040fe400000000ff */
[----:B------:R-:W-:Y:S01]  /*6a670*/  PRMT R40, R45, 0x7770, RZ ;  /* 0x000077702d287816 */ /* 0x000fe200000000ff */
[----:B------:R-:W-:-:S05]  /*6a680*/  IMAD.X R45, R53, 0x1, R59, P6 ;  /* 0x00000001352d7824 */ /* 0x000fca00030e063b */
[----:B------:R0:W-:Y:S04]  /*6a690*/  @P5 STG.E.U8 desc[UR42][R44.64], R50 ;  /* 0x000000322c005986 */ /* 0x0001e8000c10112a */
[----:B0-----:R-:W2:Y:S01]  /*6a6a0*/  LDL.LU.64 R44, [R1+0x2870] ;  /* 0x00287000012c7983 */ /* 0x001ea20000300a00 */
[C---:B------:R-:W-:Y:S01]  /*6a6b0*/  IADD3 R48, P1, PT, R52.reuse, R60, RZ ;  /* 0x0000003c34307210 */ /* 0x040fe20007f3e0ff */
[----:B------:R-:W-:Y:S01]  /*6a6c0*/  VIADD R54, R52, UR6 ;  /* 0x0000000634367c36 */ /* 0x000fe20008000000 */
[----:B---3--:R-:W-:Y:S01]  /*6a6d0*/  ISETP.LT.AND P3, PT, R51, UR8, !P3 ;  /* 0x0000000833007c0c */ /* 0x008fe2000df61270 */
[----:B------:R-:W0:Y:S01]  /*6a6e0*/  LDCU UR8, c[0x0][0x398] ;  /* 0x00007300ff0877ac */ /* 0x000e220008000800 */
[----:B------:R-:W-:Y:S01]  /*6a6f0*/  ISETP.LT.AND P6, PT, R7, UR10, !P4 ;  /* 0x0000000a07007c0c */ /* 0x000fe2000e7c1270 */
[----:B------:R-:W-:Y:S01]  /*6a700*/  IMAD.X R49, R53, 0x1, R61, P1 ;  /* 0x0000000135317824 */ /* 0x000fe200008e063d */
[----:B------:R-:W-:Y:S01]  /*6a710*/  SHF.R.S32.HI R55, RZ, 0x1f, R54 ;  /* 0x0000001fff377819 */ /* 0x000fe20000011436 */
[----:B------:R-:W1:Y:S01]  /*6a720*/  LDCU UR10, c[0x0][0x398] ;  /* 0x00007300ff0a77ac */ /* 0x000e620008000800 */
[C---:B------:R-:W-:Y:S01]  /*6a730*/  IADD3 R52, P1, PT, R54.reuse, R2, RZ ;  /* 0x0000000236347210 */ /* 0x040fe20007f3e0ff */
[----:B------:R-:W3:Y:S04]  /*6a740*/  LDCU UR6, c[0x0][0x3b8] ;  /* 0x00007700ff0677ac */ /* 0x000ee80008000800 */
[----:B------:R-:W-:Y:S01]  /*6a750*/  IMAD.X R53, R55, 0x1, R3, P1 ;  /* 0x0000000137357824 */ /* 0x000fe200008e0603 */
[----:B------:R-:W-:Y:S01]  /*6a760*/  ISETP.LT.AND P1, PT, R43, UR12, !P4 ;  /* 0x0000000c2b007c0c */ /* 0x000fe2000e721270 */
[----:B------:R0:W-:Y:S01]  /*6a770*/  @P3 STG.E.U8 desc[UR42][R48.64], R41 ;  /* 0x0000002930003986 */ /* 0x0001e2000c10112a */
[----:B----4-:R-:W-:Y:S01]  /*6a780*/  ISETP.LT.AND P3, PT, R47, UR14, !P4 ;  /* 0x0000000e2f007c0c */ /* 0x010fe2000e761270 */
[----:B------:R-:W4:Y:S02]  /*6a790*/  LDCU UR12, c[0x0][0x398] ;  /* 0x00007300ff0c77ac */ /* 0x000f240008000800 */
[----:B------:R1:W-:Y:S01]  /*6a7a0*/  @P6 STG.E.U8 desc[UR42][R52.64], R40 ;  /* 0x0000002834006986 */ /* 0x0003e2000c10112a */
[C---:B0-----:R-:W-:Y:S01]  /*6a7b0*/  IADD3 R48, P5, PT, R54.reuse, R56, RZ ;  /* 0x0000003836307210 */ /* 0x041fe20007fbe0ff */
[----:B------:R-:W0:Y:S01]  /*6a7c0*/  LDCU UR14, c[0x0][0x398] ;  /* 0x00007300ff0e77ac */ /* 0x000e220008000800 */
[----:B-1----:R-:W-:-:S03]  /*6a7d0*/  IADD3 R52, P6, PT, R54, R58, RZ ;  /* 0x0000003a36347210 */ /* 0x002fc60007fde0ff */
[----:B------:R-:W-:Y:S01]  /*6a7e0*/  IMAD.X R49, R55, 0x1, R57, P5 ;  /* 0x0000000137317824 */ /* 0x000fe200028e0639 */
[C---:B------:R-:W-:Y:S01]  /*6a7f0*/  IADD3 R40, P5, PT, R54.reuse, R60, RZ ;  /* 0x0000003c36287210 */ /* 0x040fe20007fbe0ff */
[----:B------:R-:W-:Y:S01]  /*6a800*/  VIADD R54, R54, UR4 ;  /* 0x0000000436367c36 */ /* 0x000fe20008000000 */
[----:B------:R-:W-:Y:S01]  /*6a810*/  ISETP.LT.AND P4, PT, R51, UR8, !P4 ;  /* 0x0000000833007c0c */ /* 0x000fe2000e781270 */
[----:B------:R-:W-:Y:S01]  /*6a820*/  IMAD.X R53, R55, 0x1, R59, P6 ;  /* 0x0000000137357824 */ /* 0x000fe200030e063b */
[----:B------:R1:W-:Y:S01]  /*6a830*/  @P1 STG.E.U8 desc[UR42][R48.64], R46 ;  /* 0x0000002e30001986 */ /* 0x0003e2000c10112a */
[----:B------:R-:W-:Y:S01]  /*6a840*/  ISETP.LT.AND P1, PT, R7, UR10, !P2 ;  /* 0x0000000a07007c0c */ /* 0x000fe2000d721270 */
[----:B------:R-:W-:Y:S01]  /*6a850*/  IMAD.X R41, R55, 0x1, R61, P5 ;  /* 0x0000000137297824 */ /* 0x000fe200028e063d */
[----:B------:R-:W-:Y:S01]  /*6a860*/  SHF.R.S32.HI R55, RZ, 0x1f, R54 ;  /* 0x0000001fff377819 */ /* 0x000fe20000011436 */
[----:B------:R2:W-:Y:S01]  /*6a870*/  @P3 STG.E.U8 desc[UR42][R52.64], R37 ;  /* 0x0000002534003986 */ /* 0x0005e2000c10112a */
[----:B------:R-:W0:Y:S01]  /*6a880*/  LDCU UR8, c[0x0][0x39c] ;  /* 0x00007380ff0877ac */ /* 0x000e220008000800 */
[----:B------:R-:W0:Y:S01]  /*6a890*/  LDCU UR4, c[0x0][0x398] ;  /* 0x00007300ff0477ac */ /* 0x000e220008000800 */
[----:B-1----:R-:W-:-:S04]  /*6a8a0*/  IADD3 R48, P3, PT, R54, R2, RZ ;  /* 0x0000000236307210 */ /* 0x002fc80007f7e0ff */
[----:B------:R-:W-:Y:S01]  /*6a8b0*/  @P4 STG.E.U8 desc[UR42][R40.64], R36 ;  /* 0x0000002428004986 */ /* 0x000fe2000c10112a */
[----:B------:R-:W1:Y:S01]  /*6a8c0*/  LDCU UR10, c[0x0][0x398] ;  /* 0x00007300ff0a77ac */ /* 0x000e620008000800 */
[----:B------:R-:W-:Y:S01]  /*6a8d0*/  IMAD.X R49, R55, 0x1, R3, P3 ;  /* 0x0000000137317824 */ /* 0x000fe200018e0603 */
[----:B--2---:R-:W-:-:S05]  /*6a8e0*/  PRMT R53, R44, 0x7770, RZ ;  /* 0x000077702c357816 */ /* 0x004fca00000000ff */
[----:B------:R2:W-:Y:S04]  /*6a8f0*/  @P1 STG.E.U8 desc[UR42][R48.64], R53 ;  /* 0x0000003530001986 */ /* 0x0005e8000c10112a */
[----:B--2---:R-:W2:Y:S01]  /*6a900*/  LDL.LU.64 R48, [R1+0x2868] ;  /* 0x0028680001307983 */ /* 0x004ea20000300a00 */
[----:B----4-:R-:W-:Y:S01]  /*6a910*/  ISETP.LT.AND P4, PT, R43, UR12, !P2 ;  /* 0x0000000c2b007c0c */ /* 0x010fe2000d781270 */
[----:B------:R-:W-:Y:S01]  /*6a920*/  VIADD R36, R39, 0x9 ;  /* 0x0000000927247836 */ /* 0x000fe20000000000 */
[----:B0-----:R-:W-:Y:S01]  /*6a930*/  ISETP.LT.AND P3, PT, R47, UR14, !P2 ;  /* 0x0000000e2f007c0c */ /* 0x001fe2000d761270 */
[----:B------:R-:W0:Y:S01]  /*6a940*/  LDCU UR12, c[0x0][0x398] ;  /* 0x00007300ff0c77ac */ /* 0x000e220008000800 */
[C---:B------:R-:W-:Y:S02]  /*6a950*/  IADD3 R40, P6, PT, R54.reuse, R56, RZ ;  /* 0x0000003836287210 */ /* 0x040fe40007fde0ff */
[----:B------:R-:W-:Y:S01]  /*6a960*/  IADD3 R52, P5, PT, R54, R58, RZ ;  /* 0x0000003a36347210 */ /* 0x000fe20007fbe0ff */
[----:B------:R-:W4:Y:S01]  /*6a970*/  LDCU UR14, c[0x0][0x398] ;  /* 0x00007300ff0e77ac */ /* 0x000f220008000800 */
[----:B------:R-:W-:Y:S01]  /*6a980*/  PRMT R37, R44, 0x7771, RZ ;  /* 0x000077712c257816 */ /* 0x000fe200000000ff */
[C---:B------:R-:W-:Y:S01]  /*6a990*/  IMAD.X R41, R55.reuse, 0x1, R57, P6 ;  /* 0x0000000137297824 */ /* 0x040fe200030e0639 */
[----:B------:R-:W-:Y:S01]  /*6a9a0*/  ISETP.GE.AND P1, PT, R36, UR8, PT ;  /* 0x0000000824007c0c */ /* 0x000fe2000bf26270 */
[----:B------:R-:W-:Y:S01]  /*6a9b0*/  IMAD.X R53, R55, 0x1, R59, P5 ;  /* 0x0000000137357824 */ /* 0x000fe200028e063b */
[----:B------:R-:W-:Y:S01]  /*6a9c0*/  PRMT R36, R44, 0x7772, RZ ;  /* 0x000077722c247816 */ /* 0x000fe200000000ff */
[----:B------:R-:W0:Y:S01]  /*6a9d0*/  LDCU UR8, c[0x0][0x398] ;  /* 0x00007300ff0877ac */ /* 0x000e220008000800 */
[----:B------:R-:W-:Y:S01]  /*6a9e0*/  @P4 STG.E.U8 desc[UR42][R40.64], R37 ;  /* 0x0000002528004986 */ /* 0x000fe2000c10112a */
[----:B------:R-:W-:-:S02]  /*6a9f0*/  ISETP.LT.AND P2, PT, R51, UR16, !P2 ;  /* 0x0000001033007c0c */ /* 0x000fc4000d741270 */
[----:B------:R-:W-:Y:S01]  /*6aa00*/  ISETP.LT.AND P5, PT, R7, UR4, !P1 ;  /* 0x0000000407007c0c */ /* 0x000fe2000cfa1270 */
[----:B------:R1:W-:Y:S01]  /*6aa10*/  @P3 STG.E.U8 desc[UR42][R52.64], R36 ;  /* 0x0000002434003986 */ /* 0x0003e2000c10112a */
[----:B------:R-:W0:Y:S01]  /*6aa20*/  LDCU UR4, c[0x0][0x3b8] ;  /* 0x00007700ff0477ac */ /* 0x000e220008000800 */
[----:B------:R-:W0:Y:S01]  /*6aa30*/  LDCU UR16, c[0x0][0x398] ;  /* 0x00007300ff1077ac */ /* 0x000e220008000800 */
[C---:B-1----:R-:W-:Y:S01]  /*6aa40*/  IADD3 R36, P3, PT, R54.reuse, R60, RZ ;  /* 0x0000003c36247210 */ /* 0x042fe20007f7e0ff */
[----:B---3--:R-:W-:Y:S01]  /*6aa50*/  VIADD R54, R54, UR6 ;  /* 0x0000000636367c36 */ /* 0x008fe20008000000 */
[----:B------:R-:W1:Y:S03]  /*6aa60*/  LDCU UR6, c[0x0][0x39c] ;  /* 0x00007380ff0677ac */ /* 0x000e660008000800 */
[----:B------:R-:W-:Y:S01]  /*6aa70*/  IMAD.X R37, R55, 0x1, R61, P3 ;  /* 0x0000000137257824 */ /* 0x000fe200018e063d */
[----:B------:R-:W-:-:S02]  /*6aa80*/  SHF.R.S32.HI R55, RZ, 0x1f, R54 ;  /* 0x0000001fff377819 */ /* 0x000fc40000011436 */
[----:B------:R-:W-:Y:S02]  /*6aa90*/  IADD3 R52, P3, PT, R54, R2, RZ ;  /* 0x0000000236347210 */ /* 0x000fe40007f7e0ff */
[----:B------:R-:W-:-:S03]  /*6aaa0*/  PRMT R40, R44, 0x7773, RZ ;  /* 0x000077732c287816 */ /* 0x000fc600000000ff */
[----:B------:R-:W-:Y:S01]  /*6aab0*/  IMAD.X R53, R55, 0x1, R3, P3 ;  /* 0x0000000137357824 */ /* 0x000fe200018e0603 */
[----:B0-----:R-:W-:Y:S01]  /*6aac0*/  ISETP.LT.AND P4, PT, R43, UR8, !P1 ;  /* 0x000000082b007c0c */ /* 0x001fe2000cf81270 */
[----:B------:R0:W-:Y:S01]  /*6aad0*/  @P2 STG.E.U8 desc[UR42][R36.64], R40 ;  /* 0x0000002824002986 */ /* 0x0001e2000c10112a */
[----:B------:R-:W-:Y:S01]  /*6aae0*/  ISETP.LT.AND P3, PT, R47, UR10, !P1 ;  /* 0x0000000a2f007c0c */ /* 0x000fe2000cf61270 */
[----:B------:R-:W3:Y:S01]  /*6aaf0*/  LDCU UR10, c[0x0][0x398] ;  /* 0x00007300ff0a77ac */ /* 0x000ee20008000800 */
[----:B------:R-:W1:Y:S01]  /*6ab00*/  LDCU UR8, c[0x0][0x39c] ;  /* 0x00007380ff0877ac */ /* 0x000e620008000800 */
[----:B0-----:R-:W-:Y:S01]  /*6ab10*/  IADD3 R40, P2, PT, R54, R56, RZ ;  /* 0x0000003836287210 */ /* 0x001fe20007f5e0ff */
[----:B------:R-:W-:Y:S01]  /*6ab20*/  VIADD R50, R39, 0xb ;  /* 0x0000000b27327836 */ /* 0x000fe20000000000 */
[----:B------:R-:W3:Y:S03]  /*6ab30*/  LDL.LU.64 R36, [R1+0x2860] ;  /* 0x0028600001247983 */ /* 0x000ee60000300a00 */
[----:B------:R-:W-:Y:S01]  /*6ab40*/  IMAD.X R41, R55, 0x1, R57, P2 ;  /* 0x0000000137297824 */ /* 0x000fe200010e0639 */
[----:B------:R-:W-:Y:S01]  /*6ab50*/  ISETP.LT.AND P1, PT, R51, UR12, !P1 ;  /* 0x0000000c33007c0c */ /* 0x000fe2000cf21270 */
[----:B------:R-:W0:Y:S01]  /*6ab60*/  LDCU UR12, c[0x0][0x398] ;  /* 0x00007300ff0c77ac */ /* 0x000e220008000800 */
[----:B--2---:R-:W-:-:S05]  /*6ab70*/  PRMT R44, R48, 0x7770, RZ ;  /* 0x00007770302c7816 */ /* 0x004fca00000000ff */
[----:B------:R2:W-:Y:S01]  /*6ab80*/  @P5 STG.E.U8 desc[UR42][R52.64], R44 ;  /* 0x0000002c34005986 */ /* 0x0005e2000c10112a */
[----:B------:R-:W-:Y:S01]  /*6ab90*/  PRMT R46, R48, 0x7772, RZ ;  /* 0x00007772302e7816 */ /* 0x000fe200000000ff */
[----:B--2---:R-:W-:Y:S01]  /*6aba0*/  VIADD R44, R39, 0xa ;  /* 0x0000000a272c7836 */ /* 0x004fe20000000000 */
[----:B------:R-:W-:-:S04]  /*6abb0*/  IADD3 R52, P5, PT, R54, R58, RZ ;  /* 0x0000003a36347210 */ /* 0x000fc80007fbe0ff */
[----:B-1----:R-:W-:Y:S01]  /*6abc0*/  ISETP.GE.AND P2, PT, R44, UR6, PT ;  /* 0x000000062c007c0c */ /* 0x002fe2000bf46270 */
[----:B------:R-:W-:Y:S01]  /*6abd0*/  IMAD.X R53, R55, 0x1, R59, P5 ;  /* 0x0000000137357824 */ /* 0x000fe200028e063b */
[C---:B------:R-:W-:Y:S01]  /*6abe0*/  PRMT R44, R48.reuse, 0x7771, RZ ;  /* 0x00007771302c7816 */ /* 0x040fe200000000ff */
[----:B------:R-:W1:Y:S04]  /*6abf0*/  LDCU UR6, c[0x0][0x3b8] ;  /* 0x00007700ff0677ac */ /* 0x000e680008000800 */
[----:B------:R2:W-:Y:S04]  /*6ac00*/  @P4 STG.E.U8 desc[UR42][R40.64], R44 ;  /* 0x0000002c28004986 */ /* 0x0005e8000c10112a */
[----:B------:R0:W-:Y:S01]  /*6ac10*/  @P3 STG.E.U8 desc[UR42][R52.64], R46 ;  /* 0x0000002e34003986 */ /* 0x0001e2000c10112a */
[----:B----4-:R-:W-:Y:S01]  /*6ac20*/  ISETP.LT.AND P3, PT, R7, UR14, !P2 ;  /* 0x0000000e07007c0c */ /* 0x010fe2000d761270 */
[----:B------:R-:W4:Y:S01]  /*6ac30*/  LDCU UR14, c[0x0][0x398] ;  /* 0x00007300ff0e77ac */ /* 0x000f220008000800 */
[----:B------:R-:W-:Y:S01]  /*6ac40*/  PRMT R48, R48, 0x7773, RZ ;  /* 0x0000777330307816 */ /* 0x000fe200000000ff */
[C---:B--2---:R-:W-:Y:S01]  /*6ac50*/  VIADD R44, R54.reuse, UR4 ;  /* 0x00000004362c7c36 */ /* 0x044fe20008000000 */
[----:B------:R-:W2:Y:S01]  /*6ac60*/  LDCU UR4, c[0x0][0x398] ;  /* 0x00007300ff0477ac */ /* 0x000ea20008000800 */
[----:B---3--:R-:W-:Y:S01]  /*6ac70*/  ISETP.LT.AND P5, PT, R43, UR10, !P2 ;  /* 0x0000000a2b007c0c */ /* 0x008fe2000d7a1270 */
[----:B------:R-:W3:Y:S01]  /*6ac80*/  LDL.LU.64 R40, [R1+0x2858] ;  /* 0x0028580001287983 */ /* 0x000ee20000300a00 */
[----:B0-----:R-:W-:Y:S01]  /*6ac90*/  IADD3 R52, P4, PT, R54, R60, RZ ;  /* 0x0000003c36347210 */ /* 0x001fe20007f9e0ff */
[----:B------:R-:W0:Y:S04]  /*6aca0*/  LDCU UR10, c[0x0][0x398] ;  /* 0x00007300ff0a77ac */ /* 0x000e280008000800 */
[----:B------:R-:W-:Y:S01]  /*6acb0*/  IMAD.X R53, R55, 0x1, R61, P4 ;  /* 0x0000000137357824 */ /* 0x000fe200020e063d */
[----:B------:R-:W-:Y:S01]  /*6acc0*/  SHF.R.S32.HI R46, RZ, 0x1f, R44 ;  /* 0x0000001fff2e7819 */ /* 0x000fe2000001142c */
[----:B------:R-:W-:Y:S01]  /*6acd0*/  IMAD.MOV.U32 R54, RZ, RZ, R52 ;  /* 0x000000ffff367224 */ /* 0x000fe200078e0034 */
[----:B------:R-:W-:Y:S01]  /*6ace0*/  IADD3 R52, P4, PT, R44, R2, RZ ;  /* 0x000000022c347210 */ /* 0x000fe20007f9e0ff */
[----:B------:R-:W-:-:S04]  /*6acf0*/  IMAD.MOV.U32 R55, RZ, RZ, R53 ;  /* 0x000000ffff377224 */ /* 0x000fc800078e0035 */
[----:B------:R-:W-:Y:S01]  /*6ad00*/  IMAD.X R53, R46, 0x1, R3, P4 ;  /* 0x000000012e357824 */ /* 0x000fe200020e0603 */
[----:B------:R0:W-:Y:S01]  /*6ad10*/  @P1 STG.E.U8 desc[UR42][R54.64], R48 ;  /* 0x0000003036001986 */ /* 0x0001e2000c10112a */
[----:B------:R-:W-:Y:S01]  /*6ad20*/  ISETP.LT.AND P1, PT, R47, UR16, !P2 ;  /* 0x000000102f007c0c */ /* 0x000fe2000d721270 */
[----:B------:R-:W1:Y:S01]  /*6ad30*/  LDCU UR16, c[0x0][0x398] ;  /* 0x00007300ff1077ac */ /* 0x000e620008000800 */
[----:B0-----:R-:W-:Y:S02]  /*6ad40*/  PRMT R48, R45, 0x7770, RZ ;  /* 0x000077702d307816 */ /* 0x001fe400000000ff */
[----:B------:R-:W-:-:S03]  /*6ad50*/  IADD3 R54, P4, PT, R44, R56, RZ ;  /* 0x000000382c367210 */ /* 0x000fc60007f9e0ff */
[----:B------:R0:W-:Y:S02]  /*6ad60*/  @P3 STG.E.U8 desc[UR42][R52.64], R48 ;  /* 0x0000003034003986 */ /* 0x0001e4000c10112a */
[----:B------:R-:W-:Y:S01]  /*6ad70*/  IMAD.X R55, R46, 0x1, R57, P4 ;  /* 0x000000012e377824 */ /* 0x000fe200020e0639 */
[----:B0-----:R-:W-:Y:S02]  /*6ad80*/  PRMT R48, R45, 0x7771, RZ ;  /* 0x000077712d307816 */ /* 0x001fe400000000ff */
[----:B------:R-:W-:-:S03]  /*6ad90*/  IADD3 R52, P3, PT, R44, R58, RZ ;  /* 0x0000003a2c347210 */ /* 0x000fc60007f7e0ff */
[----:B------:R0:W-:Y:S02]  /*6ada0*/  @P5 STG.E.U8 desc[UR42][R54.64], R48 ;  /* 0x0000003036005986 */ /* 0x0001e4000c10112a */
[----:B------:R-:W-:Y:S01]  /*6adb0*/  IMAD.X R53, R46, 0x1, R59, P3 ;  /* 0x000000012e357824 */ /* 0x000fe200018e063b */
[----:B--2---:R-:W-:Y:S01]  /*6adc0*/  ISETP.LT.AND P2, PT, R51, UR4, !P2 ;  /* 0x0000000433007c0c */ /* 0x004fe2000d741270 */
[----:B------:R-:W2:Y:S01]  /*6add0*/  LDCU UR4, c[0x0][0x3b8] ;  /* 0x00007700ff0477ac */ /* 0x000ea20008000800 */
[----:B0-----:R-:W-:Y:S01]  /*6ade0*/  PRMT R55, R45, 0x7772, RZ ;  /* 0x000077722d377816 */ /* 0x001fe200000000ff */
[----:B-1----:R-:W-:Y:S01]  /*6adf0*/  VIADD R48, R44, UR6 ;  /* 0x000000062c307c36 */ /* 0x002fe20008000000 */
[----:B------:R-:W-:Y:S01]  /*6ae00*/  ISETP.GE.AND P4, PT, R50, UR8, PT ;  /* 0x0000000832007c0c */ /* 0x000fe2000bf86270 */
[----:B------:R-:W0:Y:S01]  /*6ae10*/  LDCU UR6, c[0x0][0x39c] ;  /* 0x00007380ff0677ac */ /* 0x000e220008000800 */
[----:B------:R-:W-:Y:S01]  /*6ae20*/  PRMT R54, R49, 0x7770, RZ ;  /* 0x0000777031367816 */ /* 0x000fe200000000ff */
[----:B------:R1:W-:Y:S01]  /*6ae30*/  @P1 STG.E.U8 desc[UR42][R52.64], R55 ;  /* 0x0000003734001986 */ /* 0x0003e2000c10112a */
[----:B------:R-:W-:Y:S01]  /*6ae40*/  ISETP.LT.AND P3, PT, R7, UR12, !P4 ;  /* 0x0000000c07007c0c */ /* 0x000fe2000e761270 */
[----:B------:R-:W0:Y:S01]  /*6ae50*/  LDCU UR8, c[0x0][0x39c] ;  /* 0x00007380ff0877ac */ /* 0x000e220008000800 */
[----:B------:R-:W-:Y:S01]  /*6ae60*/  ISETP.LT.AND P5, PT, R43, UR10, !P4 ;  /* 0x0000000a2b007c0c */ /* 0x000fe2000e7a1270 */
[----:B------:R-:W3:Y:S01]  /*6ae70*/  LDL.LU R50, [R1+0x2850] ;  /* 0x0028500001327983 */ /* 0x000ee20000300800 */
[----:B------:R-:W0:Y:S01]  /*6ae80*/  LDCU UR12, c[0x0][0x398] ;  /* 0x00007300ff0c77ac */ /* 0x000e220008000800 */
[----:B------:R-:W0:Y:S01]  /*6ae90*/  LDCU UR10, c[0x0][0x398] ;  /* 0x00007300ff0a77ac */ /* 0x000e220008000800 */
[----:B-1----:R-:W-:-:S02]  /*6aea0*/  IADD3 R52, P1, PT, R44, R60, RZ ;  /* 0x0000003c2c347210 */ /* 0x002fc40007f3e0ff */
[----:B------:R-:W-:-:S03]  /*6aeb0*/  SHF.R.S32.HI R55, RZ, 0x1f, R48 ;  /* 0x0000001fff377819 */ /* 0x000fc60000011430 */
[----:B------:R-:W-:Y:S01]  /*6aec0*/  IMAD.X R53, R46, 0x1, R61, P1 ;  /* 0x000000012e357824 */ /* 0x000fe200008e063d */
[----:B------:R-:W-:Y:S02]  /*6aed0*/  IADD3 R44, P1, PT, R48, R2, RZ ;  /* 0x00000002302c7210 */ /* 0x000fe40007f3e0ff */
[----:B------:R-:W-:-:S03]  /*6aee0*/  PRMT R46, R45, 0x7773, RZ ;  /* 0x000077732d2e7816 */ /* 0x000fc600000000ff */
[----:B------:R-:W-:Y:S02]  /*6aef0*/  IMAD.X R45, R55, 0x1, R3, P1 ;  /* 0x00000001372d7824 */ /* 0x000fe400008e0603 */
[----:B------:R1:W-:Y:S02]  /*6af00*/  @P2 STG.E.U8 desc[UR42][R52.64], R46 ;  /* 0x0000002e34002986 */ /* 0x0003e4000c10112a */
[----:B-1----:R-:W-:Y:S02]  /*6af10*/  IADD3 R52, P1, PT, R48, R56, RZ ;  /* 0x0000003830347210 */ /* 0x002fe40007f3e0ff */
[----:B------:R-:W-:-:S03]  /*6af20*/  PRMT R46, R49, 0x7771, RZ ;  /* 0x00007771312e7816 */ /* 0x000fc600000000ff */
[----:B------:R-:W-:Y:S01]  /*6af30*/  IMAD.X R53, R55, 0x1, R57, P1 ;  /* 0x0000000137357824 */ /* 0x000fe200008e0639 */
[----:B------:R-:W-:Y:S04]  /*6af40*/  @P3 STG.E.U8 desc[UR42][R44.64], R54 ;  /* 0x000000362c003986 */ /* 0x000fe8000c10112a */
[----:B------:R1:W-:Y:S04]  /*6af50*/  @P5 STG.E.U8 desc[UR42][R52.64], R46 ;  /* 0x0000002e34005986 */ /* 0x0003e8000c10112a */
[----:B-1----:R-:W3:Y:S01]  /*6af60*/  LDL.LU R46, [R1+0x284c] ;  /* 0x00284c00012e7983 */ /* 0x002ee20000300800 */
[----:B----4-:R-:W-:Y:S01]  /*6af70*/  ISETP.LT.AND P2, PT, R47, UR14, !P4 ;  /* 0x0000000e2f007c0c */ /* 0x010fe2000e741270 */
[C---:B------:R-:W-:Y:S01]  /*6af80*/  VIADD R54, R39.reuse, 0xc ;  /* 0x0000000c27367836 */ /* 0x040fe20000000000 */
[----:B------:R-:W-:Y:S01]  /*6af90*/  IADD3 R44, P6, PT, R48, R58, RZ ;  /* 0x0000003a302c7210 */ /* 0x000fe20007fde0ff */
[----:B------:R-:W-:Y:S01]  /*6afa0*/  VIADD R45, R39, 0xd ;  /* 0x0000000d272d7836 */ /* 0x000fe20000000000 */
[----:B------:R-:W1:Y:S02]  /*6afb0*/  LDCU UR14, c[0x0][0x398] ;  /* 0x00007300ff0e77ac */ /* 0x000e640008000800 */
[----:B0-----:R-:W-:-:S02]  /*6afc0*/  ISETP.GE.AND P3, PT, R54, UR6, PT ;  /* 0x0000000636007c0c */ /* 0x001fc4000bf66270 */
[----:B------:R-:W-:Y:S01]  /*6afd0*/  ISETP.GE.AND P1, PT, R45, UR8, PT ;  /* 0x000000082d007c0c */ /* 0x000fe2000bf26270 */
[----:B------:R-:W-:Y:S01]  /*6afe0*/  IMAD.X R45, R55, 0x1, R59, P6 ;  /* 0x00000001372d7824 */ /* 0x000fe200030e063b */
[----:B------:R-:W-:Y:S01]  /*6aff0*/  PRMT R54, R49, 0x7772, RZ ;  /* 0x0000777231367816 */ /* 0x000fe200000000ff */
[----:B------:R-:W0:Y:S01]  /*6b000*/  LDCU UR8, c[0x0][0x398] ;  /* 0x00007300ff0877ac */ /* 0x000e220008000800 */
[----:B------:R-:W-:Y:S01]  /*6b010*/  ISETP.LT.AND P4, PT, R51, UR12, !P4 ;  /* 0x0000000c33007c0c */ /* 0x000fe2000e781270 */
[----:B------:R-:W4:Y:S02]  /*6b020*/  LDCU UR12, c[0x0][0x398] ;  /* 0x00007300ff0c77ac */ /* 0x000f240008000800 */
[----:B------:R1:W-:Y:S01]  /*6b030*/  @P2 STG.E.U8 desc[UR42][R44.64], R54 ;  /* 0x000000362c002986 */ /* 0x0003e2000c10112a */
[C---:B--2---:R-:W-:Y:S01]  /*6b040*/  VIADD R52, R48.reuse, UR4 ;  /* 0x0000000430347c36 */ /* 0x044fe20008000000 */
[----:B------:R-:W-:Y:S01]  /*6b050*/  ISETP.LT.AND P2, PT, R7, UR10, !P3 ;  /* 0x0000000a07007c0c */ /* 0x000fe2000df41270 */
[----:B------:R-:W2:Y:S03]  /*6b060*/  LDCU UR6, c[0x0][0x39c] ;  /* 0x00007380ff0677ac */ /* 0x000ea60008000800 */
[----:B------:R-:W-:Y:S01]  /*6b070*/  SHF.R.S32.HI R53, RZ, 0x1f, R52 ;  /* 0x0000001fff357819 */ /* 0x000fe20000011434 */
[----:B------:R-:W0:Y:S01]  /*6b080*/  LDCU UR10, c[0x0][0x398] ;  /* 0x00007300ff0a77ac */ /* 0x000e220008000800 */
[----:B------:R-:W-:Y:S01]  /*6b090*/  PRMT R49, R49, 0x7773, RZ ;  /* 0x0000777331317816 */ /* 0x000fe200000000ff */
[----:B------:R-:W2:Y:S01]  /*6b0a0*/  LDCU UR4, c[0x0][0x3b8] ;  /* 0x00007700ff0477ac */ /* 0x000ea20008000800 */
[----:B-1----:R-:W-:-:S05]  /*6b0b0*/  IADD3 R54, P5, PT, R48, R60, RZ ;  /* 0x0000003c30367210 */ /* 0x002fca0007fbe0ff */
[----:B------:R-:W-:Y:S01]  /*6b0c0*/  IMAD.X R55, R55, 0x1, R61, P5 ;  /* 0x0000000137377824 */ /* 0x000fe200028e063d */
[----:B------:R-:W-:-:S05]  /*6b0d0*/  IADD3 R44, P5, PT, R52, R2, RZ ;  /* 0x00000002342c7210 */ /* 0x000fca0007fbe0ff */
[----:B------:R-:W-:Y:S01]  /*6b0e0*/  IMAD.X R45, R53, 0x1, R3, P5 ;  /* 0x00000001352d7824 */ /* 0x000fe200028e0603 */
[----:B------:R1:W-:Y:S01]  /*6b0f0*/  @P4 STG.E.U8 desc[UR42][R54.64], R49 ;  /* 0x0000003136004986 */ /* 0x0003e2000c10112a */
[----:B0-----:R-:W-:Y:S01]  /*6b100*/  ISETP.LT.AND P5, PT, R43, UR8, !P3 ;  /* 0x000000082b007c0c */ /* 0x001fe2000dfa1270 */
[----:B------:R-:W0:Y:S01]  /*6b110*/  LDCU UR8, c[0x0][0x39c] ;  /* 0x00007380ff0877ac */ /* 0x000e220008000800 */
[----:B----4-:R-:W-:Y:S01]  /*6b120*/  ISETP.LT.AND P4, PT, R47, UR12, !P3 ;  /* 0x0000000c2f007c0c */ /* 0x010fe2000df81270 */
[----:B------:R-:W4:Y:S01]  /*6b130*/  LDCU UR12, c[0x0][0x398] ;  /* 0x00007300ff0c77ac */ /* 0x000f220008000800 */
[----:B------:R-:W-:Y:S02]  /*6b140*/  ISETP.LT.AND P3, PT, R51, UR10, !P3 ;  /* 0x0000000a33007c0c */ /* 0x000fe4000df61270 */
[----:B------:R-:W4:Y:S01]  /*6b150*/  LDL.LU R51, [R1+0x2848] ;  /* 0x0028480001337983 */ /* 0x000f220000300800 */
[----:B------:R-:W0:Y:S01]  /*6b160*/  LDCU UR10, c[0x0][0x398] ;  /* 0x00007300ff0a77ac */ /* 0x000e220008000800 */
[----:B---3--:R-:W-:-:S05]  /*6b170*/  PRMT R48, R46, 0x7770, RZ ;  /* 0x000077702e307816 */ /* 0x008fca00000000ff */
[----:B------:R3:W-:Y:S01]  /*6b180*/  @P2 STG.E.U8 desc[UR42][R44.64], R48 ;  /* 0x000000302c002986 */ /* 0x0007e2000c10112a */
[C---:B-1----:R-:W-:Y:S02]  /*6b190*/  PRMT R54, R46.reuse, 0x7771, RZ ;  /* 0x000077712e367816 */ /* 0x042fe400000000ff */
[----:B------:R-:W-:Y:S02]  /*6b1a0*/  PRMT R55, R46, 0x7772, RZ ;  /* 0x000077722e377816 */ /* 0x000fe400000000ff */
[C---:B---3--:R-:W-:Y:S01]  /*6b1b0*/  IADD3 R48, P2, PT, R52.reuse, R56, RZ ;  /* 0x0000003834307210 */ /* 0x048fe20007f5e0ff */
[----:B------:R-:W-:Y:S01]  /*6b1c0*/  VIADD R45, R39, 0xe ;  /* 0x0000000e272d7836 */ /* 0x000fe20000000000 */
[----:B------:R-:W-:-:S03]  /*6b1d0*/  IADD3 R44, P6, PT, R52, R58, RZ ;  /* 0x0000003a342c7210 */ /* 0x000fc60007fde0ff */
[----:B------:R-:W-:Y:S01]  /*6b1e0*/  IMAD.X R49, R53, 0x1, R57, P2 ;  /* 0x0000000135317824 */ /* 0x000fe200010e0639 */
[----:B--2---:R-:W-:Y:S01]  /*6b1f0*/  ISETP.GE.AND P2, PT, R45, UR6, PT ;  /* 0x000000062d007c0c */ /* 0x004fe2000bf46270 */
[----:B------:R-:W-:-:S03]  /*6b200*/  IMAD.X R45, R53, 0x1, R59, P6 ;  /* 0x00000001352d7824 */ /* 0x000fc600030e063b */
[----:B------:R1:W-:Y:S01]  /*6b210*/  @P5 STG.E.U8 desc[UR42][R48.64], R54 ;  /* 0x0000003630005986 */ /* 0x0003e2000c10112a */
[----:B------:R-:W-:Y:S01]  /*6b220*/  PRMT R46, R46, 0x7773, RZ ;  /* 0x000077732e2e7816 */ /* 0x000fe200000000ff */
[----:B------:R-:W2:Y:S02]  /*6b230*/  LDCU UR6, c[0x0][0x3b8] ;  /* 0x00007700ff0677ac */ /* 0x000ea40008000800 */
[----:B------:R3:W-:Y:S01]  /*6b240*/  @P4 STG.E.U8 desc[UR42][R44.64], R55 ;  /* 0x000000372c004986 */ /* 0x0007e2000c10112a */
[----:B------:R-:W-:Y:S01]  /*6b250*/  ISETP.LT.AND P6, PT, R7, UR14, !P1 ;  /* 0x0000000e07007c0c */ /* 0x000fe2000cfc1270 */
[----:B------:R-:W0:Y:S01]  /*6b260*/  LDCU UR14, c[0x0][0x398] ;  /* 0x00007300ff0e77ac */ /* 0x000e220008000800 */
[C---:B-1----:R-:W-:Y:S01]  /*6b270*/  IADD3 R54, P4, PT, R52.reuse, R60, RZ ;  /* 0x0000003c34367210 */ /* 0x042fe20007f9e0ff */
[----:B------:R-:W-:Y:S01]  /*6b280*/  VIADD R48, R52, UR4 ;  /* 0x0000000434307c36 */ /* 0x000fe20008000000 */
[----:B----4-:R-:W-:Y:S01]  /*6b290*/  ISETP.LT.AND P5, PT, R43, UR12, !P1 ;  /* 0x0000000c2b007c0c */ /* 0x010fe2000cfa1270 */
[----:B------:R-:W1:Y:S02]  /*6b2a0*/  LDCU UR4, c[0x0][0x398] ;  /* 0x00007300ff0477ac */ /* 0x000e640008000800 */
[----:B---3--:R-:W-:Y:S01]  /*6b2b0*/  IMAD.X R55, R53, 0x1, R61, P4 ;  /* 0x0000000135377824 */ /* 0x008fe200020e063d */
[----:B------:R-:W-:Y:S01]  /*6b2c0*/  SHF.R.S32.HI R49, RZ, 0x1f, R48 ;  /* 0x0000001fff317819 */ /* 0x000fe20000011430 */
[----:B------:R-:W3:Y:S01]  /*6b2d0*/  LDCU UR12, c[0x0][0x398] ;  /* 0x00007300ff0c77ac */ /* 0x000ee20008000800 */
[----:B------:R-:W-:-:S02]  /*6b2e0*/  IADD3 R44, P4, PT, R48, R2, RZ ;  /* 0x00000002302c7210 */ /* 0x000fc40007f9e0ff */
[----:B------:R4:W-:Y:S03]  /*6b2f0*/  @P3 STG.E.U8 desc[UR42][R54.64], R46 ;  /* 0x0000002e36003986 */ /* 0x0009e6000c10112a */
[----:B------:R-:W-:Y:S01]  /*6b300*/  IMAD.X R45, R49, 0x1, R3, P4 ;  /* 0x00000001312d7824 */ /* 0x000fe200020e0603 */
[----:B------:R-:W-:Y:S01]  /*6b310*/  ISETP.LT.AND P4, PT, R47, UR16, !P1 ;  /* 0x000000102f007c0c */ /* 0x000fe2000cf81270 */
[----:B------:R-:W1:Y:S01]  /*6b320*/  LDCU UR16, c[0x0][0x398] ;  /* 0x00007300ff1077ac */ /* 0x000e620008000800 */
[----:B------:R-:W-:Y:S01]  /*6b330*/  IADD3 R52, P3, PT, R48, R56, RZ ;  /* 0x0000003830347210 */ /* 0x000fe20007f7e0ff */
[----:B----4-:R-:W1:Y:S01]  /*6b340*/  LDL.LU R55, [R1+0xe24] ;  /* 0x000e240001377983 */ /* 0x010e620000300800 */
[----:B------:R-:W-:Y:S01]  /*6b350*/  PRMT R46, R50, 0x7770, RZ ;  /* 0x00007770322e7816 */ /* 0x000fe200000000ff */
[----:B------:R-:W-:Y:S02]  /*6b360*/  VIADD R54, R39, 0xf ;  /* 0x0000000f27367836 */ /* 0x000fe40000000000 */
[----:B------:R-:W-:Y:S01]  /*6b370*/  IMAD.X R53, R49, 0x1, R57, P3 ;  /* 0x0000000131357824 */ /* 0x000fe200018e0639 */
[----:B------:R-:W4:Y:S04]  /*6b380*/  LDL.LU R47, [R1+0x2844] ;  /* 0x00284400012f7983 */ /* 0x000f280000300800 */
[----:B------:R2:W-:Y:S01]  /*6b390*/  @P6 STG.E.U8 desc[UR42][R44.64], R46 ;  /* 0x0000002e2c006986 */ /* 0x0005e2000c10112a */
[----:B0-----:R-:W-:Y:S01]  /*6b3a0*/  ISETP.GE.AND P3, PT, R54, UR8, PT ;  /* 0x0000000836007c0c */ /* 0x001fe2000bf66270 */
[----:B------:R-:W0:Y:S01]  /*6b3b0*/  LDCU UR8, c[0x0][0x398] ;  /* 0x00007300ff0877ac */ /* 0x000e220008000800 */
[----:B------:R-:W-:-:S02]  /*6b3c0*/  PRMT R54, R50, 0x7772, RZ ;  /* 0x0000777232367816 */ /* 0x000fc400000000ff */
[----:B--2---:R-:W-:Y:S02]  /*6b3d0*/  IADD3 R44, P6, PT, R48, R58, RZ ;  /* 0x0000003a302c7210 */ /* 0x004fe40007fde0ff */
[----:B------:R-:W-:-:S03]  /*6b3e0*/  PRMT R46, R50, 0x7771, RZ ;  /* 0x00007771322e7816 */ /* 0x000fc600000000ff */
[----:B------:R-:W-:Y:S02]  /*6b3f0*/  IMAD.X R45, R49, 0x1, R59, P6 ;  /* 0x00000001312d7824 */ /* 0x000fe400030e063b */
[----:B------:R-:W-:Y:S04]  /*6b400*/  @P5 STG.E.U8 desc[UR42][R52.64], R46 ;  /* 0x0000002e34005986 */ /* 0x000fe8000c10112a */
[----:B------:R2:W-:Y:S04]  /*6b410*/  @P4 STG.E.U8 desc[UR42][R44.64], R54 ;  /* 0x000000362c004986 */ /* 0x0005e8000c10112a */
[----:B--2---:R-:W3:Y:S01]  /*6b420*/  LDL.LU R54, [R1+0xe28] ;  /* 0x000e280001367983 */ /* 0x004ee20000300800 */
[C---:B------:R-:W-:Y:S01]  /*6b430*/  IADD3 R44, P4, PT, R48.reuse, R60, RZ ;  /* 0x0000003c302c7210 */ /* 0x040fe20007f9e0ff */
[----:B------:R-:W-:Y:S01]  /*6b440*/  VIADD R46, R48, UR6 ;  /* 0x00000006302e7c36 */ /* 0x000fe20008000000 */
[----:B------:R-:W-:Y:S01]  /*6b450*/  ISETP.LT.AND P6, PT, R7, UR10, !P2 ;  /* 0x0000000a07007c0c */ /* 0x000fe2000d7c1270 */
[----:B------:R-:W2:Y:S01]  /*6b460*/  LDCU UR6, c[0x0][0x39c] ;  /* 0x00007380ff0677ac */ /* 0x000ea20008000800 */
[----:B------:R-:W-:Y:S01]  /*6b470*/  PRMT R48, R50, 0x7773, RZ ;  /* 0x0000777332307816 */ /* 0x000fe200000000ff */
[----:B------:R-:W-:Y:S01]  /*6b480*/  IMAD.X R45, R49, 0x1, R61, P4 ;  /* 0x00000001312d7824 */ /* 0x000fe200020e063d */
[----:B------:R-:W-:Y:S01]  /*6b490*/  SHF.R.S32.HI R50, RZ, 0x1f, R46 ;  /* 0x0000001fff327819 */ /* 0x000fe2000001142e */
[----:B------:R-:W1:Y:S01]  /*6b4a0*/  LDCU UR10, c[0x0][0x398] ;  /* 0x00007300ff0a77ac */ /* 0x000e620008000800 */
[----:B------:R-:W-:-:S02]  /*6b4b0*/  IADD3 R52, P4, PT, R46, R2, RZ ;  /* 0x000000022e347210 */ /* 0x000fc40007f9e0ff */
[----:B0-----:R-:W-:Y:S01]  /*6b4c0*/  ISETP.LT.AND P5, PT, R43, UR8, !P2 ;  /* 0x000000082b007c0c */ /* 0x001fe2000d7a1270 */
[----:B------:R-:W0:Y:S02]  /*6b4d0*/  LDCU UR8, c[0x0][0x398] ;  /* 0x00007300ff0877ac */ /* 0x000e240008000800 */
[----:B------:R-:W-:Y:S01]  /*6b4e0*/  IMAD.X R53, R50, 0x1, R3, P4 ;  /* 0x0000000132357824 */ /* 0x000fe200020e0603 */
[----:B-1----:R-:W-:Y:S01]  /*6b4f0*/  ISETP.LT.AND P1, PT, R55, UR4, !P1 ;  /* 0x0000000437007c0c */ /* 0x002fe2000cf21270 */
[----:B------:R-:W1:-:S12]  /*6b500*/  LDCU UR4, c[0x0][0x3b8] ;  /* 0x00007700ff0477ac */ /* 0x000e580008000800 */
[----:B------:R4:W-:Y:S02]  /*6b510*/  @P1 STG.E.U8 desc[UR42][R44.64], R48 ;  /* 0x000000302c001986 */ /* 0x0009e4000c10112a */
[----:B----4-:R-:W-:Y:S01]  /*6b520*/  PRMT R44, R47, 0x7770, RZ ;  /* 0x000077702f2c7816 */ /* 0x010fe200000000ff */
[----:B------:R-:W-:Y:S01]  /*6b530*/  VIADD R45, R39, 0x10 ;  /* 0x00000010272d7836 */ /* 0x000fe20000000000 */
[----:B------:R-:W-:-:S03]  /*6b540*/  IADD3 R48, P1, PT, R46, R56, RZ ;  /* 0x000000382e307210 */ /* 0x000fc60007f3e0ff */
[----:B------:R4:W-:Y:S02]  /*6b550*/  @P6 STG.E.U8 desc[UR42][R52.64], R44 ;  /* 0x0000002c34006986 */ /* 0x0009e4000c10112a */
[----:B------:R-:W-:Y:S01]  /*6b560*/  IMAD.X R49, R50, 0x1, R57, P1 ;  /* 0x0000000132317824 */ /* 0x000fe200008e0639 */
[----:B--2---:R-:W-:Y:S01]  /*6b570*/  ISETP.GE.AND P1, PT, R45, UR6, PT ;  /* 0x000000062d007c0c */ /* 0x004fe2000bf26270 */
[----:B------:R-:W2:Y:S01]  /*6b580*/  LDCU UR6, c[0x0][0x398] ;  /* 0x00007300ff0677ac */ /* 0x000ea20008000800 */
[----:B---3--:R-:W-:Y:S01]  /*6b590*/  ISETP.LT.AND P4, PT, R54, UR12, !P2 ;  /* 0x0000000c36007c0c */ /* 0x008fe2000d781270 */
[----:B------:R-:W3:Y:S01]  /*6b5a0*/  LDCU UR12, c[0x0][0x398] ;  /* 0x00007300ff0c77ac */ /* 0x000ee20008000800 */
[----:B----4-:R-:W-:Y:S02]  /*6b5b0*/  IADD3 R44, P6, PT, R46, R58, RZ ;  /* 0x0000003a2e2c7210 */ /* 0x010fe40007fde0ff */
[C---:B------:R-:W-:Y:S02]  /*6b5c0*/  PRMT R53, R47.reuse, 0x7771, RZ ;  /* 0x000077712f357816 */ /* 0x040fe400000000ff */
[----:B------:R-:W-:Y:S01]  /*6b5d0*/  PRMT R52, R47, 0x7772, RZ ;  /* 0x000077722f347816 */ /* 0x000fe200000000ff */
[----:B------:R-:W-:-:S02]  /*6b5e0*/  IMAD.X R45, R50, 0x1, R59, P6 ;  /* 0x00000001322d7824 */ /* 0x000fc400030e063b */
[----:B------:R1:W-:Y:S01]  /*6b5f0*/  @P5 STG.E.U8 desc[UR42][R48.64], R53 ;  /* 0x0000003530005986 */ /* 0x0003e2000c10112a */
[----:B------:R-:W-:Y:S01]  /*6b600*/  ISETP.LT.AND P2, PT, R55, UR10, !P2 ;  /* 0x0000000a37007c0c */ /* 0x000fe2000d741270 */
[----:B------:R-:W4:Y:S02]  /*6b610*/  LDCU UR10, c[0x0][0x398] ;  /* 0x00007300ff0a77ac */ /* 0x000f240008000800 */
[----:B------:R2:W-:Y:S01]  /*6b620*/  @P4 STG.E.U8 desc[UR42][R44.64], R52 ;  /* 0x000000342c004986 */ /* 0x0005e2000c10112a */
[----:B0-----:R-:W-:Y:S01]  /*6b630*/  ISETP.LT.AND P4, PT, R7, UR8, !P3 ;  /* 0x0000000807007c0c */ /* 0x001fe2000df81270 */
[----:B------:R-:W0:Y:S01]  /*6b640*/  LDCU UR8, c[0x0][0x398] ;  /* 0x00007300ff0877ac */ /* 0x000e220008000800 */
[C---:B-1----:R-:W-:Y:S01]  /*6b650*/  VIADD R48, R46.reuse, UR4 ;  /* 0x000000042e307c36 */ /* 0x042fe20008000000 */
[----:B------:R-:W-:Y:S01]  /*6b660*/  PRMT R47, R47, 0x7773, RZ ;  /* 0x000077732f2f7816 */ /* 0x000fe200000000ff */
[----:B------:R-:W1:Y:S01]  /*6b670*/  LDCU UR4, c[0x0][0x3b8] ;  /* 0x00007700ff0477ac */ /* 0x000e620008000800 */
[----:B--2---:R-:W-:-:S02]  /*6b680*/  IADD3 R52, P5, PT, R46, R60, RZ ;  /* 0x0000003c2e347210 */ /* 0x004fc40007fbe0ff */
[----:B------:R-:W-:-:S03]  /*6b690*/  SHF.R.S32.HI R49, RZ, 0x1f, R48 ;  /* 0x0000001fff317819 */ /* 0x000fc60000011430 */
[----:B------:R-:W-:Y:S01]  /*6b6a0*/  IMAD.X R53, R50, 0x1, R61, P5 ;  /* 0x0000000132357824 */ /* 0x000fe200028e063d */
[----:B------:R-:W-:Y:S02]  /*6b6b0*/  IADD3 R44, P5, PT, R48, R2, RZ ;  /* 0x00000002302c7210 */ /* 0x000fe40007fbe0ff */
[----:B------:R-:W-:-:S03]  /*6b6c0*/  PRMT R46, R51, 0x7770, RZ ;  /* 0x00007770332e7816 */ /* 0x000fc600000000ff */
[----:B------:R-:W-:Y:S01]  /*6b6d0*/  IMAD.X R45, R49, 0x1, R3, P5 ;  /* 0x00000001312d7824 */ /* 0x000fe200028e0603 */
[----:B------:R2:W-:Y:S01]  /*6b6e0*/  @P2 STG.E.U8 desc[UR42][R52.64], R47 ;  /* 0x0000002f34002986 */ /* 0x0005e2000c10112a */
[----:B------:R-:W-:Y:S01]  /*6b6f0*/  ISETP.LT.AND P2, PT, R43, UR6, !P3 ;  /* 0x000000062b007c0c */ /* 0x000fe2000df41270 */
[----:B------:R-:W0:Y:S02]  /*6b700*/  LDCU UR6, c[0x0][0x3b8] ;  /* 0x00007700ff0677ac */ /* 0x000e240008000800 */
[----:B------:R1:W-:Y:S01]  /*6b710*/  @P4 STG.E.U8 desc[UR42][R44.64], R46 ;  /* 0x0000002e2c004986 */ /* 0x0003e2000c10112a */
[C---:B------:R-:W-:Y:S02]  /*6b720*/  PRMT R50, R51.reuse, 0x7772, RZ ;  /* 0x0000777233327816 */ /* 0x040fe400000000ff */
[----:B----4-:R-:W-:Y:S01]  /*6b730*/  ISETP.LT.AND P4, PT, R54, UR10, !P3 ;  /* 0x0000000a36007c0c */ /* 0x010fe2000df81270 */
[----:B------:R-:W4:Y:S01]  /*6b740*/  LDL.LU R43, [R1+0x2840] ;  /* 0x00284000012b7983 */ /* 0x000f220000300800 */
[----:B--2---:R-:W-:-:S03]  /*6b750*/  PRMT R52, R51, 0x7773, RZ ;  /* 0x0000777333347816 */ /* 0x004fc600000000ff */
[----:B------:R-:W2:Y:S01]  /*6b760*/  LDL.LU R53, [R1+0x20] ;  /* 0x0000200001357983 */ /* 0x000ea20000300800 */
[----:B-1----:R-:W-:Y:S01]  /*6b770*/  IADD3 R44, P6, PT, R48, R56, RZ ;  /* 0x00000038302c7210 */ /* 0x002fe20007fde0ff */
[----:B------:R-:W1:Y:S01]  /*6b780*/  LDCU UR10, c[0x0][0x398] ;  /* 0x00007300ff0a77ac */ /* 0x000e620008000800 */
[----:B------:R-:W-:-:S03]  /*6b790*/  PRMT R51, R51, 0x7771, RZ ;  /* 0x0000777133337816 */ /* 0x000fc600000000ff */
[----:B------:R-:W-:Y:S01]  /*6b7a0*/  IMAD.X R45, R49, 0x1, R57, P6 ;  /* 0x00000001312d7824 */ /* 0x000fe200030e0639 */
[----:B0-----:R-:W-:Y:S01]  /*6b7b0*/  ISETP.LT.AND P3, PT, R55, UR8, !P3 ;  /* 0x0000000837007c0c */ /* 0x001fe2000df61270 */
[----:B------:R-:W0:Y:S01]  /*6b7c0*/  LDCU UR8, c[0x0][0x39c] ;  /* 0x00007380ff0877ac */ /* 0x000e220008000800 */
[C---:B------:R-:W-:Y:S02]  /*6b7d0*/  IADD3 R46, P5, PT, R48.reuse, R58, RZ ;  /* 0x0000003a302e7210 */ /* 0x040fe40007fbe0ff */
[----:B------:R1:W-:Y:S03]  /*6b7e0*/  @P2 STG.E.U8 desc[UR42][R44.64], R51 ;  /* 0x000000332c002986 */ /* 0x0003e6000c10112a */
[----:B------:R-:W-:Y:S01]  /*6b7f0*/  IMAD.X R47, R49, 0x1, R59, P5 ;  /* 0x00000001312f7824 */ /* 0x000fe200028e063b */
[----:B-1----:R-:W-:-:S04]  /*6b800*/  IADD3 R44, P2, PT, R48, R60, RZ ;  /* 0x0000003c302c7210 */ /* 0x002fc80007f5e0ff */
[----:B------:R-:W-:Y:S01]  /*6b810*/  @P4 STG.E.U8 desc[UR42][R46.64], R50 ;  /* 0x000000322e004986 */ /* 0x000fe2000c10112a */
[----:B------:R-:W-:-:S05]  /*6b820*/  IMAD.X R45, R49, 0x1, R61, P2 ;  /* 0x00000001312d7824 */ /* 0x000fca00010e063d */
[----:B------:R1:W-:Y:S04]  /*6b830*/  @P3 STG.E.U8 desc[UR42][R44.64], R52 ;  /* 0x000000342c003986 */ /* 0x0003e8000c10112a */
[----:B-1----:R-:W2:Y:S01]  /*6b840*/  LDL.LU R52, [R1+0xe2c] ;  /* 0x000e2c0001347983 */ /* 0x002ea20000300800 */
[----:B------:R-:W-:Y:S01]  /*6b850*/  VIADD R50, R48, UR4 ;  /* 0x0000000430327c36 */ /* 0x000fe20008000000 */
[----:B---3--:R-:W-:Y:S01]  /*6b860*/  ISETP.LT.AND P2, PT, R7, UR12, !P1 ;  /* 0x0000000c07007c0c */ /* 0x008fe2000cf41270 */
[----:B------:R-:W1:Y:S03]  /*6b870*/  LDCU UR4, c[0x0][0x398] ;  /* 0x00007300ff0477ac */ /* 0x000e660008000800 */
[----:B------:R-:W-:Y:S01]  /*6b880*/  SHF.R.S32.HI R51, RZ, 0x1f, R50 ;  /* 0x0000001fff337819 */ /* 0x000fe20000011432 */
[----:B------:R-:W3:Y:S01]  /*6b890*/  LDCU UR12, c[0x0][0x398] ;  /* 0x00007300ff0c77ac */ /* 0x000ee20008000800 */
[----:B------:R-:W-:-:S02]  /*6b8a0*/  IADD3 R48, P5, PT, R50, R2, RZ ;  /* 0x0000000232307210 */ /* 0x000fc40007fbe0ff */
[----:B------:R-:W-:-:S03]  /*6b8b0*/  PRMT R44, R40, 0x7770, RZ ;  /* 0x00007770282c7816 */ /* 0x000fc600000000ff */
[----:B------:R-:W-:Y:S01]  /*6b8c0*/  IMAD.X R49, R51, 0x1, R3, P5 ;  /* 0x0000000133317824 */ /* 0x000fe200028e0603 */
[----:B------:R-:W-:Y:S01]  /*6b8d0*/  ISETP.LT.AND P3, PT, R54, UR10, !P1 ;  /* 0x0000000a36007c0c */ /* 0x000fe2000cf61270 */
[----:B------:R-:W-:Y:S01]  /*6b8e0*/  VIADD R45, R39, 0x11 ;  /* 0x00000011272d7836 */ /* 0x000fe20000000000 */
[C---:B------:R-:W-:Y:S01]  /*6b8f0*/  IADD3 R46, P5, PT, R50.reuse, R56, RZ ;  /* 0x00000038322e7210 */ /* 0x040fe20007fbe0ff */
[----:B------:R-:W1:Y:S01]  /*6b900*/  LDCU UR10, c[0x0][0x398] ;  /* 0x00007300ff0a77ac */ /* 0x000e620008000800 */
[----:B------:R3:W-:Y:S02]  /*6b910*/  @P2 STG.E.U8 desc[UR42][R48.64], R44 ;  /* 0x0000002c30002986 */ /* 0x0007e4000c10112a */
[----:B0-----:R-:W-:Y:S01]  /*6b920*/  ISETP.GE.AND P2, PT, R45, UR8, PT ;  /* 0x000000082d007c0c */ /* 0x001fe2000bf46270 */
[----:B------:R-:W-:Y:S01]  /*6b930*/  IMAD.X R47, R51, 0x1, R57, P5 ;  /* 0x00000001332f7824 */ /* 0x000fe200028e0639 */
[----:B------:R-:W0:Y:S01]  /*6b940*/  LDCU UR8, c[0x0][0x39c] ;  /* 0x00007380ff0877ac */ /* 0x000e220008000800 */
[----:B---3--:R-:W-:-:S02]  /*6b950*/  IADD3 R44, P6, PT, R50, R58, RZ ;  /* 0x0000003a322c7210 */ /* 0x008fc40007fde0ff */
[C---:B------:R-:W-:Y:S02]  /*6b960*/  PRMT R48, R40.reuse, 0x7771, RZ ;  /* 0x0000777128307816 */ /* 0x040fe400000000ff */
[C---:B------:R-:W-:Y:S01]  /*6b970*/  PRMT R49, R40.reuse, 0x7772, RZ ;  /* 0x0000777228317816 */ /* 0x040fe200000000ff */
[----:B------:R-:W-:Y:S01]  /*6b980*/  IMAD.X R45, R51, 0x1, R59, P6 ;  /* 0x00000001332d7824 */ /* 0x000fe200030e063b */
[----:B------:R-:W-:Y:S02]  /*6b990*/  PRMT R40, R40, 0x7773, RZ ;  /* 0x0000777328287816 */ /* 0x000fe400000000ff */
[C---:B--2---:R-:W-:Y:S01]  /*6b9a0*/  ISETP.LT.AND P4, PT, R52.reuse, UR14, !P1 ;  /* 0x0000000e34007c0c */ /* 0x044fe2000cf81270 */
[----:B------:R-:W2:Y:S01]  /*6b9b0*/  LDCU UR14, c[0x0][0x398] ;  /* 0x00007300ff0e77ac */ /* 0x000ea20008000800 */
[----:B-1----:R-:W-:Y:S02]  /*6b9c0*/  ISETP.LT.AND P1, PT, R55, UR4, !P1 ;  /* 0x0000000437007c0c */ /* 0x002fe4000cf21270 */
[----:B------:R-:W-:Y:S01]  /*6b9d0*/  ISETP.LT.AND P5, PT, R52, UR10, !P2 ;  /* 0x0000000a34007c0c */ /* 0x000fe2000d7a1270 */
[----:B------:R-:W1:Y:S01]  /*6b9e0*/  LDCU UR4, c[0x0][0x3b8] ;  /* 0x00007700ff0477ac */ /* 0x000e620008000800 */
[----:B------:R-:W3:Y:S07]  /*6b9f0*/  LDCU UR10, c[0x0][0x398] ;  /* 0x00007300ff0a77ac */ /* 0x000eee0008000800 */
[----:B------:R0:W-:Y:S04]  /*6ba00*/  @P4 STG.E.U8 desc[UR42][R46.64], R48 ;  /* 0x000000302e004986 */ /* 0x0001e8000c10112a */
[----:B------:R1:W-:Y:S01]  /*6ba10*/  @P3 STG.E.U8 desc[UR42][R44.64], R49 ;  /* 0x000000312c003986 */ /* 0x0003e2000c10112a */
[----:B------:R-:W-:Y:S01]  /*6ba20*/  ISETP.LT.AND P4, PT, R7, UR12, !P2 ;  /* 0x0000000c07007c0c */ /* 0x000fe2000d781270 */
[----:B------:R-:W2:Y:S01]  /*6ba30*/  LDCU UR12, c[0x0][0x398] ;  /* 0x00007300ff0c77ac */ /* 0x000ea20008000800 */
[C---:B0-----:R-:W-:Y:S01]  /*6ba40*/  IADD3 R46, P3, PT, R50.reuse, R60, RZ ;  /* 0x0000003c322e7210 */ /* 0x041fe20007f7e0ff */
[----:B------:R-:W-:Y:S01]  /*6ba50*/  VIADD R50, R50, UR6 ;  /* 0x0000000632327c36 */ /* 0x000fe20008000000 */
[----:B------:R-:W0:Y:S03]  /*6ba60*/  LDCU UR6, c[0x0][0x39c] ;  /* 0x00007380ff0677ac */ /* 0x000e260008000800 */
[----:B------:R-:W-:Y:S01]  /*6ba70*/  IMAD.X R47, R51, 0x1, R61, P3 ;  /* 0x00000001332f7824 */ /* 0x000fe200018e063d */
[----:B------:R-:W-:-:S02]  /*6ba80*/  SHF.R.S32.HI R48, RZ, 0x1f, R50 ;  /* 0x0000001fff307819 */ /* 0x000fc40000011432 */
[----:B-1----:R-:W-:Y:S02]  /*6ba90*/  IADD3 R44, P3, PT, R50, R2, RZ ;  /* 0x00000002322c7210 */ /* 0x002fe40007f7e0ff */
[----:B------:R-:W-:Y:S01]  /*6baa0*/  PRMT R49, R53, 0x7770, RZ ;  /* 0x0000777035317816 */ /* 0x000fe200000000ff */
[----:B------:R1:W-:Y:S02]  /*6bab0*/  @P1 STG.E.U8 desc[UR42][R46.64], R40 ;  /* 0x000000282e001986 */ /* 0x0003e4000c10112a */
[----:B------:R-:W-:-:S05]  /*6bac0*/  IMAD.X R45, R48, 0x1, R3, P3 ;  /* 0x00000001302d7824 */ /* 0x000fca00018e0603 */
[----:B------:R0:W-:Y:S01]  /*6bad0*/  @P4 STG.E.U8 desc[UR42][R44.64], R49 ;  /* 0x000000312c004986 */ /* 0x0001e2000c10112a */
[----:B-1----:R-:W-:Y:S01]  /*6bae0*/  IADD3 R46, P1, PT, R50, R56, RZ ;  /* 0x00000038322e7210 */ /* 0x002fe20007f3e0ff */
[----:B------:R-:W-:-:S04]  /*6baf0*/  VIADD R40, R39, 0x13 ;  /* 0x0000001327287836 */ /* 0x000fc80000000000 */
[----:B------:R-:W-:Y:S01]  /*6bb00*/  IMAD.X R47, R48, 0x1, R57, P1 ;  /* 0x00000001302f7824 */ /* 0x000fe200008e0639 */
[----:B0-----:R-:W-:Y:S02]  /*6bb10*/  PRMT R49, R53, 0x7771, RZ ;  /* 0x0000777135317816 */ /* 0x001fe400000000ff */
[----:B------:R-:W-:Y:S01]  /*6bb20*/  ISETP.GE.AND P1, PT, R40, UR8, PT ;  /* 0x0000000828007c0c */ /* 0x000fe2000bf26270 */
[----:B------:R-:W-:Y:S01]  /*6bb30*/  VIADD R45, R39, 0x12 ;  /* 0x00000012272d7836 */ /* 0x000fe20000000000 */
[C---:B------:R-:W-:Y:S01]  /*6bb40*/  PRMT R40, R53.reuse, 0x7772, RZ ;  /* 0x0000777235287816 */ /* 0x040fe200000000ff */
[----:B------:R0:W-:Y:S01]  /*6bb50*/  @P5 STG.E.U8 desc[UR42][R46.64], R49 ;  /* 0x000000312e005986 */ /* 0x0001e2000c10112a */
[----:B--2---:R-:W-:Y:S01]  /*6bb60*/  ISETP.LT.AND P4, PT, R54, UR14, !P2 ;  /* 0x0000000e36007c0c */ /* 0x004fe2000d781270 */
[----:B------:R-:W1:Y:S01]  /*6bb70*/  LDCU UR8, c[0x0][0x398] ;  /* 0x00007300ff0877ac */ /* 0x000e620008000800 */
[----:B0-----:R-:W-:Y:S01]  /*6bb80*/  PRMT R49, R53, 0x7773, RZ ;  /* 0x0000777335317816 */ /* 0x001fe200000000ff */
[----:B------:R-:W0:Y:S01]  /*6bb90*/  LDCU UR14, c[0x0][0x398] ;  /* 0x00007300ff0e77ac */ /* 0x000e220008000800 */
[----:B------:R-:W2:Y:S01]  /*6bba0*/  LDL.LU R53, [R1+0x24] ;  /* 0x0000240001357983 */ /* 0x000ea20000300800 */
[----:B------:R-:W-:-:S02]  /*6bbb0*/  IADD3 R44, P6, PT, R50, R58, RZ ;  /* 0x0000003a322c7210 */ /* 0x000fc40007fde0ff */
[----:B------:R-:W-:Y:S01]  /*6bbc0*/  ISETP.GE.AND P3, PT, R45, UR6, PT ;  /* 0x000000062d007c0c */ /* 0x000fe2000bf66270 */
[----:B------:R-:W0:Y:S02]  /*6bbd0*/  LDCU UR6, c[0x0][0x39c] ;  /* 0x00007380ff0677ac */ /* 0x000e240008000800 */
[----:B------:R-:W-:Y:S01]  /*6bbe0*/  IMAD.X R45, R48, 0x1, R59, P6 ;  /* 0x00000001302d7824 */ /* 0x000fe200030e063b */
[----:B------:R-:W-:Y:S01]  /*6bbf0*/  ISETP.LT.AND P2, PT, R55, UR12, !P2 ;  /* 0x0000000c37007c0c */ /* 0x000fe2000d741270 */
[----:B------:R-:W0:Y:S01]  /*6bc00*/  LDCU UR12, c[0x0][0x398] ;  /* 0x00007300ff0c77ac */ /* 0x000e220008000800 */
[----:B------:R-:W-:Y:S02]  /*6bc10*/  IADD3 R46, P5, PT, R50, R60, RZ ;  /* 0x0000003c322e7210 */ /* 0x000fe40007fbe0ff */
[----:B------:R1:W-:Y:S01]  /*6bc20*/  @P4 STG.E.U8 desc[UR42][R44.64], R40 ;  /* 0x000000282c004986 */ /* 0x0003e2000c10112a */
[----:B---3--:R-:W-:Y:S01]  /*6bc30*/  ISETP.LT.AND P4, PT, R7, UR10, !P3 ;  /* 0x0000000a07007c0c */ /* 0x008fe2000df81270 */
[----:B------:R-:W3:Y:S01]  /*6bc40*/  LDCU UR10, c[0x0][0x398] ;  /* 0x00007300ff0a77ac */ /* 0x000ee20008000800 */
[----:B------:R-:W-:-:S02]  /*6bc50*/  IMAD.X R47, R48, 0x1, R61, P5 ;  /* 0x00000001302f7824 */ /* 0x000fc400028e063d */
[----:B-1----:R-:W-:Y:S01]  /*6bc60*/  VIADD R40, R50, UR4 ;  /* 0x0000000432287c36 */ /* 0x002fe20008000000 */
[----:B------:R-:W-:-:S03]  /*6bc70*/  PRMT R50, R41, 0x7770, RZ ;  /* 0x0000777029327816 */ /* 0x000fc600000000ff */
[----:B------:R1:W-:Y:S01]  /*6bc80*/  @P2 STG.E.U8 desc[UR42][R46.64], R49 ;  /* 0x000000312e002986 */ /* 0x0003e2000c10112a */
[----:B------:R-:W3:Y:S01]  /*6bc90*/  LDCU UR4, c[0x0][0x3b8] ;  /* 0x00007700ff0477ac */ /* 0x000ee20008000800 */
[----:B------:R-:W-:Y:S02]  /*6bca0*/  SHF.R.S32.HI R48, RZ, 0x1f, R40 ;  /* 0x0000001fff307819 */ /* 0x000fe40000011428 */
[----:B------:R-:W-:-:S05]  /*6bcb0*/  IADD3 R44, P5, PT, R40, R2, RZ ;  /* 0x00000002282c7210 */ /* 0x000fca0007fbe0ff */
[----:B------:R-:W-:Y:S01]  /*6bcc0*/  IMAD.X R45, R48, 0x1, R3, P5 ;  /* 0x00000001302d7824 */ /* 0x000fe200028e0603 */
[----:B------:R-:W-:Y:S01]  /*6bcd0*/  ISETP.LT.AND P5, PT, R52, UR8, !P3 ;  /* 0x0000000834007c0c */ /* 0x000fe2000dfa1270 */
[----:B------:R-:W2:Y:S01]  /*6bce0*/  LDCU UR8, c[0x0][0x39c] ;  /* 0x00007380ff0877ac */ /* 0x000ea20008000800 */
[----:B-1----:R-:W-:Y:S02]  /*6bcf0*/  IADD3 R46, P2, PT, R40, R56, RZ ;  /* 0x00000038282e7210 */ /* 0x002fe40007f5e0ff */
[----:B------:R1:W-:Y:S01]  /*6bd00*/  @P4 STG.E.U8 desc[UR42][R44.64], R50 ;  /* 0x000000322c004986 */ /* 0x0003e2000c10112a */
[----:B0-----:R-:W-:Y:S01]  /*6bd10*/  ISETP.LT.AND P4, PT, R54, UR12, !P3 ;  /* 0x0000000c36007c0c */ /* 0x001fe2000df81270 */
[----:B------:R-:W0:Y:S01]  /*6bd20*/  LDCU UR12, c[0x0][0x398] ;  /* 0x00007300ff0c77ac */ /* 0x000e220008000800 */
[----:B------:R-:W-:Y:S01]  /*6bd30*/  IMAD.X R47, R48, 0x1, R57, P2 ;  /* 0x00000001302f7824 */ /* 0x000fe200010e0639 */
[----:B------:R-:W-:Y:S01]  /*6bd40*/  PRMT R49, R41, 0x7771, RZ ;  /* 0x0000777129317816 */ /* 0x000fe200000000ff */
[----:B-1----:R-:W-:Y:S01]  /*6bd50*/  VIADD R45, R39, 0x14 ;  /* 0x00000014272d7836 */ /* 0x002fe20000000000 */
[----:B------:R-:W-:-:S02]  /*6bd60*/  IADD3 R44, P6, PT, R40, R58, RZ ;  /* 0x0000003a282c7210 */ /* 0x000fc40007fde0ff */
[----:B------:R-:W-:Y:S02]  /*6bd70*/  PRMT R50, R41, 0x7772, RZ ;  /* 0x0000777229327816 */ /* 0x000fe400000000ff */
[----:B------:R-:W-:Y:S01]  /*6bd80*/  ISETP.GE.AND P2, PT, R45, UR6, PT ;  /* 0x000000062d007c0c */ /* 0x000fe2000bf46270 */
[----:B------:R-:W-:Y:S01]  /*6bd90*/  IMAD.X R45, R48, 0x1, R59, P6 ;  /* 0x00000001302d7824 */ /* 0x000fe200030e063b */
[----:B------:R1:W-:Y:S01]  /*6bda0*/  @P5 STG.E.U8 desc[UR42][R46.64], R49 ;  /* 0x000000312e005986 */ /* 0x0003e2000c10112a */
[----:B---3--:R-:W-:Y:S01]  /*6bdb0*/  ISETP.LT.AND P3, PT, R55, UR10, !P3 ;  /* 0x0000000a37007c0c */ /* 0x008fe2000df61270 */
[----:B------:R-:W3:Y:S02]  /*6bdc0*/  LDCU UR6, c[0x0][0x3b8] ;  /* 0x00007700ff0677ac */ /* 0x000ee40008000800 */
[----:B------:R0:W-:Y:S01]  /*6bdd0*/  @P4 STG.E.U8 desc[UR42][R44.64], R50 ;  /* 0x000000322c004986 */ /* 0x0001e2000c10112a */
[----:B------:R-:W-:Y:S01]  /*6bde0*/  ISETP.LT.AND P6, PT, R7, UR14, !P1 ;  /* 0x0000000e07007c0c */ /* 0x000fe2000cfc1270 */
[----:B------:R-:W2:Y:S01]  /*6bdf0*/  LDCU UR10, c[0x0][0x398] ;  /* 0x00007300ff0a77ac */ /* 0x000ea20008000800 */
[----:B------:R-:W-:Y:S01]  /*6be00*/  PRMT R41, R41, 0x7773, RZ ;  /* 0x0000777329297816 */ /* 0x000fe200000000ff */
[C---:B-1----:R-:W-:Y:S01]  /*6be10*/  VIADD R46, R40.reuse, UR4 ;  /* 0x00000004282e7c36 */ /* 0x042fe20008000000 */
[----:B------:R-:W1:Y:S01]  /*6be20*/  LDCU UR4, c[0x0][0x398] ;  /* 0x00007300ff0477ac */ /* 0x000e620008000800 */
[----:B0-----:R-:W4:Y:S01]  /*6be30*/  LDL.LU R50, [R1+0x28] ;  /* 0x0000280001327983 */ /* 0x001f220000300800 */
[----:B------:R-:W-:Y:S01]  /*6be40*/  IADD3 R44, P4, PT, R40, R60, RZ ;  /* 0x0000003c282c7210 */ /* 0x000fe20007f9e0ff */
[----:B------:R-:W0:Y:S01]  /*6be50*/  LDCU UR14, c[0x0][0x398] ;  /* 0x00007300ff0e77ac */ /* 0x000e220008000800 */
[----:B------:R-:W-:-:S03]  /*6be60*/  SHF.R.S32.HI R47, RZ, 0x1f, R46 ;  /* 0x0000001fff2f7819 */ /* 0x000fc6000001142e */
[----:B------:R-:W-:Y:S01]  /*6be70*/  IMAD.X R45, R48, 0x1, R61, P4 ;  /* 0x00000001302d7824 */ /* 0x000fe200020e063d */
[----:B------:R-:W-:-:S04]  /*6be80*/  IADD3 R40, P4, PT, R46, R2, RZ ;  /* 0x000000022e287210 */ /* 0x000fc80007f9e0ff */
[----:B------:R0:W-:Y:S01]  /*6be90*/  @P3 STG.E.U8 desc[UR42][R44.64], R41 ;  /* 0x000000292c003986 */ /* 0x0001e2000c10112a */
[----:B------:R-:W-:Y:S01]  /*6bea0*/  ISETP.LT.AND P5, PT, R52, UR12, !P1 ;  /* 0x0000000c34007c0c */ /* 0x000fe2000cfa1270 */
[----:B------:R-:W-:Y:S01]  /*6beb0*/  VIADD R48, R39, 0x15 ;  /* 0x0000001527307836 */ /* 0x000fe20000000000 */
[----:B------:R-:W2:Y:S01]  /*6bec0*/  LDCU UR12, c[0x0][0x398] ;  /* 0x00007300ff0c77ac */ /* 0x000ea20008000800 */
[----:B0-----:R-:W-:Y:S01]  /*6bed0*/  IMAD.X R41, R47, 0x1, R3, P4 ;  /* 0x000000012f297824 */ /* 0x001fe200020e0603 */
[----:B------:R-:W-:Y:S01]  /*6bee0*/  ISETP.LT.AND P4, PT, R54, UR16, !P1 ;  /* 0x0000001036007c0c */ /* 0x000fe2000cf81270 */
[----:B------:R-:W0:Y:S01]  /*6bef0*/  LDCU UR16, c[0x0][0x398] ;  /* 0x00007300ff1077ac */ /* 0x000e220008000800 */
[----:B------:R-:W-:Y:S02]  /*6bf00*/  IADD3 R44, P3, PT, R46, R56, RZ ;  /* 0x000000382e2c7210 */ /* 0x000fe40007f7e0ff */
[----:B-1----:R-:W-:Y:S01]  /*6bf10*/  ISETP.LT.AND P1, PT, R55, UR4, !P1 ;  /* 0x0000000437007c0c */ /* 0x002fe2000cf21270 */
[----:B------:R-:W1:Y:S01]  /*6bf20*/  LDCU UR4, c[0x0][0x3b8] ;  /* 0x00007700ff0477ac */ /* 0x000e620008000800 */
[----:B------:R-:W-:-:S02]  /*6bf30*/  PRMT R51, R42, 0x7770, RZ ;  /* 0x000077702a337816 */ /* 0x000fc400000000ff */
[----:B--2---:R-:W-:-:S05]  /*6bf40*/  PRMT R45, R53, 0x7770, RZ ;  /* 0x00007770352d7816 */ /* 0x004fca00000000ff */
[----:B------:R2:W-:Y:S01]  /*6bf50*/  @P6 STG.E.U8 desc[UR42][R40.64], R45 ;  /* 0x0000002d28006986 */ /* 0x0005e2000c10112a */
[----:B------:R-:W-:Y:S02]  /*6bf60*/  PRMT R49, R53, 0x7772, RZ ;  /* 0x0000777235317816 */ /* 0x000fe400000000ff */
[----:B--2---:R-:W-:Y:S01]  /*6bf70*/  IADD3 R40, P6, PT, R46, R58, RZ ;  /* 0x0000003a2e287210 */ /* 0x004fe20007fde0ff */
[----:B------:R-:W-:Y:S01]  /*6bf80*/  IMAD.X R45, R47, 0x1, R57, P3 ;  /* 0x000000012f2d7824 */ /* 0x000fe200018e0639 */
[----:B------:R-:W-:Y:S01]  /*6bf90*/  ISETP.GE.AND P3, PT, R48, UR8, PT ;  /* 0x0000000830007c0c */ /* 0x000fe2000bf66270 */
[----:B------:R-:W2:Y:S01]  /*6bfa0*/  LDCU UR8, c[0x0][0x398] ;  /* 0x00007300ff0877ac */ /* 0x000ea20008000800 */
[----:B------:R-:W-:Y:S01]  /*6bfb0*/  PRMT R48, R53, 0x7771, RZ ;  /* 0x0000777135307816 */ /* 0x000fe200000000ff */
[----:B------:R-:W-:-:S04]  /*6bfc0*/  IMAD.X R41, R47, 0x1, R59, P6 ;  /* 0x000000012f297824 */ /* 0x000fc800030e063b */
[----:B------:R0:W-:Y:S04]  /*6bfd0*/  @P5 STG.E.U8 desc[UR42][R44.64], R48 ;  /* 0x000000302c005986 */ /* 0x0001e8000c10112a */
[----:B------:R1:W-:Y:S01]  /*6bfe0*/  @P4 STG.E.U8 desc[UR42][R40.64], R49 ;  /* 0x0000003128004986 */ /* 0x0003e2000c10112a */
[----:B------:R-:W-:Y:S01]  /*6bff0*/  ISETP.LT.AND P6, PT, R7, UR10, !P2 ;  /* 0x0000000a07007c0c */ /* 0x000fe2000d7c1270 */
[----:B------:R-:W2:Y:S01]  /*6c000*/  LDCU UR10, c[0x0][0x398] ;  /* 0x00007300ff0a77ac */ /* 0x000ea20008000800 */
[C---:B0-----:R-:W-:Y:S01]  /*6c010*/  IADD3 R44, P4, PT, R46.reuse, R60, RZ ;  /* 0x0000003c2e2c7210 */ /* 0x041fe20007f9e0ff */
[----:B---3--:R-:W-:Y:S01]  /*6c020*/  VIADD R48, R46, UR6 ;  /* 0x000000062e307c36 */ /* 0x008fe20008000000 */
[----:B------:R-:W0:Y:S03]  /*6c030*/  LDCU UR6, c[0x0][0x39c] ;  /* 0x00007380ff0677ac */ /* 0x000e260008000800 */
[----:B------:R-:W-:Y:S01]  /*6c040*/  IMAD.X R45, R47, 0x1, R61, P4 ;  /* 0x000000012f2d7824 */ /* 0x000fe200020e063d */
[----:B------:R-:W-:-:S02]  /*6c050*/  SHF.R.S32.HI R46, RZ, 0x1f, R48 ;  /* 0x0000001fff2e7819 */ /* 0x000fc40000011430 */
[----:B-1----:R-:W-:Y:S02]  /*6c060*/  IADD3 R40, P4, PT, R48, R2, RZ ;  /* 0x0000000230287210 */ /* 0x002fe40007f9e0ff */
[----:B------:R-:W-:Y:S02]  /*6c070*/  PRMT R47, R53, 0x7773, RZ ;  /* 0x00007773352f7816 */ /* 0x000fe400000000ff */
[----:B--2---:R-:W-:Y:S01]  /*6c080*/  ISETP.LT.AND P5, PT, R52, UR8, !P2 ;  /* 0x0000000834007c0c */ /* 0x004fe2000d7a1270 */
[----:B------:R-:W-:Y:S01]  /*6c090*/  IMAD.X R41, R46, 0x1, R3, P4 ;  /* 0x000000012e297824 */ /* 0x000fe200020e0603 */
[----:B------:R-:W1:Y:S01]  /*6c0a0*/  LDCU UR8, c[0x0][0x398] ;  /* 0x00007300ff0877ac */ /* 0x000e620008000800 */
[----:B------:R2:W-:Y:S01]  /*6c0b0*/  @P1 STG.E.U8 desc[UR42][R44.64], R47 ;  /* 0x0000002f2c001986 */ /* 0x0005e2000c10112a */
[----:B------:R-:W-:Y:S01]  /*6c0c0*/  ISETP.LT.AND P4, PT, R54, UR12, !P2 ;  /* 0x0000000c36007c0c */ /* 0x000fe2000d781270 */
[----:B------:R-:W3:Y:S02]  /*6c0d0*/  LDCU UR12, c[0x0][0x398] ;  /* 0x00007300ff0c77ac */ /* 0x000ee40008000800 */
[----:B------:R0:W-:Y:S01]  /*6c0e0*/  @P6 STG.E.U8 desc[UR42][R40.64], R51 ;  /* 0x0000003328006986 */ /* 0x0001e2000c10112a */
[C---:B--2---:R-:W-:Y:S01]  /*6c0f0*/  IADD3 R44, P1, PT, R48.reuse, R56, RZ ;  /* 0x00000038302c7210 */ /* 0x044fe20007f3e0ff */
[----:B0-----:R-:W-:Y:S01]  /*6c100*/  VIADD R41, R39, 0x16 ;  /* 0x0000001627297836 */ /* 0x001fe20000000000 */
[----:B------:R-:W-:-:S03]  /*6c110*/  IADD3 R40, P6, PT, R48, R58, RZ ;  /* 0x0000003a30287210 */ /* 0x000fc60007fde0ff */
[----:B------:R-:W-:Y:S01]  /*6c120*/  IMAD.X R45, R46, 0x1, R57, P1 ;  /* 0x000000012e2d7824 */ /* 0x000fe200008e0639 */
[----:B------:R-:W-:Y:S02]  /*6c130*/  PRMT R47, R42, 0x7771, RZ ;  /* 0x000077712a2f7816 */ /* 0x000fe400000000ff */
[----:B------:R-:W-:Y:S01]  /*6c140*/  ISETP.GE.AND P1, PT, R41, UR6, PT ;  /* 0x0000000629007c0c */ /* 0x000fe2000bf26270 */
[----:B------:R-:W-:Y:S01]  /*6c150*/  IMAD.X R41, R46, 0x1, R59, P6 ;  /* 0x000000012e297824 */ /* 0x000fe200030e063b */
[C---:B------:R-:W-:Y:S01]  /*6c160*/  PRMT R49, R42.reuse, 0x7772, RZ ;  /* 0x000077722a317816 */ /* 0x040fe200000000ff */
[----:B------:R0:W-:Y:S01]  /*6c170*/  @P5 STG.E.U8 desc[UR42][R44.64], R47 ;  /* 0x0000002f2c005986 */ /* 0x0001e2000c10112a */
[----:B------:R-:W-:Y:S01]  /*6c180*/  ISETP.LT.AND P2, PT, R55, UR10, !P2 ;  /* 0x0000000a37007c0c */ /* 0x000fe2000d741270 */
[----:B------:R-:W2:Y:S02]  /*6c190*/  LDCU UR10, c[0x0][0x398] ;  /* 0x00007300ff0a77ac */ /* 0x000ea40008000800 */
[----:B------:R3:W-:Y:S01]  /*6c1a0*/  @P4 STG.E.U8 desc[UR42][R40.64], R49 ;  /* 0x0000003128004986 */ /* 0x0007e2000c10112a */
[----:B-1----:R-:W-:Y:S01]  /*6c1b0*/  ISETP.LT.AND P6, PT, R7, UR8, !P3 ;  /* 0x0000000807007c0c */ /* 0x002fe2000dfc1270 */
[----:B------:R-:W1:Y:S01]  /*6c1c0*/  LDCU UR8, c[0x0][0x398] ;  /* 0x00007300ff0877ac */ /* 0x000e620008000800 */
[----:B------:R-:W-:-:S02]  /*6c1d0*/  PRMT R51, R42, 0x7773, RZ ;  /* 0x000077732a337816 */ /* 0x000fc400000000ff */
[----:B----4-:R-:W-:Y:S01]  /*6c1e0*/  PRMT R53, R50, 0x7770, RZ ;  /* 0x0000777032357816 */ /* 0x010fe200000000ff */
[----:B------:R-:W4:Y:S01]  /*6c1f0*/  LDCU UR6, c[0x0][0x39c] ;  /* 0x00007380ff0677ac */ /* 0x000f220008000800 */
[C---:B0-----:R-:W-:Y:S01]  /*6c200*/  VIADD R47, R48.reuse, UR4 ;  /* 0x00000004302f7c36 */ /* 0x041fe20008000000 */
[----:B------:R-:W0:Y:S01]  /*6c210*/  LDCU UR4, c[0x0][0x3b8] ;  /* 0x00007700ff0477ac */ /* 0x000e220008000800 */
[----:B---3--:R-:W-:-:S03]  /*6c220*/  IADD3 R40, P4, PT, R48, R60, RZ ;  /* 0x0000003c30287210 */ /* 0x008fc60007f9e0ff */
[----:B------:R-:W-:Y:S02]  /*6c230*/  SHF.R.S32.HI R48, RZ, 0x1f, R47 ;  /* 0x0000001fff307819 */ /* 0x000fe4000001142f */
[----:B------:R-:W-:Y:S01]  /*6c240*/  IADD3 R44, P5, PT, R47, R2, RZ ;  /* 0x000000022f2c7210 */ /* 0x000fe20007fbe0ff */
[----:B------:R-:W-:-:S04]  /*6c250*/  IMAD.X R41, R46, 0x1, R61, P4 ;  /* 0x000000012e297824 */ /* 0x000fc800020e063d */
[----:B------:R-:W-:Y:S01]  /*6c260*/  IMAD.X R45, R48, 0x1, R3, P5 ;  /* 0x00000001302d7824 */ /* 0x000fe200028e0603 */
[----:B------:R-:W-:Y:S01]  /*6c270*/  ISETP.LT.AND P5, PT, R52, UR12, !P3 ;  /* 0x0000000c34007c0c */ /* 0x000fe2000dfa1270 */
[----:B------:R3:W-:Y:S01]  /*6c280*/  @P2 STG.E.U8 desc[UR42][R40.64], R51 ;  /* 0x0000003328002986 */ /* 0x0007e2000c10112a */
[----:B--2---:R-:W-:Y:S01]  /*6c290*/  ISETP.LT.AND P4, PT, R54, UR10, !P3 ;  /* 0x0000000a36007c0c */ /* 0x004fe2000df81270 */
[----:B------:R-:W2:Y:S01]  /*6c2a0*/  LDCU UR12, c[0x0][0x398] ;  /* 0x00007300ff0c77ac */ /* 0x000ea20008000800 */
[----:B------:R-:W-:Y:S01]  /*6c2b0*/  PRMT R49, R50, 0x7771, RZ ;  /* 0x0000777132317816 */ /* 0x000fe200000000ff */
[----:B------:R0:W-:Y:S01]  /*6c2c0*/  @P6 STG.E.U8 desc[UR42][R44.64], R53 ;  /* 0x000000352c006986 */ /* 0x0001e2000c10112a */
[----:B------:R-:W-:Y:S01]  /*6c2d0*/  VIADD R42, R39, 0x17 ;  /* 0x00000017272a7836 */ /* 0x000fe20000000000 */
[----:B------:R-:W1:Y:S01]  /*6c2e0*/  LDCU UR10, c[0x0][0x398] ;  /* 0x00007300ff0a77ac */ /* 0x000e620008000800 */
[----:B---3--:R-:W-:-:S05]  /*6c2f0*/  IADD3 R40, P2, PT, R47, R56, RZ ;  /* 0x000000382f287210 */ /* 0x008fca0007f5e0ff */
[----:B------:R-:W-:Y:S01]  /*6c300*/  IMAD.X R41, R48, 0x1, R57, P2 ;  /* 0x0000000130297824 */ /* 0x000fe200010e0639 */
[----:B0-----:R-:W-:Y:S01]  /*6c310*/  IADD3 R44, P6, PT, R47, R58, RZ ;  /* 0x0000003a2f2c7210 */ /* 0x001fe20007fde0ff */
[----:B------:R-:W-:Y:S01]  /*6c320*/  VIADD R46, R39, 0x18 ;  /* 0x00000018272e7836 */ /* 0x000fe20000000000 */
[----:B------:R-:W-:Y:S01]  /*6c330*/  PRMT R51, R50, 0x7772, RZ ;  /* 0x0000777232337816 */ /* 0x000fe200000000ff */
[----:B------:R-:W3:Y:S02]  /*6c340*/  LDL.LU R39, [R1+0x283c] ;  /* 0x00283c0001277983 */ /* 0x000ee40000300800 */
[----:B------:R-:W-:Y:S02]  /*6c350*/  IMAD.X R45, R48, 0x1, R59, P6 ;  /* 0x00000001302d7824 */ /* 0x000fe400030e063b */
[----:B------:R0:W-:Y:S01]  /*6c360*/  @P5 STG.E.U8 desc[UR42][R40.64], R49 ;  /* 0x0000003128005986 */ /* 0x0001e2000c10112a */
[----:B-1----:R-:W-:Y:S01]  /*6c370*/  ISETP.LT.AND P3, PT, R55, UR8, !P3 ;  /* 0x0000000837007c0c */ /* 0x002fe2000df61270 */
[----:B------:R-:W1:Y:S02]  /*6c380*/  LDCU UR8, c[0x0][0x398] ;  /* 0x00007300ff0877ac */ /* 0x000e640008000800 */
[----:B------:R1:W-:Y:S01]  /*6c390*/  @P4 STG.E.U8 desc[UR42][R44.64], R51 ;  /* 0x000000332c004986 */ /* 0x0003e2000c10112a */
[----:B0-----:R-:W-:-:S03]  /*6c3a0*/  PRMT R49, R50, 0x7773, RZ ;  /* 0x0000777332317816 */ /* 0x001fc600000000ff */
[----:B------:R-:W3:Y:S01]  /*6c3b0*/  LDL.LU R50, [R1+0x2c] ;  /* 0x00002c0001327983 */ /* 0x000ee20000300800 */
[C---:B------:R-:W-:Y:S01]  /*6c3c0*/  IADD3 R40, P4, PT, R47.reuse, R60, RZ ;  /* 0x0000003c2f287210 */ /* 0x040fe20007f9e0ff */
[----:B------:R-:W-:Y:S01]  /*6c3d0*/  VIADD R47, R47, UR4 ;  /* 0x000000042f2f7c36 */ /* 0x000fe20008000000 */
[----:B----4-:R-:W-:Y:S01]  /*6c3e0*/  ISETP.GE.AND P2, PT, R42, UR6, PT ;  /* 0x000000062a007c0c */ /* 0x010fe2000bf46270 */
[----:B------:R-:W0:Y:S02]  /*6c3f0*/  LDCU UR6, c[0x0][0x39c] ;  /* 0x00007380ff0677ac */ /* 0x000e240008000800 */
[----:B------:R-:W-:Y:S01]  /*6c400*/  IMAD.X R41, R48, 0x1, R61, P4 ;  /* 0x0000000130297824 */ /* 0x000fe200020e063d */
[----:B------:R-:W-:Y:S01]  /*6c410*/  SHF.R.S32.HI R42, RZ, 0x1f, R47 ;  /* 0x0000001fff2a7819 */ /* 0x000fe2000001142f */
[----:B------:R-:W4:Y:S01]  /*6c420*/  LDCU UR4, c[0x0][0x3b8] ;  /* 0x00007700ff0477ac */ /* 0x000f220008000800 */
[----:B-1----:R-:W-:Y:S02]  /*6c430*/  IADD3 R44, P6, PT, R47, R2, RZ ;  /* 0x000000022f2c7210 */ /* 0x002fe40007fde0ff */
[----:B--2---:R-:W-:-:S02]  /*6c440*/  ISETP.LT.AND P5, PT, R7, UR12, !P1 ;  /* 0x0000000c07007c0c */ /* 0x004fc4000cfa1270 */
[----:B------:R-:W-:Y:S01]  /*6c450*/  ISETP.LT.AND P4, PT, R52, UR10, !P1 ;  /* 0x0000000a34007c0c */ /* 0x000fe2000cf81270 */
[C---:B------:R-:W-:Y:S01]  /*6c460*/  IMAD.X R45, R42.reuse, 0x1, R3, P6 ;  /* 0x000000012a2d7824 */ /* 0x040fe200030e0603 */
[----:B------:R1:W-:Y:S01]  /*6c470*/  @P3 STG.E.U8 desc[UR42][R40.64], R49 ;  /* 0x0000003128003986 */ /* 0x0003e2000c10112a */
[C---:B------:R-:W-:Y:S01]  /*6c480*/  PRMT R48, R43.reuse, 0x7770, RZ ;  /* 0x000077702b307816 */ /* 0x040fe200000000ff */
[----:B------:R-:W2:Y:S01]  /*6c490*/  LDCU UR10, c[0x0][0x398] ;  /* 0x00007300ff0a77ac */ /* 0x000ea20008000800 */
[C---:B------:R-:W-:Y:S02]  /*6c4a0*/  PRMT R53, R43.reuse, 0x7771, RZ ;  /* 0x000077712b357816 */ /* 0x040fe400000000ff */
[----:B------:R-:W-:Y:S01]  /*6c4b0*/  PRMT R51, R43, 0x7772, RZ ;  /* 0x000077722b337816 */ /* 0x000fe200000000ff */
[----:B------:R-:W0:Y:S01]  /*6c4c0*/  LDCU UR12, c[0x0][0x398] ;  /* 0x00007300ff0c77ac */ /* 0x000e220008000800 */
[----:B-1----:R-:W-:Y:S02]  /*6c4d0*/  IADD3 R40, P6, PT, R47, R56, RZ ;  /* 0x000000382f287210 */ /* 0x002fe40007fde0ff */
[----:B------:R-:W-:Y:S03]  /*6c4e0*/  @P5 STG.E.U8 desc[UR42][R44.64], R48 ;  /* 0x000000302c005986 */ /* 0x000fe6000c10112a */
[----:B------:R-:W-:-:S05]  /*6c4f0*/  IMAD.X R41, R42, 0x1, R57, P6 ;  /* 0x000000012a297824 */ /* 0x000fca00030e0639 */
[----:B------:R1:W-:Y:S04]  /*6c500*/  @P4 STG.E.U8 desc[UR42][R40.64], R53 ;  /* 0x0000003528004986 */ /* 0x0003e8000c10112a */
[----:B-1----:R-:W3:Y:S01]  /*6c510*/  LDL.LU R53, [R1+0xb54] ;  /* 0x000b540001357983 */ /* 0x002ee20000300800 */
[----:B------:R-:W-:Y:S01]  /*6c520*/  ISETP.LT.AND P5, PT, R54, UR14, !P1 ;  /* 0x0000000e36007c0c */ /* 0x000fe2000cfa1270 */
[----:B------:R-:W1:Y:S01]  /*6c530*/  LDCU UR14, c[0x0][0x398] ;  /* 0x00007300ff0e77ac */ /* 0x000e620008000800 */
[----:B------:R-:W-:Y:S01]  /*6c540*/  ISETP.LT.AND P1, PT, R55, UR8, !P1 ;  /* 0x0000000837007c0c */ /* 0x000fe2000cf21270 */
[----:B------:R-:W1:Y:S01]  /*6c550*/  LDCU UR8, c[0x0][0x398] ;  /* 0x00007300ff0877ac */ /* 0x000e620008000800 */
[C---:B------:R-:W-:Y:S02]  /*6c560*/  IADD3 R44, P6, PT, R47.reuse, R58, RZ ;  /* 0x0000003a2f2c7210 */ /* 0x040fe40007fde0ff */
[----:B------:R-:W-:-:S02]  /*6c570*/  IADD3 R40, P4, PT, R47, R60, RZ ;  /* 0x0000003c2f287210 */ /* 0x000fc40007f9e0ff */
[----:B0-----:R-:W-:Y:S01]  /*6c580*/  ISETP.GE.AND P3, PT, R46, UR6, PT ;  /* 0x000000062e007c0c */ /* 0x001fe2000bf66270 */
[C---:B------:R-:W-:Y:S01]  /*6c590*/  IMAD.X R45, R42.reuse, 0x1, R59, P6 ;  /* 0x000000012a2d7824 */ /* 0x040fe200030e063b */
[----:B------:R-:W-:Y:S01]  /*6c5a0*/  PRMT R49, R43, 0x7773, RZ ;  /* 0x000077732b317816 */ /* 0x000fe200000000ff */
[----:B------:R-:W-:Y:S01]  /*6c5b0*/  IMAD.X R41, R42, 0x1, R61, P4 ;  /* 0x000000012a297824 */ /* 0x000fe200020e063d */
[----:B------:R-:W0:Y:S01]  /*6c5c0*/  LDCU UR6, c[0x0][0x3b8] ;  /* 0x00007700ff0677ac */ /* 0x000e220008000800 */
[----:B----4-:R-:W-:Y:S01]  /*6c5d0*/  VIADD R46, R47, UR4 ;  /* 0x000000042f2e7c36 */ /* 0x010fe20008000000 */
[----:B--2---:R-:W-:Y:S01]  /*6c5e0*/  ISETP.LT.AND P6, PT, R7, UR10, !P2 ;  /* 0x0000000a07007c0c */ /* 0x004fe2000d7c1270 */
[----:B------:R2:W-:Y:S01]  /*6c5f0*/  @P5 STG.E.U8 desc[UR42][R44.64], R51 ;  /* 0x000000332c005986 */ /* 0x0005e2000c10112a */
[----:B------:R-:W4:Y:S03]  /*6c600*/  LDCU UR4, c[0x0][0x398] ;  /* 0x00007300ff0477ac */ /* 0x000f260008000800 */
[----:B------:R0:W-:Y:S01]  /*6c610*/  @P1 STG.E.U8 desc[UR42][R40.64], R49 ;  /* 0x0000003128001986 */ /* 0x0001e2000c10112a */
[----:B------:R-:W3:Y:S01]  /*6c620*/  LDCU UR10, c[0x0][0x398] ;  /* 0x00007300ff0a77ac */ /* 0x000ee20008000800 */
[----:B-1----:R-:W-:-:S02]  /*6c630*/  ISETP.LT.AND P4, PT, R52, UR8, !P2 ;  /* 0x0000000834007c0c */ /* 0x002fc4000d781270 */
[C---:B------:R-:W-:Y:S01]  /*6c640*/  IADD3 R42, P5, PT, R46.reuse, R56, RZ ;  /* 0x000000382e2a7210 */ /* 0x040fe20007fbe0ff */
[----:B------:R-:W1:Y:S01]  /*6c650*/  LDCU UR8, c[0x0][0x39c] ;  /* 0x00007380ff0877ac */ /* 0x000e620008000800 */
[----:B--2---:R-:W-:Y:S02]  /*6c660*/  SHF.R.S32.HI R44, RZ, 0x1f, R46 ;  /* 0x0000001fff2c7819 */ /* 0x004fe4000001142e */
[----:B0-----:R-:W-:-:S03]  /*6c670*/  IADD3 R40, P1, PT, R46, R2, RZ ;  /* 0x000000022e287210 */ /* 0x001fc60007f3e0ff */
[C---:B------:R-:W-:Y:S02]  /*6c680*/  IMAD.X R43, R44.reuse, 0x1, R57, P5 ;  /* 0x000000012c2b7824 */ /* 0x040fe400028e0639 */
[----:B------:R-:W-:Y:S01]  /*6c690*/  IMAD.X R41, R44, 0x1, R3, P1 ;  /* 0x000000012c297824 */ /* 0x000fe200008e0603 */
[----:B------:R-:W-:Y:S01]  /*6c6a0*/  ISETP.LT.AND P1, PT, R54, UR12, !P2 ;  /* 0x0000000c36007c0c */ /* 0x000fe2000d721270 */
[----:B------:R-:W0:Y:S01]  /*6c6b0*/  LDCU UR12, c[0x0][0x398] ;  /* 0x00007300ff0c77ac */ /* 0x000e220008000800 */
[----:B----4-:R-:W-:Y:S01]  /*6c6c0*/  ISETP.LT.AND P2, PT, R55, UR4, !P2 ;  /* 0x0000000437007c0c */ /* 0x010fe2000d741270 */
[----:B------:R-:W2:Y:S01]  /*6c6d0*/  LDCU UR4, c[0x0][0x3b8] ;  /* 0x00007700ff0477ac */ /* 0x000ea20008000800 */
[----:B------:R-:W-:Y:S02]  /*6c6e0*/  PRMT R51, R36, 0x7771, RZ ;  /* 0x0000777124337816 */ /* 0x000fe400000000ff */
[C---:B---3--:R-:W-:Y:S02]  /*6c6f0*/  PRMT R47, R50.reuse, 0x7770, RZ ;  /* 0x00007770322f7816 */ /* 0x048fe400000000ff */
[----:B------:R-:W-:-:S03]  /*6c700*/  PRMT R49, R50, 0x7771, RZ ;  /* 0x0000777132317816 */ /* 0x000fc600000000ff */
[----:B------:R3:W-:Y:S04]  /*6c710*/  @P6 STG.E.U8 desc[UR42][R40.64], R47 ;  /* 0x0000002f28006986 */ /* 0x0007e8000c10112a */
[----:B------:R4:W-:Y:S01]  /*6c720*/  @P4 STG.E.U8 desc[UR42][R42.64], R49 ;  /* 0x000000312a004986 */ /* 0x0009e2000c10112a */
[----:B------:R-:W-:Y:S02]  /*6c730*/  PRMT R45, R50, 0x7772, RZ ;  /* 0x00007772322d7816 */ /* 0x000fe400000000ff */
[C---:B---3--:R-:W-:Y:S02]  /*6c740*/  IADD3 R40, P4, PT, R46.reuse, R58, RZ ;  /* 0x0000003a2e287210 */ /* 0x048fe40007f9e0ff */
[C---:B----4-:R-:W-:Y:S01]  /*6c750*/  IADD3 R42, P5, PT, R46.reuse, R60, RZ ;  /* 0x0000003c2e2a7210 */ /* 0x050fe20007fbe0ff */
[----:B------:R-:W-:Y:S01]  /*6c760*/  VIADD R46, R46, UR6 ;  /* 0x000000062e2e7c36 */ /* 0x000fe20008000000 */
[----:B------:R-:W3:Y:S01]  /*6c770*/  LDCU UR6, c[0x0][0x398] ;  /* 0x00007300ff0677ac */ /* 0x000ee20008000800 */
[C---:B------:R-:W-:Y:S01]  /*6c780*/  IMAD.X R41, R44.reuse, 0x1, R59, P4 ;  /* 0x000000012c297824 */ /* 0x040fe200020e063b */
[----:B------:R-:W-:Y:S01]  /*6c790*/  ISETP.LT.AND P4, PT, R7, UR10, !P3 ;  /* 0x0000000a07007c0c */ /* 0x000fe2000df81270 */
[----:B------:R-:W-:Y:S01]  /*6c7a0*/  IMAD.X R43, R44, 0x1, R61, P5 ;  /* 0x000000012c2b7824 */ /* 0x000fe200028e063d */
[----:B------:R-:W-:Y:S01]  /*6c7b0*/  SHF.R.S32.HI R47, RZ, 0x1f, R46 ;  /* 0x0000001fff2f7819 */ /* 0x000fe2000001142e */
[----:B------:R-:W4:Y:S01]  /*6c7c0*/  LDCU UR10, c[0x0][0x398] ;  /* 0x00007300ff0a77ac */ /* 0x000f220008000800 */
[----:B------:R-:W-:Y:S01]  /*6c7d0*/  IADD3 R44, P5, PT, R46, R2, RZ ;  /* 0x000000022e2c7210 */ /* 0x000fe20007fbe0ff */
[----:B------:R0:W-:Y:S01]  /*6c7e0*/  @P1 STG.E.U8 desc[UR42][R40.64], R45 ;  /* 0x0000002d28001986 */ /* 0x0001e2000c10112a */
[----:B------:R-:W-:-:S02]  /*6c7f0*/  PRMT R48, R50, 0x7773, RZ ;  /* 0x0000777332307816 */ /* 0x000fc400000000ff */
[----:B------:R-:W-:-:S03]  /*6c800*/  PRMT R49, R36, 0x7770, RZ ;  /* 0x0000777024317816 */ /* 0x000fc600000000ff */
[----:B------:R1:W-:Y:S01]  /*6c810*/  @P2 STG.E.U8 desc[UR42][R42.64], R48 ;  /* 0x000000302a002986 */ /* 0x0003e2000c10112a */
[----:B------:R-:W-:Y:S01]  /*6c820*/  ISETP.LT.AND P2, PT, R54, UR16, !P3 ;  /* 0x0000001036007c0c */ /* 0x000fe2000df41270 */
[----:B------:R-:W2:Y:S01]  /*6c830*/  LDCU UR16, c[0x0][0x398] ;  /* 0x00007300ff1077ac */ /* 0x000ea20008000800 */
[----:B0-----:R-:W-:Y:S01]  /*6c840*/  IMAD.X R45, R47, 0x1, R3, P5 ;  /* 0x000000012f2d7824 */ /* 0x001fe200028e0603 */
[----:B------:R-:W-:Y:S01]  /*6c850*/  ISETP.LT.AND P5, PT, R52, UR14, !P3 ;  /* 0x0000000e34007c0c */ /* 0x000fe2000dfa1270 */
[----:B------:R-:W0:Y:S01]  /*6c860*/  LDCU UR14, c[0x0][0x398] ;  /* 0x00007300ff0e77ac */ /* 0x000e220008000800 */
[C---:B------:R-:W-:Y:S02]  /*6c870*/  IADD3 R40, P1, PT, R46.reuse, R56, RZ ;  /* 0x000000382e287210 */ /* 0x040fe40007f3e0ff */
[----:B------:R2:W-:Y:S01]  /*6c880*/  @P4 STG.E.U8 desc[UR42][R44.64], R49 ;  /* 0x000000312c004986 */ /* 0x0005e2000c10112a */
[----:B-1----:R-:W-:Y:S01]  /*6c890*/  IADD3 R42, P4, PT, R46, R58, RZ ;  /* 0x0000003a2e2a7210 */ /* 0x002fe20007f9e0ff */
[----:B------:R-:W-:-:S02]  /*6c8a0*/  VIADD R50, R53, 0x19 ;  /* 0x0000001935327836 */ /* 0x000fc40000000000 */
[C---:B------:R-:W-:Y:S02]  /*6c8b0*/  IMAD.X R41, R47.reuse, 0x1, R57, P1 ;  /* 0x000000012f297824 */ /* 0x040fe400008e0639 */
[----:B------:R-:W-:Y:S01]  /*6c8c0*/  IMAD.X R43, R47, 0x1, R59, P4 ;  /* 0x000000012f2b7824 */ /* 0x000fe200020e063b */
[----:B------:R-:W-:Y:S01]  /*6c8d0*/  ISETP.GE.AND P1, PT, R50, UR8, PT ;  /* 0x0000000832007c0c */ /* 0x000fe2000bf26270 */
[----:B------:R-:W1:Y:S01]  /*6c8e0*/  LDCU UR8, c[0x0][0x39c] ;  /* 0x00007380ff0877ac */ /* 0x000e620008000800 */
[----:B------:R0:W-:Y:S01]  /*6c8f0*/  @P5 STG.E.U8 desc[UR42][R40.64], R51 ;  /* 0x0000003328005986 */ /* 0x0001e2000c10112a */
[----:B--2---:R-:W-:Y:S02]  /*6c900*/  PRMT R49, R36, 0x7772, RZ ;  /* 0x0000777224317816 */ /* 0x004fe400000000ff */
[----:B---3--:R-:W-:Y:S01]  /*6c910*/  ISETP.LT.AND P3, PT, R55, UR6, !P3 ;  /* 0x0000000637007c0c */ /* 0x008fe2000df61270 */
[----:B------:R-:W2:Y:S02]  /*6c920*/  LDCU UR6, c[0x0][0x3b8] ;  /* 0x00007700ff0677ac */ /* 0x000ea40008000800 */
[----:B------:R3:W-:Y:S01]  /*6c930*/  @P2 STG.E.U8 desc[UR42][R42.64], R49 ;  /* 0x000000312a002986 */ /* 0x0007e2000c10112a */
[----:B----4-:R-:W-:Y:S01]  /*6c940*/  ISETP.LT.AND P2, PT, R7, UR10, !P1 ;  /* 0x0000000a07007c0c */ /* 0x010fe2000cf41270 */
[----:B------:R-:W4:Y:S01]  /*6c950*/  LDCU UR10, c[0x0][0x398] ;  /* 0x00007300ff0a77ac */ /* 0x000f220008000800 */
[C---:B0-----:R-:W-:Y:S01]  /*6c960*/  IADD3 R40, P4, PT, R46.reuse, R60, RZ ;  /* 0x0000003c2e287210 */ /* 0x041fe20007f9e0ff */
[----:B------:R-:W-:Y:S01]  /*6c970*/  VIADD R46, R46, UR4 ;  /* 0x000000042e2e7c36 */ /* 0x000fe20008000000 */
[----:B------:R-:W-:Y:S01]  /*6c980*/  PRMT R45, R36, 0x7773, RZ ;  /* 0x00007773242d7816 */ /* 0x000fe200000000ff */
[----:B------:R-:W0:Y:S02]  /*6c990*/  LDCU UR4, c[0x0][0x398] ;  /* 0x00007300ff0477ac */ /* 0x000e240008000800 */
[----:B------:R-:W-:Y:S01]  /*6c9a0*/  IMAD.X R41, R47, 0x1, R61, P4 ;  /* 0x000000012f297824 */ /* 0x000fe200020e063d */
[----:B------:R-:W-:-:S02]  /*6c9b0*/  SHF.R.S32.HI R36, RZ, 0x1f, R46 ;  /* 0x0000001fff247819 */ /* 0x000fc4000001142e */
[----:B---3--:R-:W-:Y:S02]  /*6c9c0*/  IADD3 R42, P4, PT, R46, R2, RZ ;  /* 0x000000022e2a7210 */ /* 0x008fe40007f9e0ff */
[----:B------:R-:W-:Y:S01]  /*6c9d0*/  PRMT R51, R32, 0x7770, RZ ;  /* 0x0000777020337816 */ /* 0x000fe200000000ff */
[----:B------:R3:W-:Y:S01]  /*6c9e0*/  @P3 STG.E.U8 desc[UR42][R40.64], R45 ;  /* 0x0000002d28003986 */ /* 0x0007e2000c10112a */
[----:B------:R-:W-:Y:S01]  /*6c9f0*/  ISETP.LT.AND P5, PT, R52, UR12, !P1 ;  /* 0x0000000c34007c0c */ /* 0x000fe2000cfa1270 */
[----:B------:R-:W-:Y:S01]  /*6ca00*/  IMAD.X R43, R36, 0x1, R3, P4 ;  /* 0x00000001242b7824 */ /* 0x000fe200020e0603 */
[----:B------:R-:W-:Y:S01]  /*6ca10*/  ISETP.LT.AND P3, PT, R54, UR14, !P1 ;  /* 0x0000000e36007c0c */ /* 0x000fe2000cf61270 */
[----:B------:R-:W0:Y:S03]  /*6ca20*/  LDCU UR12, c[0x0][0x398] ;  /* 0x00007300ff0c77ac */ /* 0x000e260008000800 */
[----:B------:R1:W-:Y:S01]  /*6ca30*/  @P2 STG.E.U8 desc[UR42][R42.64], R51 ;  /* 0x000000332a002986 */ /* 0x0003e2000c10112a */
[----:B------:R-:W-:Y:S01]  /*6ca40*/  VIADD R44, R53, 0x1a ;  /* 0x0000001a352c7836 */ /* 0x000fe20000000000 */
[----:B------:R-:W-:Y:S01]  /*6ca50*/  PRMT R47, R32, 0x7771, RZ ;  /* 0x00007771202f7816 */ /* 0x000fe200000000ff */
[----:B------:R-:W4:Y:S01]  /*6ca60*/  LDCU UR14, c[0x0][0x398] ;  /* 0x00007300ff0e77ac */ /* 0x000f220008000800 */
[----:B---3--:R-:W-:-:S02]  /*6ca70*/  IADD3 R40, P4, PT, R46, R56, RZ ;  /* 0x000000382e287210 */ /* 0x008fc40007f9e0ff */
[----:B------:R-:W-:Y:S02]  /*6ca80*/  PRMT R49, R32, 0x7772, RZ ;  /* 0x0000777220317816 */ /* 0x000fe400000000ff */
[----:B-1----:R-:W-:Y:S01]  /*6ca90*/  IADD3 R42, P2, PT, R46, R58, RZ ;  /* 0x0000003a2e2a7210 */ /* 0x002fe20007f5e0ff */
[----:B------:R-:W-:Y:S01]  /*6caa0*/  IMAD.X R41, R36, 0x1, R57, P4 ;  /* 0x0000000124297824 */ /* 0x000fe200020e0639 */
[----:B------:R-:W-:Y:S01]  /*6cab0*/  ISETP.GE.AND P4, PT, R44, UR8, PT ;  /* 0x000000082c007c0c */ /* 0x000fe2000bf86270 */
[----:B--2---:R-:W-:Y:S01]  /*6cac0*/  VIADD R45, R46, UR6 ;  /* 0x000000062e2d7c36 */ /* 0x004fe20008000000 */
[----:B0-----:R-:W-:Y:S01]  /*6cad0*/  ISETP.LT.AND P1, PT, R55, UR4, !P1 ;  /* 0x0000000437007c0c */ /* 0x001fe2000cf21270 */
[----:B------:R-:W-:Y:S01]  /*6cae0*/  IMAD.X R43, R36, 0x1, R59, P2 ;  /* 0x00000001242b7824 */ /* 0x000fe200010e063b */
[----:B------:R0:W-:Y:S01]  /*6caf0*/  @P5 STG.E.U8 desc[UR42][R40.64], R47 ;  /* 0x0000002f28005986 */ /* 0x0001e2000c10112a */
[----:B------:R-:W1:Y:S03]  /*6cb00*/  LDCU UR8, c[0x0][0x39c] ;  /* 0x00007380ff0877ac */ /* 0x000e660008000800 */
[----:B------:R2:W-:Y:S01]  /*6cb10*/  @P3 STG.E.U8 desc[UR42][R42.64], R49 ;  /* 0x000000312a003986 */ /* 0x0005e2000c10112a */
[----:B----4-:R-:W-:Y:S01]  /*6cb20*/  ISETP.LT.AND P3, PT, R7, UR10, !P4 ;  /* 0x0000000a07007c0c */ /* 0x010fe2000e761270 */
[----:B------:R-:W3:Y:S01]  /*6cb30*/  LDCU UR10, c[0x0][0x398] ;  /* 0x00007300ff0a77ac */ /* 0x000ee20008000800 */
[----:B------:R-:W4:Y:S01]  /*6cb40*/  LDCU UR6, c[0x0][0x39c] ;  /* 0x00007380ff0677ac */ /* 0x000f220008000800 */
[----:B0-----:R-:W-:Y:S01]  /*6cb50*/  IADD3 R40, P2, PT, R46, R60, RZ ;  /* 0x0000003c2e287210 */ /* 0x001fe20007f5e0ff */
[----:B------:R-:W0:Y:S04]  /*6cb60*/  LDCU UR4, c[0x0][0x3b8] ;  /* 0x00007700ff0477ac */ /* 0x000e280008000800 */
[----:B------:R-:W-:Y:S01]  /*6cb70*/  IMAD.X R41, R36, 0x1, R61, P2 ;  /* 0x0000000124297824 */ /* 0x000fe200010e063d */
[----:B------:R-:W-:-:S02]  /*6cb80*/  SHF.R.S32.HI R36, RZ, 0x1f, R45 ;  /* 0x0000001fff247819 */ /* 0x000fc4000001142d */
[----:B--2---:R-:W-:Y:S02]  /*6cb90*/  IADD3 R42, P2, PT, R45, R2, RZ ;  /* 0x000000022d2a7210 */ /* 0x004fe40007f5e0ff */
[----:B------:R-:W-:Y:S02]  /*6cba0*/  PRMT R47, R32, 0x7773, RZ ;  /* 0x00007773202f7816 */ /* 0x000fe400000000ff */
[----:B------:R-:W-:Y:S01]  /*6cbb0*/  ISETP.LT.AND P5, PT, R52, UR12, !P4 ;  /* 0x0000000c34007c0c */ /* 0x000fe2000e7a1270 */
[----:B------:R-:W2:Y:S01]  /*6cbc0*/  LDCU UR12, c[0x0][0x398] ;  /* 0x00007300ff0c77ac */ /* 0x000ea20008000800 */
[----:B------:R-:W-:Y:S01]  /*6cbd0*/  IMAD.X R43, R36, 0x1, R3, P2 ;  /* 0x00000001242b7824 */ /* 0x000fe200010e0603 */
[----:B------:R-:W-:Y:S01]  /*6cbe0*/  PRMT R49, R37, 0x7770, RZ ;  /* 0x0000777025317816 */ /* 0x000fe200000000ff */
[----:B------:R0:W-:Y:S01]  /*6cbf0*/  @P1 STG.E.U8 desc[UR42][R40.64], R47 ;  /* 0x0000002f28001986 */ /* 0x0001e2000c10112a */
[----:B------:R-:W-:Y:S01]  /*6cc00*/  ISETP.LT.AND P1, PT, R54, UR14, !P4 ;  /* 0x0000000e36007c0c */ /* 0x000fe2000e721270 */
[----:B------:R-:W-:-:S02]  /*6cc10*/  VIADD R44, R53, 0x1c ;  /* 0x0000001c352c7836 */ /* 0x000fc40000000000 */
[----:B------:R1:W-:Y:S01]  /*6cc20*/  @P3 STG.E.U8 desc[UR42][R42.64], R49 ;  /* 0x000000312a003986 */ /* 0x0003e2000c10112a */
[----:B------:R-:W-:Y:S01]  /*6cc30*/  VIADD R32, R53, 0x1b ;  /* 0x0000001b35207836 */ /* 0x000fe20000000000 */
[----:B0-----:R-:W-:Y:S01]  /*6cc40*/  IADD3 R40, P2, PT, R45, R56, RZ ;  /* 0x000000382d287210 */ /* 0x001fe20007f5e0ff */
[----:B------:R-:W0:Y:S01]  /*6cc50*/  LDCU UR14, c[0x0][0x398] ;  /* 0x00007300ff0e77ac */ /* 0x000e220008000800 */
[----:B------:R-:W-:Y:S02]  /*6cc60*/  PRMT R47, R37, 0x7771, RZ ;  /* 0x00007771252f7816 */ /* 0x000fe400000000ff */
[----:B-1----:R-:W-:Y:S01]  /*6cc70*/  IADD3 R42, P6, PT, R45, R58, RZ ;  /* 0x0000003a2d2a7210 */ /* 0x002fe20007fde0ff */
[----:B------:R-:W-:Y:S01]  /*6cc80*/  IMAD.X R41, R36, 0x1, R57, P2 ;  /* 0x0000000124297824 */ /* 0x000fe200010e0639 */
[----:B------:R-:W-:Y:S01]  /*6cc90*/  ISETP.GE.AND P2, PT, R44, UR8, PT ;  /* 0x000000082c007c0c */ /* 0x000fe2000bf46270 */
[----:B------:R-:W1:Y:S01]  /*6cca0*/  LDCU UR8, c[0x0][0x398] ;  /* 0x00007300ff0877ac */ /* 0x000e620008000800 */
[----:B---3--:R-:W-:Y:S01]  /*6ccb0*/  ISETP.LT.AND P4, PT, R55, UR10, !P4 ;  /* 0x0000000a37007c0c */ /* 0x008fe2000e781270 */
[----:B------:R-:W-:Y:S01]  /*6ccc0*/  IMAD.X R43, R36, 0x1, R59, P6 ;  /* 0x00000001242b7824 */ /* 0x000fe200030e063b */
[----:B------:R-:W-:Y:S01]  /*6ccd0*/  PRMT R49, R37, 0x7772, RZ ;  /* 0x0000777225317816 */ /* 0x000fe200000000ff */
[----:B------:R-:W3:Y:S01]  /*6cce0*/  LDCU UR10, c[0x0][0x398] ;  /* 0x00007300ff0a77ac */ /* 0x000ee20008000800 */
[----:B----4-:R-:W-:Y:S01]  /*6ccf0*/  ISETP.GE.AND P3, PT, R32, UR6, PT ;  /* 0x0000000620007c0c */ /* 0x010fe2000bf66270 */
[----:B------:R4:W-:Y:S01]  /*6cd00*/  @P5 STG.E.U8 desc[UR42][R40.64], R47 ;  /* 0x0000002f28005986 */ /* 0x0009e2000c10112a */
[----:B------:R-:W0:Y:S03]  /*6cd10*/  LDCU UR6, c[0x0][0x39c] ;  /* 0x00007380ff0677ac */ /* 0x000e260008000800 */
[----:B------:R0:W-:Y:S01]  /*6cd20*/  @P1 STG.E.U8 desc[UR42][R42.64], R49 ;  /* 0x000000312a001986 */ /* 0x0001e2000c10112a */
[----:B--2---:R-:W-:Y:S01]  /*6cd30*/  ISETP.LT.AND P1, PT, R7, UR12, !P3 ;  /* 0x0000000c07007c0c */ /* 0x004fe2000df21270 */
[----:B------:R-:W2:Y:S01]  /*6cd40*/  LDCU UR12, c[0x0][0x398] ;  /* 0x00007300ff0c77ac */ /* 0x000ea20008000800 */
[C---:B----4-:R-:W-:Y:S01]  /*6cd50*/  IADD3 R40, P5, PT, R45.reuse, R60, RZ ;  /* 0x0000003c2d287210 */ /* 0x050fe20007fbe0ff */
[----:B------:R-:W-:Y:S01]  /*6cd60*/  VIADD R45, R45, UR4 ;  /* 0x000000042d2d7c36 */ /* 0x000fe20008000000 */
[----:B------:R-:W-:Y:S01]  /*6cd70*/  PRMT R47, R37, 0x7773, RZ ;  /* 0x00007773252f7816 */ /* 0x000fe200000000ff */
[----:B------:R-:W4:Y:S02]  /*6cd80*/  LDCU UR4, c[0x0][0x3b8] ;  /* 0x00007700ff0477ac */ /* 0x000f240008000800 */
[----:B------:R-:W-:Y:S01]  /*6cd90*/  IMAD.X R41, R36, 0x1, R61, P5 ;  /* 0x0000000124297824 */ /* 0x000fe200028e063d */
[----:B------:R-:W-:-:S02]  /*6cda0*/  SHF.R.S32.HI R32, RZ, 0x1f, R45 ;  /* 0x0000001fff207819 */ /* 0x000fc4000001142d */
[----:B------:R-:W-:Y:S02]  /*6cdb0*/  IADD3 R36, P5, PT, R45, R2, RZ ;  /* 0x000000022d247210 */ /* 0x000fe40007fbe0ff */
[----:B0-----:R-:W-:-:S03]  /*6cdc0*/  PRMT R43, R33, 0x7770, RZ ;  /* 0x00007770212b7816 */ /* 0x001fc600000000ff */
[----:B------:R-:W-:Y:S01]  /*6cdd0*/  IMAD.X R37, R32, 0x1, R3, P5 ;  /* 0x0000000120257824 */ /* 0x000fe200028e0603 */
[----:B------:R0:W-:Y:S01]  /*6cde0*/  @P4 STG.E.U8 desc[UR42][R40.64], R47 ;  /* 0x0000002f28004986 */ /* 0x0001e2000c10112a */
[----:B-1----:R-:W-:Y:S02]  /*6cdf0*/  ISETP.LT.AND P5, PT, R52, UR8, !P3 ;  /* 0x0000000834007c0c */ /* 0x002fe4000dfa1270 */
[----:B------:R-:W-:Y:S01]  /*6ce00*/  PRMT R49, R33, 0x7771, RZ ;  /* 0x0000777121317816 */ /* 0x000fe200000000ff */
[----:B------:R1:W-:Y:S01]  /*6ce10*/  @P1 STG.E.U8 desc[UR42][R36.64], R43 ;  /* 0x0000002b24001986 */ /* 0x0003e2000c10112a */
[----:B---3--:R-:W-:Y:S01]  /*6ce20*/  ISETP.LT.AND P4, PT, R54, UR10, !P3 ;  /* 0x0000000a36007c0c */ /* 0x008fe2000df81270 */
[----:B------:R-:W3:Y:S01]  /*6ce30*/  LDCU UR10, c[0x0][0x398] ;  /* 0x00007300ff0a77ac */ /* 0x000ee20008000800 */
[----:B------:R-:W-:Y:S01]  /*6ce40*/  VIADD R42, R53, 0x1d ;  /* 0x0000001d352a7836 */ /* 0x000fe20000000000 */
[----:B------:R-:W3:Y:S01]  /*6ce50*/  LDCU UR8, c[0x0][0x39c] ;  /* 0x00007380ff0877ac */ /* 0x000ee20008000800 */
[----:B0-----:R-:W-:-:S02]  /*6ce60*/  IADD3 R40, P6, PT, R45, R58, RZ ;  /* 0x0000003a2d287210 */ /* 0x001fc40007fde0ff */
[----:B-1----:R-:W-:-:S03]  /*6ce70*/  IADD3 R36, P1, PT, R45, R56, RZ ;  /* 0x000000382d247210 */ /* 0x002fc60007f3e0ff */
[C---:B------:R-:W-:Y:S01]  /*6ce80*/  IMAD.X R41, R32.reuse, 0x1, R59, P6 ;  /* 0x0000000120297824 */ /* 0x040fe200030e063b */
[----:B------:R-:W-:Y:S01]  /*6ce90*/  PRMT R47, R33, 0x7772, RZ ;  /* 0x00007772212f7816 */ /* 0x000fe200000000ff */
[----:B------:R-:W-:Y:S01]  /*6cea0*/  IMAD.X R37, R32, 0x1, R57, P1 ;  /* 0x0000000120257824 */ /* 0x000fe200008e0639 */
[----:B--2---:R-:W-:Y:S01]  /*6ceb0*/  ISETP.LT.AND P3, PT, R55, UR12, !P3 ;  /* 0x0000000c37007c0c */ /* 0x004fe2000df61270 */
[----:B----4-:R-:W-:Y:S01]  /*6cec0*/  VIADD R43, R45, UR4 ;  /* 0x000000042d2b7c36 */ /* 0x010fe20008000000 */
[----:B------:R-:W-:Y:S01]  /*6ced0*/  ISETP.LT.AND P6, PT, R7, UR14, !P2 ;  /* 0x0000000e07007c0c */ /* 0x000fe2000d7c1270 */
[----:B------:R-:W0:Y:S01]  /*6cee0*/  LDCU UR4, c[0x0][0x398] ;  /* 0x00007300ff0477ac */ /* 0x000e220008000800 */
[----:B------:R1:W-:Y:S01]  /*6cef0*/  @P5 STG.E.U8 desc[UR42][R36.64], R49 ;  /* 0x0000003124005986 */ /* 0x0003e2000c10112a */
[----:B------:R-:W-:Y:S01]  /*6cf00*/  ISETP.GE.AND P1, PT, R42, UR6, PT ;  /* 0x000000062a007c0c */ /* 0x000fe2000bf26270 */
[----:B------:R-:W2:Y:S02]  /*6cf10*/  LDCU UR12, c[0x0][0x398] ;  /* 0x00007300ff0c77ac */ /* 0x000ea40008000800 */
[----:B------:R4:W-:Y:S01]  /*6cf20*/  @P4 STG.E.U8 desc[UR42][R40.64], R47 ;  /* 0x0000002f28004986 */ /* 0x0009e2000c10112a */
[----:B------:R-:W-:Y:S01]  /*6cf30*/  SHF.R.S32.HI R42, RZ, 0x1f, R43 ;  /* 0x0000001fff2a7819 */ /* 0x000fe2000001142b */
[----:B------:R-:W0:Y:S01]  /*6cf40*/  LDCU UR6, c[0x0][0x3b8] ;  /* 0x00007700ff0677ac */ /* 0x000e220008000800 */
[----:B------:R-:W0:Y:S01]  /*6cf50*/  LDCU UR14, c[0x0][0x398] ;  /* 0x00007300ff0e77ac */ /* 0x000e220008000800 */
[----:B-1----:R-:W-:-:S05]  /*6cf60*/  IADD3 R36, P4, PT, R45, R60, RZ ;  /* 0x0000003c2d247210 */ /* 0x002fca0007f9e0ff */
[----:B------:R-:W-:Y:S01]  /*6cf70*/  IMAD.X R37, R32, 0x1, R61, P4 ;  /* 0x0000000120257824 */ /* 0x000fe200020e063d */
[----:B------:R-:W-:Y:S02]  /*6cf80*/  IADD3 R32, P4, PT, R43, R2, RZ ;  /* 0x000000022b207210 */ /* 0x000fe40007f9e0ff */
[----:B------:R-:W-:Y:S02]  /*6cf90*/  PRMT R45, R33, 0x7773, RZ ;  /* 0x00007773212d7816 */ /* 0x000fe400000000ff */
[----:B----4-:R-:W-:Y:S01]  /*6cfa0*/  PRMT R41, R38, 0x7770, RZ ;  /* 0x0000777026297816 */ /* 0x010fe200000000ff */
[----:B------:R-:W-:Y:S01]  /*6cfb0*/  IMAD.X R33, R42, 0x1, R3, P4 ;  /* 0x000000012a217824 */ /* 0x000fe200020e0603 */
[----:B---3--:R-:W-:Y:S01]  /*6cfc0*/  ISETP.LT.AND P5, PT, R52, UR10, !P2 ;  /* 0x0000000a34007c0c */ /* 0x008fe2000d7a1270 */
[----:B------:R1:W-:Y:S01]  /*6cfd0*/  @P3 STG.E.U8 desc[UR42][R36.64], R45 ;  /* 0x0000002d24003986 */ /* 0x0003e2000c10112a */
[----:B------:R-:W-:Y:S01]  /*6cfe0*/  ISETP.LT.AND P4, PT, R54, UR16, !P2 ;  /* 0x0000001036007c0c */ /* 0x000fe2000d781270 */
[----:B------:R-:W3:Y:S02]  /*6cff0*/  LDCU UR10, c[0x0][0x398] ;  /* 0x00007300ff0a77ac */ /* 0x000ee40008000800 */
[----:B------:R4:W-:Y:S01]  /*6d000*/  @P6 STG.E.U8 desc[UR42][R32.64], R41 ;  /* 0x0000002920006986 */ /* 0x0009e2000c10112a */
[----:B------:R-:W-:Y:S01]  /*6d010*/  PRMT R47, R38, 0x7771, RZ ;  /* 0x00007771262f7816 */ /* 0x000fe200000000ff */
[----:B------:R-:W-:Y:S01]  /*6d020*/  VIADD R40, R53, 0x1e ;  /* 0x0000001e35287836 */ /* 0x000fe20000000000 */
[C---:B-1----:R-:W-:Y:S01]  /*6d030*/  IADD3 R36, P3, PT, R43.reuse, R56, RZ ;  /* 0x000000382b247210 */ /* 0x042fe20007f7e0ff */
[----:B------:R-:W1:Y:S01]  /*6d040*/  LDCU UR16, c[0x0][0x398] ;  /* 0x00007300ff1077ac */ /* 0x000e620008000800 */
[----:B----4-:R-:W-:-:S03]  /*6d050*/  IADD3 R32, P6, PT, R43, R58, RZ ;  /* 0x0000003a2b207210 */ /* 0x010fc60007fde0ff */
[----:B------:R-:W-:Y:S01]  /*6d060*/  IMAD.X R37, R42, 0x1, R57, P3 ;  /* 0x000000012a257824 */ /* 0x000fe200018e0639 */
[----:B------:R-:W-:Y:S01]  /*6d070*/  PRMT R45, R38, 0x7772, RZ ;  /* 0x00007772262d7816 */ /* 0x000fe200000000ff */
[----:B------:R-:W-:Y:S01]  /*6d080*/  IMAD.X R33, R42, 0x1, R59, P6 ;  /* 0x000000012a217824 */ /* 0x000fe200030e063b */
[----:B0-----:R-:W-:Y:S02]  /*6d090*/  ISETP.LT.AND P2, PT, R55, UR4, !P2 ;  /* 0x0000000437007c0c */ /* 0x001fe4000d741270 */
[----:B------:R-:W-:Y:S01]  /*6d0a0*/  @P5 STG.E.U8 desc[UR42][R36.64], R47 ;  /* 0x0000002f24005986 */ /* 0x000fe2000c10112a */
[----:B------:R-:W-:Y:S01]  /*6d0b0*/  VIADD R41, R43, UR6 ;  /* 0x000000062b297c36 */ /* 0x000fe20008000000 */
[----:B------:R-:W-:Y:S01]  /*6d0c0*/  ISETP.GE.AND P3, PT, R40, UR8, PT ;  /* 0x0000000828007c0c */ /* 0x000fe2000bf66270 */
[----:B------:R-:W0:Y:S01]  /*6d0d0*/  LDCU UR6, c[0x0][0x39c] ;  /* 0x00007380ff0677ac */ /* 0x000e220008000800 */
[----:B------:R4:W-:Y:S01]  /*6d0e0*/  @P4 STG.E.U8 desc[UR42][R32.64], R45 ;  /* 0x0000002d20004986 */ /* 0x0009e2000c10112a */
[----:B--2---:R-:W-:Y:S01]  /*6d0f0*/  ISETP.LT.AND P4, PT, R7, UR12, !P1 ;  /* 0x0000000c07007c0c */ /* 0x004fe2000cf81270 */
[----:B------:R-:W2:Y:S01]  /*6d100*/  LDCU UR12, c[0x0][0x398] ;  /* 0x00007300ff0c77ac */ /* 0x000ea20008000800 */
[----:B------:R-:W-:Y:S01]  /*6d110*/  SHF.R.S32.HI R40, RZ, 0x1f, R41 ;  /* 0x0000001fff287819 */ /* 0x000fe20000011429 */
[----:B------:R-:W0:Y:S01]  /*6d120*/  LDCU UR4, c[0x0][0x3b8] ;  /* 0x00007700ff0477ac */ /* 0x000e220008000800 */
[----:B------:R-:W0:Y:S01]  /*6d130*/  LDCU UR8, c[0x0][0x39c] ;  /* 0x00007380ff0877ac */ /* 0x000e220008000800 */
[----:B----4-:R-:W-:-:S02]  /*6d140*/  IADD3 R32, P5, PT, R43, R60, RZ ;  /* 0x0000003c2b207210 */ /* 0x010fc40007fbe0ff */
[----:B------:R-:W-:-:S03]  /*6d150*/  PRMT R43, R38, 0x7773, RZ ;  /* 0x00007773262b7816 */ /* 0x000fc600000000ff */
[----:B------:R-:W-:Y:S01]  /*6d160*/  IMAD.X R33, R42, 0x1, R61, P5 ;  /* 0x000000012a217824 */ /* 0x000fe200028e063d */
[----:B------:R-:W-:-:S04]  /*6d170*/  IADD3 R36, P5, PT, R41, R2, RZ ;  /* 0x0000000229247210 */ /* 0x000fc80007fbe0ff */
[----:B------:R4:W-:Y:S01]  /*6d180*/  @P2 STG.E.U8 desc[UR42][R32.64], R43 ;  /* 0x0000002b20002986 */ /* 0x0009e2000c10112a */
[----:B---3--:R-:W-:Y:S01]  /*6d190*/  ISETP.LT.AND P2, PT, R52, UR10, !P1 ;  /* 0x0000000a34007c0c */ /* 0x008fe2000cf41270 */
[----:B------:R-:W3:Y:S01]  /*6d1a0*/  LDCU UR10, c[0x0][0x398] ;  /* 0x00007300ff0a77ac */ /* 0x000ee20008000800 */
[----:B------:R-:W-:Y:S01]  /*6d1b0*/  IMAD.X R37, R40, 0x1, R3, P5 ;  /* 0x0000000128257824 */ /* 0x000fe200028e0603 */
[----:B------:R-:W-:Y:S02]  /*6d1c0*/  PRMT R45, R34, 0x7770, RZ ;  /* 0x00007770222d7816 */ /* 0x000fe400000000ff */
[----:B------:R-:W-:Y:S01]  /*6d1d0*/  ISETP.LT.AND P5, PT, R54, UR14, !P1 ;  /* 0x0000000e36007c0c */ /* 0x000fe2000cfa1270 */
[----:B------:R-:W0:Y:S01]  /*6d1e0*/  LDCU UR14, c[0x0][0x398] ;  /* 0x00007300ff0e77ac */ /* 0x000e220008000800 */
[----:B----4-:R-:W-:Y:S01]  /*6d1f0*/  IADD3 R32, P6, PT, R41, R56, RZ ;  /* 0x0000003829207210 */ /* 0x010fe20007fde0ff */
[----:B------:R4:W-:Y:S01]  /*6d200*/  @P4 STG.E.U8 desc[UR42][R36.64], R45 ;  /* 0x0000002d24004986 */ /* 0x0009e2000c10112a */
[----:B------:R-:W-:-:S03]  /*6d210*/  PRMT R43, R34, 0x7771, RZ ;  /* 0x00007771222b7816 */ /* 0x000fc600000000ff */
[----:B------:R-:W-:Y:S02]  /*6d220*/  IMAD.X R33, R40, 0x1, R57, P6 ;  /* 0x0000000128217824 */ /* 0x000fe400030e0639 */
[----:B------:R-:W-:Y:S01]  /*6d230*/  VIADD R38, R53, 0x1f ;  /* 0x0000001f35267836 */ /* 0x000fe20000000000 */
[----:B--2---:R-:W-:Y:S01]  /*6d240*/  ISETP.LT.AND P1, PT, R55, UR12, !P1 ;  /* 0x0000000c37007c0c */ /* 0x004fe2000cf21270 */
[----:B------:R-:W2:Y:S01]  /*6d250*/  LDCU UR12, c[0x0][0x398] ;  /* 0x00007300ff0c77ac */ /* 0x000ea20008000800 */
[----:B----4-:R-:W-:Y:S02]  /*6d260*/  IADD3 R36, P6, PT, R41, R58, RZ ;  /* 0x0000003a29247210 */ /* 0x010fe40007fde0ff */
[----:B------:R-:W-:Y:S01]  /*6d270*/  PRMT R45, R34, 0x7772, RZ ;  /* 0x00007772222d7816 */ /* 0x000fe200000000ff */
[----:B------:R4:W-:Y:S02]  /*6d280*/  @P2 STG.E.U8 desc[UR42][R32.64], R43 ;  /* 0x0000002b20002986 */ /* 0x0009e4000c10112a */
[----:B------:R-:W-:Y:S01]  /*6d290*/  IMAD.X R37, R40, 0x1, R59, P6 ;  /* 0x0000000128257824 */ /* 0x000fe200030e063b */
[----:B0-----:R-:W-:Y:S01]  /*6d2a0*/  ISETP.GE.AND P4, PT, R38, UR6, PT ;  /* 0x0000000626007c0c */ /* 0x001fe2000bf86270 */
[----:B------:R-:W-:Y:S01]  /*6d2b0*/  VIADD R38, R53, 0x20 ;  /* 0x0000002035267836 */ /* 0x000fe20000000000 */
[----:B------:R-:W-:Y:S01]  /*6d2c0*/  PRMT R47, R34, 0x7773, RZ ;  /* 0x00007773222f7816 */ /* 0x000fe200000000ff */
[----:B------:R-:W0:Y:S01]  /*6d2d0*/  LDCU UR6, c[0x0][0x3b8] ;  /* 0x00007700ff0677ac */ /* 0x000e220008000800 */
[----:B------:R1:W-:Y:S01]  /*6d2e0*/  @P5 STG.E.U8 desc[UR42][R36.64], R45 ;  /* 0x0000002d24005986 */ /* 0x0003e2000c10112a */
[----:B---3--:R-:W-:-:S02]  /*6d2f0*/  ISETP.LT.AND P5, PT, R7, UR10, !P3 ;  /* 0x0000000a07007c0c */ /* 0x008fc4000dfa1270 */
[C---:B----4-:R-:W-:Y:S01]  /*6d300*/  IADD3 R32, P6, PT, R41.reuse, R60, RZ ;  /* 0x0000003c29207210 */ /* 0x050fe20007fde0ff */
[----:B------:R-:W-:Y:S01]  /*6d310*/  VIADD R41, R41, UR4 ;  /* 0x0000000429297c36 */ /* 0x000fe20008000000 */
[----:B------:R-:W-:Y:S01]  /*6d320*/  ISETP.GE.AND P2, PT, R38, UR8, PT ;  /* 0x0000000826007c0c */ /* 0x000fe2000bf46270 */
[----:B------:R-:W3:Y:S02]  /*6d330*/  LDCU UR8, c[0x0][0x398] ;  /* 0x00007300ff0877ac */ /* 0x000ee40008000800 */
[----:B------:R-:W-:Y:S01]  /*6d340*/  IMAD.X R33, R40, 0x1, R61, P6 ;  /* 0x0000000128217824 */ /* 0x000fe200030e063d */
[----:B------:R-:W-:Y:S01]  /*6d350*/  SHF.R.S32.HI R43, RZ, 0x1f, R41 ;  /* 0x0000001fff2b7819 */ /* 0x000fe20000011429 */
[----:B------:R-:W4:Y:S01]  /*6d360*/  LDCU UR10, c[0x0][0x398] ;  /* 0x00007300ff0a77ac */ /* 0x000f220008000800 */
[----:B-1----:R-:W-:Y:S02]  /*6d370*/  IADD3 R36, P6, PT, R41, R2, RZ ;  /* 0x0000000229247210 */ /* 0x002fe40007fde0ff */
[----:B------:R1:W-:Y:S01]  /*6d380*/  @P1 STG.E.U8 desc[UR42][R32.64], R47 ;  /* 0x0000002f20001986 */ /* 0x0003e2000c10112a */
[----:B------:R-:W-:Y:S01]  /*6d390*/  PRMT R45, R39, 0x7770, RZ ;  /* 0x00007770272d7816 */ /* 0x000fe200000000ff */
[----:B------:R-:W0:Y:S01]  /*6d3a0*/  LDCU UR4, c[0x0][0x3b8] ;  /* 0x00007700ff0477ac */ /* 0x000e220008000800 */
[----:B------:R-:W-:Y:S01]  /*6d3b0*/  IMAD.X R37, R43, 0x1, R3, P6 ;  /* 0x000000012b257824 */ /* 0x000fe200030e0603 */
[----:B------:R-:W-:-:S02]  /*6d3c0*/  ISETP.LT.AND P1, PT, R52, UR14, !P3 ;  /* 0x0000000e34007c0c */ /* 0x000fc4000df21270 */
[----:B------:R-:W-:Y:S01]  /*6d3d0*/  PRMT R44, R39, 0x7771, RZ ;  /* 0x00007771272c7816 */ /* 0x000fe200000000ff */
[----:B------:R-:W0:Y:S01]  /*6d3e0*/  LDCU UR14, c[0x0][0x398] ;  /* 0x00007300ff0e77ac */ /* 0x000e220008000800 */
[----:B------:R0:W-:Y:S01]  /*6d3f0*/  @P5 STG.E.U8 desc[UR42][R36.64], R45 ;  /* 0x0000002d24005986 */ /* 0x0001e2000c10112a */
[----:B------:R-:W-:Y:S02]  /*6d400*/  ISETP.LT.AND P5, PT, R54, UR16, !P3 ;  /* 0x0000001036007c0c */ /* 0x000fe4000dfa1270 */
[----:B-1----:R-:W-:Y:S01]  /*6d410*/  IADD3 R32, P6, PT, R41, R56, RZ ;  /* 0x0000003829207210 */ /* 0x002fe20007fde0ff */
[----:B------:R-:W1:Y:S04]  /*6d420*/  LDCU UR16, c[0x0][0x398] ;  /* 0x00007300ff1077ac */ /* 0x000e680008000800 */
[----:B------:R-:W-:Y:S01]  /*6d430*/  IMAD.X R33, R43, 0x1, R57, P6 ;  /* 0x000000012b217824 */ /* 0x000fe200030e0639 */
[----:B------:R-:W-:-:S02]  /*6d440*/  IADD3 R34, P6, PT, R41, R58, RZ ;  /* 0x0000003a29227210 */ /* 0x000fc40007fde0ff */
[C---:B------:R-:W-:Y:S02]  /*6d450*/  PRMT R38, R39.reuse, 0x7773, RZ ;  /* 0x0000777327267816 */ /* 0x040fe400000000ff */
[----:B------:R-:W-:Y:S01]  /*6d460*/  PRMT R42, R39, 0x7772, RZ ;  /* 0x00007772272a7816 */ /* 0x000fe200000000ff */
[----:B------:R1:W-:Y:S01]  /*6d470*/  @P1 STG.E.U8 desc[UR42][R32.64], R44 ;  /* 0x0000002c20001986 */ /* 0x0003e2000c10112a */
[C---:B------:R-:W-:Y:S02]  /*6d480*/  PRMT R39, R35.reuse, 0x7773, RZ ;  /* 0x0000777323277816 */ /* 0x040fe400000000ff */
[C---:B------:R-:W-:Y:S02]  /*6d490*/  PRMT R40, R35.reuse, 0x7772, RZ ;  /* 0x0000777223287816 */ /* 0x040fe400000000ff */
[C---:B0-----:R-:W-:Y:S02]  /*6d4a0*/  PRMT R37, R35.reuse, 0x7771, RZ ;  /* 0x0000777123257816 */ /* 0x041fe400000000ff */
[----:B------:R-:W-:Y:S01]  /*6d4b0*/  PRMT R36, R35, 0x7770, RZ ;  /* 0x0000777023247816 */ /* 0x000fe200000000ff */
[----:B------:R-:W-:Y:S01]  /*6d4c0*/  IMAD.X R35, R43, 0x1, R59, P6 ;  /* 0x000000012b237824 */ /* 0x000fe200030e063b */
[----:B---3--:R-:W-:Y:S01]  /*6d4d0*/  ISETP.LT.AND P3, PT, R55, UR8, !P3 ;  /* 0x0000000837007c0c */ /* 0x008fe2000df61270 */
[----:B------:R-:W0:Y:S01]  /*6d4e0*/  LDCU UR8, c[0x0][0x398] ;  /* 0x00007300ff0877ac */ /* 0x000e220008000800 */
[C---:B-1----:R-:W-:Y:S01]  /*6d4f0*/  IADD3 R32, P1, PT, R41.reuse, R60, RZ ;  /* 0x0000003c29207210 */ /* 0x042fe20007f3e0ff */
[----:B------:R-:W-:Y:S01]  /*6d500*/  VIADD R41, R41, UR6 ;  /* 0x0000000629297c36 */ /* 0x000fe20008000000 */
[----:B----4-:R-:W-:Y:S01]  /*6d510*/  ISETP.LT.AND P6, PT, R7, UR10, !P4 ;  /* 0x0000000a07007c0c */ /* 0x010fe2000e7c1270 */
[----:B------:R1:W-:Y:S01]  /*6d520*/  @P5 STG.E.U8 desc[UR42][R34.64], R42 ;  /* 0x0000002a22005986 */ /* 0x0003e2000c10112a */
[----:B------:R-:W3:Y:S01]  /*6d530*/  LDCU UR10, c[0x0][0x398] ;  /* 0x00007300ff0a77ac */ /* 0x000ee20008000800 */
[----:B------:R-:W-:Y:S01]  /*6d540*/  IMAD.X R33, R43, 0x1, R61, P1 ;  /* 0x000000012b217824 */ /* 0x000fe200008e063d */
[----:B------:R-:W-:Y:S01]  /*6d550*/  SHF.R.S32.HI R46, RZ, 0x1f, R41 ;  /* 0x0000001fff2e7819 */ /* 0x000fe20000011429 */
[----:B------:R-:W4:Y:S01]  /*6d560*/  LDCU UR6, c[0x0][0x3b8] ;  /* 0x00007700ff0677ac */ /* 0x000f220008000800 */
[----:B-1----:R-:W-:-:S03]  /*6d570*/  IADD3 R34, P1, PT, R41, R2, RZ ;  /* 0x0000000229227210 */ /* 0x002fc60007f3e0ff */
[----:B------:R1:W-:Y:S01]  /*6d580*/  @P3 STG.E.U8 desc[UR42][R32.64], R38 ;  /* 0x0000002620003986 */ /* 0x0003e2000c10112a */
[----:B------:R-:W-:Y:S01]  /*6d590*/  ISETP.LT.AND P3, PT, R54, UR14, !P4 ;  /* 0x0000000e36007c0c */ /* 0x000fe2000e761270 */
[----:B------:R-:W3:Y:S01]  /*6d5a0*/  LDCU UR14, c[0x0][0x398] ;  /* 0x00007300ff0e77ac */ /* 0x000ee20008000800 */
[----:B------:R-:W-:Y:S01]  /*6d5b0*/  IMAD.X R35, R46, 0x1, R3, P1 ;  /* 0x000000012e237824 */ /* 0x000fe200008e0603 */
[----:B--2---:R-:W-:Y:S01]  /*6d5c0*/  ISETP.LT.AND P1, PT, R52, UR12, !P4 ;  /* 0x0000000c34007c0c */ /* 0x004fe2000e721270 */
[----:B------:R-:W2:Y:S03]  /*6d5d0*/  LDCU UR12, c[0x0][0x398] ;  /* 0x00007300ff0c77ac */ /* 0x000ea60008000800 */
[----:B------:R3:W-:Y:S01]  /*6d5e0*/  @P6 STG.E.U8 desc[UR42][R34.64], R36 ;  /* 0x0000002422006986 */ /* 0x0007e2000c10112a */
[----:B-1----:R-:W-:Y:S02]  /*6d5f0*/  IADD3 R32, P5, PT, R41, R56, RZ ;  /* 0x0000003829207210 */ /* 0x002fe40007fbe0ff */
[----:B0-----:R-:W-:Y:S01]  /*6d600*/  ISETP.LT.AND P4, PT, R55, UR8, !P4 ;  /* 0x0000000837007c0c */ /* 0x001fe2000e781270 */
[----:B------:R-:W0:Y:S02]  /*6d610*/  LDCU UR8, c[0x0][0x39c] ;  /* 0x00007380ff0877ac */ /* 0x000e240008000800 */
[----:B------:R-:W-:Y:S01]  /*6d620*/  IMAD.X R33, R46, 0x1, R57, P5 ;  /* 0x000000012e217824 */ /* 0x000fe200028e0639 */
[----:B---3--:R-:W-:-:S02]  /*6d630*/  IADD3 R34, P6, PT, R41, R58, RZ ;  /* 0x0000003a29227210 */ /* 0x008fc40007fde0ff */
[C---:B------:R-:W-:Y:S01]  /*6d640*/  IADD3 R36, P5, PT, R41.reuse, R60, RZ ;  /* 0x0000003c29247210 */ /* 0x040fe20007fbe0ff */
[----:B------:R-:W-:Y:S01]  /*6d650*/  VIADD R41, R41, UR4 ;  /* 0x0000000429297c36 */ /* 0x000fe20008000000 */
[----:B------:R1:W-:Y:S01]  /*6d660*/  @P1 STG.E.U8 desc[UR42][R32.64], R37 ;  /* 0x0000002520001986 */ /* 0x0003e2000c10112a */
[----:B------:R-:W-:Y:S01]  /*6d670*/  IMAD.X R35, R46, 0x1, R59, P6 ;  /* 0x000000012e237824 */ /* 0x000fe200030e063b */
[----:B------:R-:W-:Y:S01]  /*6d680*/  ISETP.LT.AND P1, PT, R7, UR10, !P2 ;  /* 0x0000000a07007c0c */ /* 0x000fe2000d721270 */
[----:B------:R-:W3:Y:S01]  /*6d690*/  LDCU UR4, c[0x0][0x398] ;  /* 0x00007300ff0477ac */ /* 0x000ee20008000800 */
[----:B------:R-:W-:Y:S02]  /*6d6a0*/  SHF.R.S32.HI R42, RZ, 0x1f, R41 ;  /* 0x0000001fff2a7819 */ /* 0x000fe40000011429 */
[----:B------:R0:W-:Y:S01]  /*6d6b0*/  @P3 STG.E.U8 desc[UR42][R34.64], R40 ;  /* 0x0000002822003986 */ /* 0x0001e2000c10112a */
[C---:B------:R-:W-:Y:S01]  /*6d6c0*/  PRMT R47, R24.reuse, 0x7770, RZ ;  /* 0x00007770182f7816 */ /* 0x040fe200000000ff */
[----:B------:R-:W-:Y:S01]  /*6d6d0*/  VIADD R38, R53, 0x21 ;  /* 0x0000002135267836 */ /* 0x000fe20000000000 */
[----:B------:R-:W-:Y:S01]  /*6d6e0*/  PRMT R43, R24, 0x7771, RZ ;  /* 0x00007771182b7816 */ /* 0x000fe200000000ff */
[----:B------:R-:W3:Y:S01]  /*6d6f0*/  LDCU UR10, c[0x0][0x398] ;  /* 0x00007300ff0a77ac */ /* 0x000ee20008000800 */
[----:B-1----:R-:W-:Y:S01]  /*6d700*/  IMAD.X R37, R46, 0x1, R61, P5 ;  /* 0x000000012e257824 */ /* 0x002fe200028e063d */
[----:B------:R-:W-:-:S04]  /*6d710*/  IADD3 R32, P3, PT, R41, R2, RZ ;  /* 0x0000000229207210 */ /* 0x000fc80007f7e0ff */
[----:B------:R1:W-:Y:S01]  /*6d720*/  @P4 STG.E.U8 desc[UR42][R36.64], R39 ;  /* 0x0000002724004986 */ /* 0x0003e2000c10112a */
[----:B--2---:R-:W-:Y:S01]  /*6d730*/  ISETP.LT.AND P4, PT, R52, UR12, !P2 ;  /* 0x0000000c34007c0c */ /* 0x004fe2000d781270 */
[----:B------:R-:W-:Y:S01]  /*6d740*/  IMAD.X R33, R42, 0x1, R3, P3 ;  /* 0x000000012a217824 */ /* 0x000fe200018e0603 */
[----:B------:R-:W-:Y:S01]  /*6d750*/  ISETP.LT.AND P3, PT, R54, UR14, !P2 ;  /* 0x0000000e36007c0c */ /* 0x000fe2000d761270 */
[----:B------:R-:W2:Y:S01]  /*6d760*/  LDCU UR12, c[0x0][0x398] ;  /* 0x00007300ff0c77ac */ /* 0x000ea20008000800 */
[C---:B0-----:R-:W-:Y:S02]  /*6d770*/  IADD3 R34, P6, PT, R41.reuse, R56, RZ ;  /* 0x0000003829227210 */ /* 0x041fe40007fde0ff */
[----:B------:R0:W-:Y:S01]  /*6d780*/  @P1 STG.E.U8 desc[UR42][R32.64], R47 ;  /* 0x0000002f20001986 */ /* 0x0001e2000c10112a */
[----:B------:R-:W-:Y:S01]  /*6d790*/  ISETP.GE.AND P1, PT, R38, UR8, PT ;  /* 0x0000000826007c0c */ /* 0x000fe2000bf26270 */
[----:B------:R-:W0:Y:S01]  /*6d7a0*/  LDCU UR8, c[0x0][0x398] ;  /* 0x00007300ff0877ac */ /* 0x000e220008000800 */
[----:B-1----:R-:W-:Y:S01]  /*6d7b0*/  IADD3 R36, P5, PT, R41, R58, RZ ;  /* 0x0000003a29247210 */ /* 0x002fe20007fbe0ff */
[----:B------:R-:W-:Y:S01]  /*6d7c0*/  IMAD.X R35, R42, 0x1, R57, P6 ;  /* 0x000000012a237824 */ /* 0x000fe200030e0639 */
[----:B------:R-:W-:Y:S01]  /*6d7d0*/  PRMT R45, R24, 0x7772, RZ ;  /* 0x00007772182d7816 */ /* 0x000fe200000000ff */
[----:B------:R-:W1:Y:S02]  /*6d7e0*/  LDCU UR14, c[0x0][0x398] ;  /* 0x00007300ff0e77ac */ /* 0x000e640008000800 */
[C---:B------:R-:W-:Y:S01]  /*6d7f0*/  IMAD.X R37, R42.reuse, 0x1, R59, P5 ;  /* 0x000000012a257824 */ /* 0x040fe200028e063b */
[----:B------:R0:W-:Y:S01]  /*6d800*/  @P4 STG.E.U8 desc[UR42][R34.64], R43 ;  /* 0x0000002b22004986 */ /* 0x0001e2000c10112a */
[----:B------:R-:W-:Y:S01]  /*6d810*/  ISETP.LT.AND P2, PT, R55, UR16, !P2 ;  /* 0x0000001037007c0c */ /* 0x000fe2000d741270 */
[----:B------:R-:W1:Y:S02]  /*6d820*/  LDCU UR16, c[0x0][0x398] ;  /* 0x00007300ff1077ac */ /* 0x000e640008000800 */
[----:B------:R2:W-:Y:S01]  /*6d830*/  @P3 STG.E.U8 desc[UR42][R36.64], R45 ;  /* 0x0000002d24003986 */ /* 0x0005e2000c10112a */
[C---:B------:R-:W-:Y:S01]  /*6d840*/  IADD3 R38, P3, PT, R41.reuse, R60, RZ ;  /* 0x0000003c29267210 */ /* 0x040fe20007f7e0ff */
[----:B----4-:R-:W-:Y:S01]  /*6d850*/  VIADD R41, R41, UR6 ;  /* 0x0000000629297c36 */ /* 0x010fe20008000000 */
[----:B---3--:R-:W-:Y:S01]  /*6d860*/  ISETP.LT.AND P5, PT, R7, UR4, !P1 ;  /* 0x0000000407007c0c */ /* 0x008fe2000cfa1270 */
[----:B------:R-:W3:Y:S02]  /*6d870*/  LDCU UR6, c[0x0][0x39c] ;  /* 0x00007380ff0677ac */ /* 0x000ee40008000800 */
[----:B------:R-:W-:Y:S01]  /*6d880*/  IMAD.X R39, R42, 0x1, R61, P3 ;  /* 0x000000012a277824 */ /* 0x000fe200018e063d */
[----:B------:R-:W-:Y:S01]  /*6d890*/  SHF.R.S32.HI R40, RZ, 0x1f, R41 ;  /* 0x0000001fff287819 */ /* 0x000fe20000011429 */
[----:B------:R-:W4:Y:S01]  /*6d8a0*/  LDCU UR4, c[0x0][0x3b8] ;  /* 0x00007700ff0477ac */ /* 0x000f220008000800 */
[----:B0-----:R-:W-:-:S02]  /*6d8b0*/  IADD3 R32, P3, PT, R41, R2, RZ ;  /* 0x0000000229207210 */ /* 0x001fc40007f7e0ff */
[----:B------:R-:W-:Y:S02]  /*6d8c0*/  PRMT R43, R24, 0x7773, RZ ;  /* 0x00007773182b7816 */ /* 0x000fe400000000ff */
[----:B--2---:R-:W-:Y:S01]  /*6d8d0*/  PRMT R45, R28, 0x7770, RZ ;  /* 0x000077701c2d7816 */ /* 0x004fe200000000ff */
[----:B------:R-:W-:Y:S01]  /*6d8e0*/  IMAD.X R33, R40, 0x1, R3, P3 ;  /* 0x0000000128217824 */ /* 0x000fe200018e0603 */
[----:B------:R-:W-:Y:S01]  /*6d8f0*/  ISETP.LT.AND P4, PT, R52, UR8, !P1 ;  /* 0x0000000834007c0c */ /* 0x000fe2000cf81270 */
[----:B------:R-:W-:Y:S01]  /*6d900*/  @P2 STG.E.U8 desc[UR42][R38.64], R43 ;  /* 0x0000002b26002986 */ /* 0x000fe2000c10112a */
[----:B------:R-:W-:Y:S01]  /*6d910*/  IADD3 R34, P2, PT, R41, R56, RZ ;  /* 0x0000003829227210 */ /* 0x000fe20007f5e0ff */
[----:B------:R-:W-:Y:S01]  /*6d920*/  VIADD R24, R53, 0x22 ;  /* 0x0000002235187836 */ /* 0x000fe20000000000 */
[----:B------:R-:W-:Y:S01]  /*6d930*/  ISETP.LT.AND P3, PT, R54, UR10, !P1 ;  /* 0x0000000a36007c0c */ /* 0x000fe2000cf61270 */
[----:B------:R0:W-:Y:S01]  /*6d940*/  @P5 STG.E.U8 desc[UR42][R32.64], R45 ;  /* 0x0000002d20005986 */ /* 0x0001e2000c10112a */
[----:B------:R-:W-:Y:S01]  /*6d950*/  IADD3 R36, P5, PT, R41, R58, RZ ;  /* 0x0000003a29247210 */ /* 0x000fe20007fbe0ff */
[----:B------:R-:W-:Y:S01]  /*6d960*/  IMAD.X R35, R40, 0x1, R57, P2 ;  /* 0x0000000128237824 */ /* 0x000fe200010e0639 */
[----:B------:R-:W-:Y:S01]  /*6d970*/  PRMT R47, R28, 0x7771, RZ ;  /* 0x000077711c2f7816 */ /* 0x000fe200000000ff */
[----:B------:R-:W2:Y:S02]  /*6d980*/  LDCU UR10, c[0x0][0x398] ;  /* 0x00007300ff0a77ac */ /* 0x000ea40008000800 */
[----:B------:R-:W-:Y:S01]  /*6d990*/  IMAD.X R37, R40, 0x1, R59, P5 ;  /* 0x0000000128257824 */ /* 0x000fe200028e063b */
[----:B---3--:R-:W-:Y:S01]  /*6d9a0*/  ISETP.GE.AND P2, PT, R24, UR6, PT ;  /* 0x0000000618007c0c */ /* 0x008fe2000bf46270 */
[----:B------:R-:W-:Y:S01]  /*6d9b0*/  @P4 STG.E.U8 desc[UR42][R34.64], R47 ;  /* 0x0000002f22004986 */ /* 0x000fe2000c10112a */
[----:B------:R-:W-:Y:S01]  /*6d9c0*/  ISETP.LT.AND P1, PT, R55, UR12, !P1 ;  /* 0x0000000c37007c0c */ /* 0x000fe2000cf21270 */
[----:B------:R-:W3:Y:S01]  /*6d9d0*/  LDCU UR8, c[0x0][0x39c] ;  /* 0x00007380ff0877ac */ /* 0x000ee20008000800 */
[----:B0-----:R-:W-:-:S02]  /*6d9e0*/  PRMT R45, R28, 0x7772, RZ ;  /* 0x000077721c2d7816 */ /* 0x001fc400000000ff */
[C---:B------:R-:W-:Y:S01]  /*6d9f0*/  IADD3 R38, P4, PT, R41.reuse, R60, RZ ;  /* 0x0000003c29267210 */ /* 0x040fe20007f9e0ff */
[----:B----4-:R-:W-:Y:S01]  /*6da00*/  VIADD R41, R41, UR4 ;  /* 0x0000000429297c36 */ /* 0x010fe20008000000 */
[----:B------:R-:W-:Y:S01]  /*6da10*/  PRMT R43, R28, 0x7773, RZ ;  /* 0x000077731c2b7816 */ /* 0x000fe200000000ff */
[----:B------:R0:W-:Y:S01]  /*6da20*/  @P3 STG.E.U8 desc[UR42][R36.64], R45 ;  /* 0x0000002d24003986 */ /* 0x0001e2000c10112a */
[----:B-1----:R-:W-:Y:S01]  /*6da30*/  ISETP.LT.AND P3, PT, R7, UR14, !P2 ;  /* 0x0000000e07007c0c */ /* 0x002fe2000d761270 */
[----:B------:R-:W-:Y:S01]  /*6da40*/  IMAD.X R39, R40, 0x1, R61, P4 ;  /* 0x0000000128277824 */ /* 0x000fe200020e063d */
[----:B------:R-:W-:Y:S01]  /*6da50*/  SHF.R.S32.HI R24, RZ, 0x1f, R41 ;  /* 0x0000001fff187819 */ /* 0x000fe20000011429 */
[----:B------:R-:W1:Y:S01]  /*6da60*/  LDCU UR4, c[0x0][0x398] ;  /* 0x00007300ff0477ac */ /* 0x000e620008000800 */
[----:B------:R-:W-:Y:S01]  /*6da70*/  IADD3 R32, P4, PT, R41, R2, RZ ;  /* 0x0000000229207210 */ /* 0x000fe20007f9e0ff */
[----:B------:R-:W4:Y:S04]  /*6da80*/  LDCU UR6, c[0x0][0x3b8] ;  /* 0x00007700ff0677ac */ /* 0x000f280008000800 */
[----:B------:R-:W-:Y:S01]  /*6da90*/  IMAD.X R33, R24, 0x1, R3, P4 ;  /* 0x0000000118217824 */ /* 0x000fe200020e0603 */
[----:B0-----:R-:W-:Y:S01]  /*6daa0*/  PRMT R45, R25, 0x7770, RZ ;  /* 0x00007770192d7816 */ /* 0x001fe200000000ff */
[----:B------:R-:W0:Y:S01]  /*6dab0*/  LDCU UR12, c[0x0][0x398] ;  /* 0x00007300ff0c77ac */ /* 0x000e220008000800 */
[----:B------:R1:W-:Y:S01]  /*6dac0*/  @P1 STG.E.U8 desc[UR42][R38.64], R43 ;  /* 0x0000002b26001986 */ /* 0x0003e2000c10112a */
[----:B--2---:R-:W-:-:S02]  /*6dad0*/  ISETP.LT.AND P5, PT, R52, UR10, !P2 ;  /* 0x0000000a34007c0c */ /* 0x004fc4000d7a1270 */
[----:B------:R-:W-:Y:S01]  /*6dae0*/  ISETP.LT.AND P1, PT, R54, UR16, !P2 ;  /* 0x0000001036007c0c */ /* 0x000fe2000d721270 */
[----:B------:R2:W-:Y:S01]  /*6daf0*/  @P3 STG.E.U8 desc[UR42][R32.64], R45 ;  /* 0x0000002d20003986 */ /* 0x0005e2000c10112a */
[C---:B------:R-:W-:Y:S01]  /*6db00*/  IADD3 R34, P4, PT, R41.reuse, R56, RZ ;  /* 0x0000003829227210 */ /* 0x040fe20007f9e0ff */
[----:B------:R-:W0:Y:S01]  /*6db10*/  LDCU UR10, c[0x0][0x398] ;  /* 0x00007300ff0a77ac */ /* 0x000e220008000800 */
[----:B------:R-:W-:Y:S01]  /*6db20*/  IADD3 R36, P3, PT, R41, R58, RZ ;  /* 0x0000003a29247210 */ /* 0x000fe20007f7e0ff */
[----:B------:R-:W-:Y:S02]  /*6db30*/  VIADD R28, R53, 0x23 ;  /* 0x00000023351c7836 */ /* 0x000fe40000000000 */
[C---:B------:R-:W-:Y:S01]  /*6db40*/  IMAD.X R35, R24.reuse, 0x1, R57, P4 ;  /* 0x0000000118237824 */ /* 0x040fe200020e0639 */
[----:B------:R-:W0:Y:S01]  /*6db50*/  LDCU UR14, c[0x0][0x398] ;  /* 0x00007300ff0e77ac */ /* 0x000e220008000800 */
[C---:B-1----:R-:W-:Y:S01]  /*6db60*/  PRMT R39, R25.reuse, 0x7771, RZ ;  /* 0x0000777119277816 */ /* 0x042fe200000000ff */
[----:B------:R-:W-:Y:S01]  /*6db70*/  IMAD.X R37, R24, 0x1, R59, P3 ;  /* 0x0000000118257824 */ /* 0x000fe200018e063b */
[----:B------:R-:W-:Y:S01]  /*6db80*/  PRMT R43, R25, 0x7772, RZ ;  /* 0x00007772192b7816 */ /* 0x000fe200000000ff */
[----:B------:R-:W-:Y:S01]  /*6db90*/  VIADD R38, R53, 0x25 ;  /* 0x0000002535267836 */ /* 0x000fe20000000000 */
[----:B---3--:R-:W-:Y:S01]  /*6dba0*/  ISETP.GE.AND P4, PT, R28, UR8, PT ;  /* 0x000000081c007c0c */ /* 0x008fe2000bf86270 */
[----:B------:R1:W-:Y:S01]  /*6dbb0*/  @P5 STG.E.U8 desc[UR42][R34.64], R39 ;  /* 0x0000002722005986 */ /* 0x0003e2000c10112a */
[----:B------:R-:W-:Y:S01]  /*6dbc0*/  ISETP.LT.AND P2, PT, R55, UR4, !P2 ;  /* 0x0000000437007c0c */ /* 0x000fe2000d741270 */
[----:B------:R-:W3:Y:S02]  /*6dbd0*/  LDCU UR8, c[0x0][0x39c] ;  /* 0x00007380ff0877ac */ /* 0x000ee40008000800 */
[----:B------:R3:W-:Y:S01]  /*6dbe0*/  @P1 STG.E.U8 desc[UR42][R36.64], R43 ;  /* 0x0000002b24001986 */ /* 0x0007e2000c10112a */
[C---:B--2---:R-:W-:Y:S01]  /*6dbf0*/  IADD3 R32, P1, PT, R41.reuse, R60, RZ ;  /* 0x0000003c29207210 */ /* 0x044fe20007f3e0ff */
[----:B----4-:R-:W-:Y:S01]  /*6dc00*/  VIADD R41, R41, UR6 ;  /* 0x0000000629297c36 */ /* 0x010fe20008000000 */
[----:B0-----:R-:W-:Y:S01]  /*6dc10*/  ISETP.LT.AND P3, PT, R7, UR12, !P4 ;  /* 0x0000000c07007c0c */ /* 0x001fe2000e761270 */
[----:B------:R-:W0:Y:S01]  /*6dc20*/  LDCU UR6, c[0x0][0x39c] ;  /* 0x00007380ff0677ac */ /* 0x000e220008000800 */
[----:B------:R-:W2:Y:S01]  /*6dc30*/  LDCU UR12, c[0x0][0x398] ;  /* 0x00007300ff0c77ac */ /* 0x000ea20008000800 */
[----:B------:R-:W-:Y:S01]  /*6dc40*/  IMAD.X R33, R24, 0x1, R61, P1 ;  /* 0x0000000118217824 */ /* 0x000fe200008e063d */
[----:B------:R-:W-:Y:S01]  /*6dc50*/  SHF.R.S32.HI R28, RZ, 0x1f, R41 ;  /* 0x0000001fff1c7819 */ /* 0x000fe20000011429 */
[----:B------:R-:W4:Y:S01]  /*6dc60*/  LDCU UR4, c[0x0][0x3b8] ;  /* 0x00007700ff0477ac */ /* 0x000f220008000800 */
[----:B------:R-:W-:-:S02]  /*6dc70*/  IADD3 R24, P1, PT, R41, R2, RZ ;  /* 0x0000000229187210 */ /* 0x000fc40007f3e0ff */
[----:B-1----:R-:W-:Y:S01]  /*6dc80*/  PRMT R39, R25, 0x7773, RZ ;  /* 0x0000777319277816 */ /* 0x002fe200000000ff */
[----:B------:R-:W1:Y:S01]  /*6dc90*/  LDCU UR16, c[0x0][0x398] ;  /* 0x00007300ff1077ac */ /* 0x000e620008000800 */
[----:B------:R-:W-:Y:S01]  /*6dca0*/  ISETP.LT.AND P5, PT, R52, UR10, !P4 ;  /* 0x0000000a34007c0c */ /* 0x000fe2000e7a1270 */
[----:B------:R-:W1:Y:S01]  /*6dcb0*/  LDCU UR10, c[0x0][0x398] ;  /* 0x00007300ff0a77ac */ /* 0x000e620008000800 */
[----:B------:R-:W-:Y:S01]  /*6dcc0*/  IMAD.X R25, R28, 0x1, R3, P1 ;  /* 0x000000011c197824 */ /* 0x000fe200008e0603 */
[----:B------:R0:W-:Y:S01]  /*6dcd0*/  @P2 STG.E.U8 desc[UR42][R32.64], R39 ;  /* 0x0000002720002986 */ /* 0x0001e2000c10112a */
[----:B------:R-:W-:Y:S02]  /*6dce0*/  IADD3 R34, P1, PT, R41, R56, RZ ;  /* 0x0000003829227210 */ /* 0x000fe40007f3e0ff */
[----:B------:R-:W-:Y:S01]  /*6dcf0*/  ISETP.LT.AND P2, PT, R54, UR14, !P4 ;  /* 0x0000000e36007c0c */ /* 0x000fe2000e741270 */
[----:B---3--:R-:W-:Y:S01]  /*6dd00*/  VIADD R37, R53, 0x24 ;  /* 0x0000002435257836 */ /* 0x008fe20000000000 */
[----:B------:R-:W-:-:S02]  /*6dd10*/  PRMT R43, R29, 0x7770, RZ ;  /* 0x000077701d2b7816 */ /* 0x000fc400000000ff */
[----:B------:R-:W-:Y:S01]  /*6dd20*/  IADD3 R36, P6, PT, R41, R58, RZ ;  /* 0x0000003a29247210 */ /* 0x000fe20007fde0ff */
[----:B------:R-:W-:Y:S01]  /*6dd30*/  IMAD.X R35, R28, 0x1, R57, P1 ;  /* 0x000000011c237824 */ /* 0x000fe200008e0639 */
[----:B------:R-:W-:Y:S01]  /*6dd40*/  ISETP.GE.AND P1, PT, R38, UR8, PT ;  /* 0x0000000826007c0c */ /* 0x000fe2000bf26270 */
[----:B------:R3:W-:Y:S01]  /*6dd50*/  @P3 STG.E.U8 desc[UR42][R24.64], R43 ;  /* 0x0000002b18003986 */ /* 0x0007e2000c10112a */
[----:B0-----:R-:W-:Y:S01]  /*6dd60*/  PRMT R39, R29, 0x7771, RZ ;  /* 0x000077711d277816 */ /* 0x001fe200000000ff */
[----:B------:R-:W0:Y:S01]  /*6dd70*/  LDCU UR8, c[0x0][0x398] ;  /* 0x00007300ff0877ac */ /* 0x000e220008000800 */
[----:B------:R-:W-:Y:S01]  /*6dd80*/  ISETP.GE.AND P3, PT, R37, UR6, PT ;  /* 0x0000000625007c0c */ /* 0x000fe2000bf66270 */
[C---:B------:R-:W-:Y:S01]  /*6dd90*/  IMAD.X R37, R28.reuse, 0x1, R59, P6 ;  /* 0x000000011c257824 */ /* 0x040fe200030e063b */
[----:B------:R-:W-:Y:S01]  /*6dda0*/  PRMT R33, R29, 0x7772, RZ ;  /* 0x000077721d217816 */ /* 0x000fe200000000ff */
[----:B------:R-:W0:Y:S01]  /*6ddb0*/  LDCU UR14, c[0x0][0x398] ;  /* 0x00007300ff0e77ac */ /* 0x000e220008000800 */
[----:B--2---:R-:W-:Y:S01]  /*6ddc0*/  ISETP.LT.AND P4, PT, R55, UR12, !P4 ;  /* 0x0000000c37007c0c */ /* 0x004fe2000e781270 */
[----:B------:R2:W-:Y:S01]  /*6ddd0*/  @P5 STG.E.U8 desc[UR42][R34.64], R39 ;  /* 0x0000002722005986 */ /* 0x0005e2000c10112a */
[----:B------:R-:W0:Y:S01]  /*6dde0*/  LDCU UR12, c[0x0][0x398] ;  /* 0x00007300ff0c77ac */ /* 0x000e220008000800 */
[C---:B---3--:R-:W-:Y:S01]  /*6ddf0*/  IADD3 R24, P5, PT, R41.reuse, R60, RZ ;  /* 0x0000003c29187210 */ /* 0x048fe20007fbe0ff */
[----:B----4-:R-:W-:Y:S01]  /*6de00*/  VIADD R41, R41, UR4 ;  /* 0x0000000429297c36 */ /* 0x010fe20008000000 */
[----:B------:R3:W-:Y:S01]  /*6de10*/  @P2 STG.E.U8 desc[UR42][R36.64], R33 ;  /* 0x0000002124002986 */ /* 0x0007e2000c10112a */
[----:B-1----:R-:W-:Y:S01]  /*6de20*/  ISETP.LT.AND P2, PT, R7, UR10, !P3 ;  /* 0x0000000a07007c0c */ /* 0x002fe2000df41270 */
[----:B------:R-:W1:Y:S01]  /*6de30*/  LDCU UR6, c[0x0][0x39c] ;  /* 0x00007380ff0677ac */ /* 0x000e620008000800 */
[----:B------:R-:W-:Y:S01]  /*6de40*/  IMAD.X R25, R28, 0x1, R61, P5 ;  /* 0x000000011c197824 */ /* 0x000fe200028e063d */
[----:B------:R-:W-:Y:S01]  /*6de50*/  SHF.R.S32.HI R38, RZ, 0x1f, R41 ;  /* 0x0000001fff267819 */ /* 0x000fe20000011429 */
[----:B------:R-:W4:Y:S01]  /*6de60*/  LDCU UR4, c[0x0][0x3b8] ;  /* 0x00007700ff0477ac */ /* 0x000f220008000800 */
[----:B--2---:R-:W-:-:S02]  /*6de70*/  IADD3 R34, P5, PT, R41, R2, RZ ;  /* 0x0000000229227210 */ /* 0x004fc40007fbe0ff */
[----:B------:R-:W-:Y:S01]  /*6de80*/  PRMT R39, R29, 0x7773, RZ ;  /* 0x000077731d277816 */ /* 0x000fe200000000ff */
[----:B------:R-:W2:Y:S02]  /*6de90*/  LDCU UR10, c[0x0][0x398] ;  /* 0x00007300ff0a77ac */ /* 0x000ea40008000800 */
[----:B------:R-:W-:Y:S01]  /*6dea0*/  IMAD.X R35, R38, 0x1, R3, P5 ;  /* 0x0000000126237824 */ /* 0x000fe200028e0603 */
[----:B---3--:R-:W-:Y:S01]  /*6deb0*/  PRMT R37, R26, 0x7770, RZ ;  /* 0x000077701a257816 */ /* 0x008fe200000000ff */
[----:B------:R3:W-:Y:S01]  /*6dec0*/  @P4 STG.E.U8 desc[UR42][R24.64], R39 ;  /* 0x0000002718004986 */ /* 0x0007e2000c10112a */
[----:B0-----:R-:W-:Y:S01]  /*6ded0*/  ISETP.LT.AND P5, PT, R52, UR8, !P3 ;  /* 0x0000000834007c0c */ /* 0x001fe2000dfa1270 */
[----:B------:R-:W-:Y:S01]  /*6dee0*/  VIADD R33, R53, 0x26 ;  /* 0x0000002635217836 */ /* 0x000fe20000000000 */
[----:B------:R-:W-:Y:S01]  /*6def0*/  ISETP.LT.AND P4, PT, R54, UR12, !P3 ;  /* 0x0000000c36007c0c */ /* 0x000fe2000df81270 */
[----:B------:R0:W-:Y:S01]  /*6df00*/  @P2 STG.E.U8 desc[UR42][R34.64], R37 ;  /* 0x0000002522002986 */ /* 0x0001e2000c10112a */
[C---:B------:R-:W-:Y:S01]  /*6df10*/  IADD3 R28, P2, PT, R41.reuse, R56, RZ ;  /* 0x00000038291c7210 */ /* 0x040fe20007f5e0ff */
[----:B------:R-:W4:Y:S01]  /*6df20*/  LDCU UR12, c[0x0][0x398] ;  /* 0x00007300ff0c77ac */ /* 0x000f220008000800 */
[----:B------:R-:W-:-:S03]  /*6df30*/  IADD3 R32, P6, PT, R41, R58, RZ ;  /* 0x0000003a29207210 */ /* 0x000fc60007fde0ff */
[C---:B------:R-:W-:Y:S01]  /*6df40*/  IMAD.X R29, R38.reuse, 0x1, R57, P2 ;  /* 0x00000001261d7824 */ /* 0x040fe200010e0639 */
[----:B-1----:R-:W-:Y:S01]  /*6df50*/  ISETP.GE.AND P2, PT, R33, UR6, PT ;  /* 0x0000000621007c0c */ /* 0x002fe2000bf46270 */
[----:B------:R-:W-:Y:S01]  /*6df60*/  IMAD.X R33, R38, 0x1, R59, P6 ;  /* 0x0000000126217824 */ /* 0x000fe200030e063b */
[C---:B---3--:R-:W-:Y:S01]  /*6df70*/  PRMT R39, R26.reuse, 0x7771, RZ ;  /* 0x000077711a277816 */ /* 0x048fe200000000ff */
[----:B------:R-:W1:Y:S01]  /*6df80*/  LDCU UR8, c[0x0][0x39c] ;  /* 0x00007380ff0877ac */ /* 0x000e620008000800 */
[----:B0-----:R-:W-:-:S03]  /*6df90*/  PRMT R37, R26, 0x7772, RZ ;  /* 0x000077721a257816 */ /* 0x001fc600000000ff */
[----:B------:R0:W-:Y:S01]  /*6dfa0*/  @P5 STG.E.U8 desc[UR42][R28.64], R39 ;  /* 0x000000271c005986 */ /* 0x0001e2000c10112a */
[----:B--2---:R-:W-:Y:S01]  /*6dfb0*/  ISETP.LT.AND P3, PT, R55, UR10, !P3 ;  /* 0x0000000a37007c0c */ /* 0x004fe2000df61270 */
[----:B------:R-:W2:Y:S02]  /*6dfc0*/  LDCU UR6, c[0x0][0x3b8] ;  /* 0x00007700ff0677ac */ /* 0x000ea40008000800 */
[----:B------:R3:W-:Y:S01]  /*6dfd0*/  @P4 STG.E.U8 desc[UR42][R32.64], R37 ;  /* 0x0000002520004986 */ /* 0x0007e2000c10112a */
[C---:B------:R-:W-:Y:S01]  /*6dfe0*/  IADD3 R24, P4, PT, R41.reuse, R60, RZ ;  /* 0x0000003c29187210 */ /* 0x040fe20007f9e0ff */
[----:B----4-:R-:W-:Y:S01]  /*6dff0*/  VIADD R41, R41, UR4 ;  /* 0x0000000429297c36 */ /* 0x010fe20008000000 */
[----:B------:R-:W-:Y:S01]  /*6e000*/  ISETP.LT.AND P6, PT, R7, UR14, !P1 ;  /* 0x0000000e07007c0c */ /* 0x000fe2000cfc1270 */
[----:B------:R-:W4:Y:S01]  /*6e010*/  LDCU UR4, c[0x0][0x398] ;  /* 0x00007300ff0477ac */ /* 0x000f220008000800 */
[----:B------:R-:W-:Y:S01]  /*6e020*/  PRMT R35, R26, 0x7773, RZ ;  /* 0x000077731a237816 */ /* 0x000fe200000000ff */
[----:B------:R-:W-:Y:S01]  /*6e030*/  IMAD.X R25, R38, 0x1, R61, P4 ;  /* 0x0000000126197824 */ /* 0x000fe200020e063d */
[----:B------:R-:W-:Y:S01]  /*6e040*/  SHF.R.S32.HI R26, RZ, 0x1f, R41 ;  /* 0x0000001fff1a7819 */ /* 0x000fe20000011429 */
[----:B------:R-:W2:Y:S01]  /*6e050*/  LDCU UR10, c[0x0][0x398] ;  /* 0x00007300ff0a77ac */ /* 0x000ea20008000800 */
[----:B0-----:R-:W-:-:S02]  /*6e060*/  IADD3 R28, P4, PT, R41, R2, RZ ;  /* 0x00000002291c7210 */ /* 0x001fc40007f9e0ff */
[----:B------:R-:W-:Y:S01]  /*6e070*/  PRMT R39, R30, 0x7770, RZ ;  /* 0x000077701e277816 */ /* 0x000fe200000000ff */
[----:B------:R-:W-:Y:S01]  /*6e080*/  VIADD R34, R53, 0x27 ;  /* 0x0000002735227836 */ /* 0x000fe20000000000 */
[----:B------:R-:W-:Y:S01]  /*6e090*/  ISETP.LT.AND P5, PT, R52, UR12, !P1 ;  /* 0x0000000c34007c0c */ /* 0x000fe2000cfa1270 */
[----:B------:R-:W-:Y:S01]  /*6e0a0*/  IMAD.X R29, R26, 0x1, R3, P4 ;  /* 0x000000011a1d7824 */ /* 0x000fe200020e0603 */
[----:B------:R-:W-:Y:S01]  /*6e0b0*/  ISETP.LT.AND P4, PT, R54, UR16, !P1 ;  /* 0x0000001036007c0c */ /* 0x000fe2000cf81270 */
[----:B------:R0:W-:Y:S01]  /*6e0c0*/  @P3 STG.E.U8 desc[UR42][R24.64], R35 ;  /* 0x0000002318003986 */ /* 0x0001e2000c10112a */
[C---:B---3--:R-:W-:Y:S01]  /*6e0d0*/  IADD3 R32, P3, PT, R41.reuse, R56, RZ ;  /* 0x0000003829207210 */ /* 0x048fe20007f7e0ff */
[----:B------:R-:W3:Y:S02]  /*6e0e0*/  LDCU UR12, c[0x0][0x398] ;  /* 0x00007300ff0c77ac */ /* 0x000ee40008000800 */
[----:B------:R2:W-:Y:S01]  /*6e0f0*/  @P6 STG.E.U8 desc[UR42][R28.64], R39 ;  /* 0x000000271c006986 */ /* 0x0005e2000c10112a */
[----:B------:R-:W-:Y:S01]  /*6e100*/  IADD3 R36, P6, PT, R41, R58, RZ ;  /* 0x0000003a29247210 */ /* 0x000fe20007fde0ff */
[----:B------:R-:W-:Y:S01]  /*6e110*/  IMAD.X R33, R26, 0x1, R57, P3 ;  /* 0x000000011a217824 */ /* 0x000fe200018e0639 */
[----:B------:R-:W-:Y:S01]  /*6e120*/  PRMT R43, R30, 0x7772, RZ ;  /* 0x000077721e2b7816 */ /* 0x000fe200000000ff */
[----:B------:R-:W3:Y:S01]  /*6e130*/  LDCU UR14, c[0x0][0x398] ;  /* 0x00007300ff0e77ac */ /* 0x000ee20008000800 */
[----:B-1----:R-:W-:Y:S01]  /*6e140*/  ISETP.GE.AND P3, PT, R34, UR8, PT ;  /* 0x0000000822007c0c */ /* 0x002fe2000bf66270 */
[----:B------:R-:W-:Y:S01]  /*6e150*/  IMAD.X R37, R26, 0x1, R59, P6 ;  /* 0x000000011a257824 */ /* 0x000fe200030e063b */
[----:B0-----:R-:W-:Y:S01]  /*6e160*/  PRMT R25, R30, 0x7771, RZ ;  /* 0x000077711e197816 */ /* 0x001fe200000000ff */
[----:B------:R-:W0:Y:S01]  /*6e170*/  LDCU UR8, c[0x0][0x398] ;  /* 0x00007300ff0877ac */ /* 0x000e220008000800 */
[----:B----4-:R-:W-:-:S03]  /*6e180*/  ISETP.LT.AND P1, PT, R55, UR4, !P1 ;  /* 0x0000000437007c0c */ /* 0x010fc6000cf21270 */
[----:B------:R1:W-:Y:S01]  /*6e190*/  @P5 STG.E.U8 desc[UR42][R32.64], R25 ;  /* 0x0000001920005986 */ /* 0x0003e2000c10112a */
[----:B--2---:R-:W-:Y:S01]  /*6e1a0*/  ISETP.LT.AND P6, PT, R7, UR10, !P2 ;  /* 0x0000000a07007c0c */ /* 0x004fe2000d7c1270 */
[----:B------:R-:W2:Y:S02]  /*6e1b0*/  LDCU UR10, c[0x0][0x398] ;  /* 0x00007300ff0a77ac */ /* 0x000ea40008000800 */
[----:B------:R4:W-:Y:S01]  /*6e1c0*/  @P4 STG.E.U8 desc[UR42][R36.64], R43 ;  /* 0x0000002b24004986 */ /* 0x0009e2000c10112a */
[C---:B------:R-:W-:Y:S01]  /*6e1d0*/  IADD3 R34, P4, PT, R41.reuse, R60, RZ ;  /* 0x0000003c29227210 */ /* 0x040fe20007f9e0ff */
[----:B------:R-:W-:Y:S01]  /*6e1e0*/  VIADD R41, R41, UR6 ;  /* 0x0000000629297c36 */ /* 0x000fe20008000000 */
[----:B------:R-:W2:Y:S01]  /*6e1f0*/  LDCU UR6, c[0x0][0x39c] ;  /* 0x00007380ff0677ac */ /* 0x000ea20008000800 */
[----:B------:R-:W-:Y:S02]  /*6e200*/  PRMT R39, R30, 0x7773, RZ ;  /* 0x000077731e277816 */ /* 0x000fe400000000ff */
[----:B------:R-:W-:Y:S01]  /*6e210*/  IMAD.X R35, R26, 0x1, R61, P4 ;  /* 0x000000011a237824 */ /* 0x000fe200020e063d */
[----:B------:R-:W-:Y:S01]  /*6e220*/  SHF.R.S32.HI R26, RZ, 0x1f, R41 ;  /* 0x0000001fff1a7819 */ /* 0x000fe20000011429 */
[----:B------:R-:W2:Y:S01]  /*6e230*/  LDCU UR4, c[0x0][0x3b8] ;  /* 0x00007700ff0477ac */ /* 0x000ea20008000800 */
[----:B------:R-:W-:-:S02]  /*6e240*/  IADD3 R24, P4, PT, R41, R2, RZ ;  /* 0x0000000229187210 */ /* 0x000fc40007f9e0ff */
[----:B------:R2:W-:Y:S01]  /*6e250*/  @P1 STG.E.U8 desc[UR42][R34.64], R39 ;  /* 0x0000002722001986 */ /* 0x0005e2000c10112a */
[----:B0-----:R-:W-:Y:S01]  /*6e260*/  ISETP.LT.AND P5, PT, R52, UR8, !P2 ;  /* 0x0000000834007c0c */ /* 0x001fe2000d7a1270 */
[----:B------:R-:W-:Y:S01]  /*6e270*/  VIADD R30, R53, 0x28 ;  /* 0x00000028351e7836 */ /* 0x000fe20000000000 */
[----:B------:R-:W-:Y:S01]  /*6e280*/  IADD3 R28, P1, PT, R41, R56, RZ ;  /* 0x00000038291c7210 */ /* 0x000fe20007f3e0ff */
[----:B------:R-:W0:Y:S01]  /*6e290*/  LDCU UR8, c[0x0][0x398] ;  /* 0x00007300ff0877ac */ /* 0x000e220008000800 */
[C---:B-1----:R-:W-:Y:S01]  /*6e2a0*/  IMAD.X R25, R26.reuse, 0x1, R3, P4 ;  /* 0x000000011a197824 */ /* 0x042fe200020e0603 */
[C---:B----4-:R-:W-:Y:S02]  /*6e2b0*/  PRMT R37, R27.reuse, 0x7770, RZ ;  /* 0x000077701b257816 */ /* 0x050fe400000000ff */
[----:B------:R-:W-:Y:S01]  /*6e2c0*/  IMAD.X R29, R26, 0x1, R57, P1 ;  /* 0x000000011a1d7824 */ /* 0x000fe200008e0639 */
[----:B---3--:R-:W-:Y:S01]  /*6e2d0*/  ISETP.LT.AND P4, PT, R54, UR12, !P2 ;  /* 0x0000000c36007c0c */ /* 0x008fe2000d781270 */
[----:B------:R-:W1:Y:S01]  /*6e2e0*/  LDCU UR12, c[0x0][0x398] ;  /* 0x00007300ff0c77ac */ /* 0x000e620008000800 */
[----:B--2---:R-:W-:Y:S01]  /*6e2f0*/  ISETP.GE.AND P1, PT, R30, UR6, PT ;  /* 0x000000061e007c0c */ /* 0x004fe2000bf26270 */
[----:B------:R2:W-:Y:S01]  /*6e300*/  @P6 STG.E.U8 desc[UR42][R24.64], R37 ;  /* 0x0000002518006986 */ /* 0x0005e2000c10112a */
[----:B------:R-:W-:Y:S01]  /*6e310*/  PRMT R35, R27, 0x7771, RZ ;  /* 0x000077711b237816 */ /* 0x000fe200000000ff */
[----:B------:R-:W3:Y:S01]  /*6e320*/  LDCU UR6, c[0x0][0x398] ;  /* 0x00007300ff0677ac */ /* 0x000ee20008000800 */
[----:B------:R-:W-:-:S02]  /*6e330*/  IADD3 R32, P6, PT, R41, R58, RZ ;  /* 0x0000003a29207210 */ /* 0x000fc40007fde0ff */
[----:B------:R-:W-:Y:S01]  /*6e340*/  ISETP.LT.AND P2, PT, R55, UR10, !P2 ;  /* 0x0000000a37007c0c */ /* 0x000fe2000d741270 */
[----:B------:R4:W-:Y:S01]  /*6e350*/  @P5 STG.E.U8 desc[UR42][R28.64], R35 ;  /* 0x000000231c005986 */ /* 0x0009e2000c10112a */
[----:B------:R-:W-:Y:S01]  /*6e360*/  PRMT R39, R27, 0x7772, RZ ;  /* 0x000077721b277816 */ /* 0x000fe200000000ff */
[C---:B------:R-:W-:Y:S01]  /*6e370*/  IMAD.X R33, R26.reuse, 0x1, R59, P6 ;  /* 0x000000011a217824 */ /* 0x040fe200030e063b */
[----:B------:R-:W1:Y:S01]  /*6e380*/  LDCU UR10, c[0x0][0x398] ;  /* 0x00007300ff0a77ac */ /* 0x000e620008000800 */
[C---:B--2---:R-:W-:Y:S01]  /*6e390*/  IADD3 R24, P5, PT, R41.reuse, R60, RZ ;  /* 0x0000003c29187210 */ /* 0x044fe20007fbe0ff */
[----:B------:R-:W-:Y:S02]  /*6e3a0*/  VIADD R41, R41, UR4 ;  /* 0x0000000429297c36 */ /* 0x000fe40008000000 */
[----:B------:R-:W-:Y:S01]  /*6e3b0*/  @P4 STG.E.U8 desc[UR42][R32.64], R39 ;  /* 0x0000002720004986 */ /* 0x000fe2000c10112a */
[----:B------:R-:W-:Y:S01]  /*6e3c0*/  PRMT R37, R27, 0x7773, RZ ;  /* 0x000077731b257816 */ /* 0x000fe200000000ff */
[----:B------:R-:W2:Y:S01]  /*6e3d0*/  LDCU UR4, c[0x0][0x3b8] ;  /* 0x00007700ff0477ac */ /* 0x000ea20008000800 */
[----:B------:R-:W-:Y:S01]  /*6e3e0*/  IMAD.X R25, R26, 0x1, R61, P5 ;  /* 0x000000011a197824 */ /* 0x000fe200028e063d */
[----:B0-----:R-:W-:Y:S01]  /*6e3f0*/  ISETP.LT.AND P4, PT, R7, UR8, !P3 ;  /* 0x0000000807007c0c */ /* 0x001fe2000df81270 */
[----:B------:R-:W0:Y:S01]  /*6e400*/  LDCU UR8, c[0x0][0x398] ;  /* 0x00007300ff0877ac */ /* 0x000e220008000800 */
[----:B------:R-:W-:-:S02]  /*6e410*/  SHF.R.S32.HI R30, RZ, 0x1f, R41 ;  /* 0x0000001fff1e7819 */ /* 0x000fc40000011429 */
[----:B------:R1:W-:Y:S01]  /*6e420*/  @P2 STG.E.U8 desc[UR42][R24.64], R37 ;  /* 0x0000002518002986 */ /* 0x0003e2000c10112a */
[----:B------:R-:W-:Y:S01]  /*6e430*/  IADD3 R34, P5, PT, R41, R2, RZ ;  /* 0x0000000229227210 */ /* 0x000fe20007fbe0ff */
[----:B------:R-:W0:Y:S01]  /*6e440*/  LDCU UR16, c[0x0][0x398] ;  /* 0x00007300ff1077ac */ /* 0x000e220008000800 */
[----:B---3--:R-:W-:Y:S02]  /*6e450*/  ISETP.LT.AND P2, PT, R52, UR6, !P3 ;  /* 0x0000000634007c0c */ /* 0x008fe4000df41270 */
[----:B------:R-:W-:Y:S01]  /*6e460*/  PRMT R43, R31, 0x7770, RZ ;  /* 0x000077701f2b7816 */ /* 0x000fe200000000ff */
[C---:B----4-:R-:W-:Y:S01]  /*6e470*/  IMAD.X R35, R30.reuse, 0x1, R3, P5 ;  /* 0x000000011e237824 */ /* 0x050fe200028e0603 */
[----:B------:R-:W-:Y:S01]  /*6e480*/  IADD3 R28, P6, PT, R41, R56, RZ ;  /* 0x00000038291c7210 */ /* 0x000fe20007fde0ff */
[----:B------:R-:W3:Y:S03]  /*6e490*/  LDCU UR6, c[0x0][0x3b8] ;  /* 0x00007700ff0677ac */ /* 0x000ee60008000800 */
[----:B------:R-:W-:Y:S01]  /*6e4a0*/  @P4 STG.E.U8 desc[UR42][R34.64], R43 ;  /* 0x0000002b22004986 */ /* 0x000fe2000c10112a */
[----:B------:R-:W-:Y:S01]  /*6e4b0*/  IMAD.X R29, R30, 0x1, R57, P6 ;  /* 0x000000011e1d7824 */ /* 0x000fe200030e0639 */
[----:B-1----:R-:W-:-:S02]  /*6e4c0*/  PRMT R37, R31, 0x7771, RZ ;  /* 0x000077711f257816 */ /* 0x002fc400000000ff */
[----:B------:R-:W-:Y:S01]  /*6e4d0*/  ISETP.LT.AND P4, PT, R54, UR10, !P3 ;  /* 0x0000000a36007c0c */ /* 0x000fe2000df81270 */
[----:B------:R-:W1:Y:S01]  /*6e4e0*/  LDCU UR10, c[0x0][0x398] ;  /* 0x00007300ff0a77ac */ /* 0x000e620008000800 */
[C---:B------:R-:W-:Y:S01]  /*6e4f0*/  IADD3 R26, P5, PT, R41.reuse, R58, RZ ;  /* 0x0000003a291a7210 */ /* 0x040fe20007fbe0ff */
[----:B------:R4:W-:Y:S01]  /*6e500*/  @P2 STG.E.U8 desc[UR42][R28.64], R37 ;  /* 0x000000251c002986 */ /* 0x0009e2000c10112a */
[C---:B------:R-:W-:Y:S01]  /*6e510*/  IADD3 R24, P2, PT, R41.reuse, R60, RZ ;  /* 0x0000003c29187210 */ /* 0x040fe20007f5e0ff */
[----:B--2---:R-:W-:Y:S01]  /*6e520*/  VIADD R41, R41, UR4 ;  /* 0x0000000429297c36 */ /* 0x004fe20008000000 */
[----:B0-----:R-:W-:Y:S01]  /*6e530*/  ISETP.LT.AND P3, PT, R55, UR8, !P3 ;  /* 0x0000000837007c0c */ /* 0x001fe2000df61270 */
[C---:B------:R-:W-:Y:S01]  /*6e540*/  IMAD.X R27, R30.reuse, 0x1, R59, P5 ;  /* 0x000000011e1b7824 */ /* 0x040fe200028e063b */
[----:B------:R-:W0:Y:S01]  /*6e550*/  LDCU UR8, c[0x0][0x39c] ;  /* 0x00007380ff0877ac */ /* 0x000e220008000800 */
[----:B------:R-:W-:Y:S01]  /*6e560*/  ISETP.LT.AND P5, PT, R7, UR12, !P1 ;  /* 0x0000000c07007c0c */ /* 0x000fe2000cfa1270 */
[----:B------:R-:W-:Y:S01]  /*6e570*/  IMAD.X R25, R30, 0x1, R61, P2 ;  /* 0x000000011e197824 */ /* 0x000fe200010e063d */
[----:B------:R-:W-:Y:S01]  /*6e580*/  SHF.R.S32.HI R32, RZ, 0x1f, R41 ;  /* 0x0000001fff207819 */ /* 0x000fe20000011429 */
[----:B------:R-:W2:Y:S01]  /*6e590*/  LDCU UR4, c[0x0][0x398] ;  /* 0x00007300ff0477ac */ /* 0x000ea20008000800 */
[----:B------:R-:W-:-:S02]  /*6e5a0*/  IADD3 R30, P2, PT, R41, R2, RZ ;  /* 0x00000002291e7210 */ /* 0x000fc40007f5e0ff */
[C---:B------:R-:W-:Y:S01]  /*6e5b0*/  PRMT R39, R31.reuse, 0x7772, RZ ;  /* 0x000077721f277816 */ /* 0x040fe200000000ff */
[----:B------:R-:W0:Y:S01]  /*6e5c0*/  LDCU UR12, c[0x0][0x398] ;  /* 0x00007300ff0c77ac */ /* 0x000e220008000800 */
[----:B------:R-:W-:Y:S01]  /*6e5d0*/  PRMT R33, R31, 0x7773, RZ ;  /* 0x000077731f217816 */ /* 0x000fe200000000ff */
[----:B------:R-:W-:Y:S01]  /*6e5e0*/  IMAD.X R31, R32, 0x1, R3, P2 ;  /* 0x00000001201f7824 */ /* 0x000fe200010e0603 */
[----:B----4-:R-:W-:Y:S01]  /*6e5f0*/  PRMT R37, R20, 0x7770, RZ ;  /* 0x0000777014257816 */ /* 0x010fe200000000ff */
[----:B------:R4:W-:Y:S01]  /*6e600*/  @P4 STG.E.U8 desc[UR42][R26.64], R39 ;  /* 0x000000271a004986 */ /* 0x0009e2000c10112a */
[----:B------:R-:W-:Y:S01]  /*6e610*/  ISETP.LT.AND P4, PT, R52, UR14, !P1 ;  /* 0x0000000e34007c0c */ /* 0x000fe2000cf81270 */
[----:B------:R-:W-:Y:S01]  /*6e620*/  VIADD R29, R53, 0x29 ;  /* 0x00000029351d7836 */ /* 0x000fe20000000000 */
[----:B-1----:R-:W-:Y:S01]  /*6e630*/  ISETP.LT.AND P2, PT, R54, UR10, !P1 ;  /* 0x0000000a36007c0c */ /* 0x002fe2000cf41270 */
[----:B------:R1:W-:Y:S01]  /*6e640*/  @P3 STG.E.U8 desc[UR42][R24.64], R33 ;  /* 0x0000002118003986 */ /* 0x0003e2000c10112a */
[----:B------:R-:W3:Y:S03]  /*6e650*/  LDCU UR10, c[0x0][0x398] ;  /* 0x00007300ff0a77ac */ /* 0x000ee60008000800 */
[----:B------:R2:W-:Y:S01]  /*6e660*/  @P5 STG.E.U8 desc[UR42][R30.64], R37 ;  /* 0x000000251e005986 */ /* 0x0005e2000c10112a */
[C---:B------:R-:W-:Y:S01]  /*6e670*/  IADD3 R28, P5, PT, R41.reuse, R58, RZ ;  /* 0x0000003a291c7210 */ /* 0x040fe20007fbe0ff */
[----:B------:R-:W3:Y:S01]  /*6e680*/  LDCU UR14, c[0x0][0x398] ;  /* 0x00007300ff0e77ac */ /* 0x000ee20008000800 */
[----:B----4-:R-:W-:-:S02]  /*6e690*/  IADD3 R26, P3, PT, R41, R56, RZ ;  /* 0x00000038291a7210 */ /* 0x010fc40007f7e0ff */
[C---:B------:R-:W-:Y:S02]  /*6e6a0*/  PRMT R35, R20.reuse, 0x7772, RZ ;  /* 0x0000777214237816 */ /* 0x040fe400000000ff */
[----:B-1----:R-:W-:Y:S01]  /*6e6b0*/  PRMT R33, R20, 0x7771, RZ ;  /* 0x0000777114217816 */ /* 0x002fe200000000ff */
[C---:B------:R-:W-:Y:S01]  /*6e6c0*/  IMAD.X R27, R32.reuse, 0x1, R57, P3 ;  /* 0x00000001201b7824 */ /* 0x040fe200018e0639 */
[----:B0-----:R-:W-:Y:S01]  /*6e6d0*/  ISETP.GE.AND P3, PT, R29, UR8, PT ;  /* 0x000000081d007c0c */ /* 0x001fe2000bf66270 */
[----:B------:R-:W-:Y:S01]  /*6e6e0*/  IMAD.X R29, R32, 0x1, R59, P5 ;  /* 0x00000001201d7824 */ /* 0x000fe200028e063b */
[----:B--2---:R-:W-:Y:S01]  /*6e6f0*/  ISETP.LT.AND P1, PT, R55, UR4, !P1 ;  /* 0x0000000437007c0c */ /* 0x004fe2000cf21270 */
[----:B------:R-:W0:Y:S01]  /*6e700*/  LDCU UR8, c[0x0][0x39c] ;  /* 0x00007380ff0877ac */ /* 0x000e220008000800 */
[----:B------:R1:W-:Y:S01]  /*6e710*/  @P4 STG.E.U8 desc[UR42][R26.64], R33 ;  /* 0x000000211a004986 */ /* 0x0003e2000c10112a */
[----:B------:R-:W-:Y:S01]  /*6e720*/  PRMT R37, R16, 0x7770, RZ ;  /* 0x0000777010257816 */ /* 0x000fe200000000ff */
[----:B------:R-:W2:Y:S02]  /*6e730*/  LDCU UR4, c[0x0][0x3b8] ;  /* 0x00007700ff0477ac */ /* 0x000ea40008000800 */
[----:B------:R4:W-:Y:S01]  /*6e740*/  @P2 STG.E.U8 desc[UR42][R28.64], R35 ;  /* 0x000000231c002986 */ /* 0x0009e2000c10112a */
[C---:B------:R-:W-:Y:S01]  /*6e750*/  IADD3 R24, P2, PT, R41.reuse, R60, RZ ;  /* 0x0000003c29187210 */ /* 0x040fe20007f5e0ff */
[----:B---3--:R-:W-:Y:S01]  /*6e760*/  VIADD R41, R41, UR6 ;  /* 0x0000000629297c36 */ /* 0x008fe20008000000 */
[----:B------:R-:W-:Y:S01]  /*6e770*/  ISETP.LT.AND P4, PT, R7, UR12, !P3 ;  /* 0x0000000c07007c0c */ /* 0x000fe2000df81270 */
[----:B------:R-:W3:Y:S02]  /*6e780*/  LDCU UR12, c[0x0][0x398] ;  /* 0x00007300ff0c77ac */ /* 0x000ee40008000800 */
[----:B------:R-:W-:Y:S01]  /*6e790*/  IMAD.X R25, R32, 0x1, R61, P2 ;  /* 0x0000000120197824 */ /* 0x000fe200010e063d */
[----:B------:R-:W-:Y:S01]  /*6e7a0*/  SHF.R.S32.HI R32, RZ, 0x1f, R41 ;  /* 0x0000001fff207819 */ /* 0x000fe20000011429 */
[----:B------:R-:W0:Y:S01]  /*6e7b0*/  LDCU UR6, c[0x0][0x39c] ;  /* 0x00007380ff0677ac */ /* 0x000e220008000800 */
[----:B------:R-:W-:-:S02]  /*6e7c0*/  IADD3 R30, P2, PT, R41, R2, RZ ;  /* 0x00000002291e7210 */ /* 0x000fc40007f5e0ff */
[----:B-1----:R-:W-:Y:S02]  /*6e7d0*/  PRMT R33, R20, 0x7773, RZ ;  /* 0x0000777314217816 */ /* 0x002fe400000000ff */
[----:B------:R-:W-:Y:S01]  /*6e7e0*/  ISETP.LT.AND P5, PT, R52, UR10, !P3 ;  /* 0x0000000a34007c0c */ /* 0x000fe2000dfa1270 */
[----:B------:R-:W-:Y:S01]  /*6e7f0*/  IMAD.X R31, R32, 0x1, R3, P2 ;  /* 0x00000001201f7824 */ /* 0x000fe200010e0603 */
[----:B------:R-:W1:Y:S01]  /*6e800*/  LDCU UR10, c[0x0][0x398] ;  /* 0x00007300ff0a77ac */ /* 0x000e620008000800 */
[----:B------:R2:W-:Y:S01]  /*6e810*/  @P1 STG.E.U8 desc[UR42][R24.64], R33 ;  /* 0x0000002118001986 */ /* 0x0005e2000c10112a */
[----:B------:R-:W-:-:S03]  /*6e820*/  IADD3 R26, P1, PT, R41, R56, RZ ;  /* 0x00000038291a7210 */ /* 0x000fc60007f3e0ff */
[----:B------:R1:W-:Y:S01]  /*6e830*/  @P4 STG.E.U8 desc[UR42][R30.64], R37 ;  /* 0x000000251e004986 */ /* 0x0003e2000c10112a */
[----:B------:R-:W-:Y:S01]  /*6e840*/  ISETP.LT.AND P4, PT, R54, UR14, !P3 ;  /* 0x0000000e36007c0c */ /* 0x000fe2000df81270 */
[----:B----4-:R-:W-:Y:S01]  /*6e850*/  VIADD R29, R53, 0x2b ;  /* 0x0000002b351d7836 */ /* 0x010fe20000000000 */
[----:B------:R-:W-:Y:S01]  /*6e860*/  IADD3 R28, P6, PT, R41, R58, RZ ;  /* 0x0000003a291c7210 */ /* 0x000fe20007fde0ff */
[----:B------:R-:W-:Y:S01]  /*6e870*/  VIADD R20, R53, 0x2a ;  /* 0x0000002a35147836 */ /* 0x000fe20000000000 */
[----:B------:R-:W-:Y:S01]  /*6e880*/  PRMT R35, R16, 0x7771, RZ ;  /* 0x0000777110237816 */ /* 0x000fe200000000ff */
[C---:B------:R-:W-:Y:S01]  /*6e890*/  IMAD.X R27, R32.reuse, 0x1, R57, P1 ;  /* 0x00000001201b7824 */ /* 0x040fe200008e0639 */
[----:B0-----:R-:W-:Y:S01]  /*6e8a0*/  ISETP.GE.AND P1, PT, R29, UR8, PT ;  /* 0x000000081d007c0c */ /* 0x001fe2000bf26270 */
[----:B------:R-:W-:Y:S01]  /*6e8b0*/  IMAD.X R29, R32, 0x1, R59, P6 ;  /* 0x00000001201d7824 */ /* 0x000fe200030e063b */
[----:B--2---:R-:W-:Y:S01]  /*6e8c0*/  PRMT R33, R16, 0x7772, RZ ;  /* 0x0000777210217816 */ /* 0x004fe200000000ff */
[----:B------:R-:W0:Y:S01]  /*6e8d0*/  LDCU UR8, c[0x0][0x398] ;  /* 0x00007300ff0877ac */ /* 0x000e220008000800 */
[----:B---3--:R-:W-:Y:S01]  /*6e8e0*/  ISETP.LT.AND P3, PT, R55, UR12, !P3 ;  /* 0x0000000c37007c0c */ /* 0x008fe2000df61270 */
[----:B------:R2:W-:Y:S01]  /*6e8f0*/  @P5 STG.E.U8 desc[UR42][R26.64], R35 ;  /* 0x000000231a005986 */ /* 0x0005e2000c10112a */
[----:B------:R-:W-:Y:S01]  /*6e900*/  ISETP.GE.AND P2, PT, R20, UR6, PT ;  /* 0x0000000614007c0c */ /* 0x000fe2000bf46270 */
[----:B------:R-:W3:Y:S01]  /*6e910*/  LDCU UR12, c[0x0][0x398] ;  /* 0x00007300ff0c77ac */ /* 0x000ee20008000800 */
[C---:B------:R-:W-:Y:S01]  /*6e920*/  IADD3 R24, P5, PT, R41.reuse, R60, RZ ;  /* 0x0000003c29187210 */ /* 0x040fe20007fbe0ff */
[----:B------:R-:W-:Y:S01]  /*6e930*/  VIADD R41, R41, UR4 ;  /* 0x0000000429297c36 */ /* 0x000fe20008000000 */
[----:B------:R4:W-:Y:S01]  /*6e940*/  @P4 STG.E.U8 desc[UR42][R28.64], R33 ;  /* 0x000000211c004986 */ /* 0x0009e2000c10112a */
[----:B-1----:R-:W-:Y:S01]  /*6e950*/  ISETP.LT.AND P4, PT, R7, UR10, !P2 ;  /* 0x0000000a07007c0c */ /* 0x002fe2000d781270 */
[----:B------:R-:W1:Y:S01]  /*6e960*/  LDCU UR10, c[0x0][0x398] ;  /* 0x00007300ff0a77ac */ /* 0x000e620008000800 */
[----:B------:R-:W-:Y:S01]  /*6e970*/  IMAD.X R25, R32, 0x1, R61, P5 ;  /* 0x0000000120197824 */ /* 0x000fe200028e063d */
[----:B------:R-:W-:-:S02]  /*6e980*/  SHF.R.S32.HI R20, RZ, 0x1f, R41 ;  /* 0x0000001fff147819 */ /* 0x000fc40000011429 */
[----:B------:R-:W-:Y:S01]  /*6e990*/  IADD3 R30, P5, PT, R41, R2, RZ ;  /* 0x00000002291e7210 */ /* 0x000fe20007fbe0ff */
[----:B------:R-:W1:Y:S01]  /*6e9a0*/  LDCU UR4, c[0x0][0x3b8] ;  /* 0x00007700ff0477ac */ /* 0x000e620008000800 */
[----:B--2---:R-:W-:-:S03]  /*6e9b0*/  PRMT R35, R16, 0x7773, RZ ;  /* 0x0000777310237816 */ /* 0x004fc600000000ff */
[----:B------:R-:W-:Y:S01]  /*6e9c0*/  IMAD.X R31, R20, 0x1, R3, P5 ;  /* 0x00000001141f7824 */ /* 0x000fe200028e0603 */
[----:B----4-:R-:W-:Y:S01]  /*6e9d0*/  PRMT R33, R21, 0x7770, RZ ;  /* 0x0000777015217816 */ /* 0x010fe200000000ff */
[----:B------:R2:W-:Y:S01]  /*6e9e0*/  @P3 STG.E.U8 desc[UR42][R24.64], R35 ;  /* 0x0000002318003986 */ /* 0x0005e2000c10112a */
[----:B0-----:R-:W-:Y:S01]  /*6e9f0*/  ISETP.LT.AND P5, PT, R52, UR8, !P2 ;  /* 0x0000000834007c0c */ /* 0x001fe2000d7a1270 */
[----:B------:R-:W0:Y:S02]  /*6ea00*/  LDCU UR14, c[0x0][0x398] ;  /* 0x00007300ff0e77ac */ /* 0x000e240008000800 */
[----:B------:R4:W-:Y:S01]  /*6ea10*/  @P4 STG.E.U8 desc[UR42][R30.64], R33 ;  /* 0x000000211e004986 */ /* 0x0009e2000c10112a */
[----:B---3--:R-:W-:Y:S01]  /*6ea20*/  ISETP.LT.AND P4, PT, R54, UR12, !P2 ;  /* 0x0000000c36007c0c */ /* 0x008fe2000d781270 */
[----:B------:R-:W3:Y:S01]  /*6ea30*/  LDCU UR6, c[0x0][0x39c] ;  /* 0x00007380ff0677ac */ /* 0x000ee20008000800 */
[C---:B------:R-:W-:Y:S02]  /*6ea40*/  IADD3 R26, P3, PT, R41.reuse, R56, RZ ;  /* 0x00000038291a7210 */ /* 0x040fe40007f7e0ff */
[----:B------:R-:W-:Y:S01]  /*6ea50*/  IADD3 R28, P6, PT, R41, R58, RZ ;  /* 0x0000003a291c7210 */ /* 0x000fe20007fde0ff */
[----:B------:R-:W3:Y:S02]  /*6ea60*/  LDCU UR12, c[0x0][0x398] ;  /* 0x00007300ff0c77ac */ /* 0x000ee40008000800 */
[C---:B------:R-:W-:Y:S01]  /*6ea70*/  IMAD.X R27, R20.reuse, 0x1, R57, P3 ;  /* 0x00000001141b7824 */ /* 0x040fe200018e0639 */
[C---:B--2---:R-:W-:Y:S01]  /*6ea80*/  PRMT R35, R21.reuse, 0x7771, RZ ;  /* 0x0000777115237816 */ /* 0x044fe200000000ff */
[----:B------:R-:W-:Y:S01]  /*6ea90*/  IMAD.X R29, R20, 0x1, R59, P6 ;  /* 0x00000001141d7824 */ /* 0x000fe200030e063b */
[----:B------:R-:W2:Y:S01]  /*6eaa0*/  LDCU UR8, c[0x0][0x39c] ;  /* 0x00007380ff0877ac */ /* 0x000ea20008000800 */
[----:B----4-:R-:W-:-:S02]  /*6eab0*/  PRMT R33, R21, 0x7772, RZ ;  /* 0x0000777215217816 */ /* 0x010fc400000000ff */
[----:B-1----:R-:W-:Y:S01]  /*6eac0*/  ISETP.LT.AND P2, PT, R55, UR10, !P2 ;  /* 0x0000000a37007c0c */ /* 0x002fe2000d741270 */
[----:B------:R1:W-:Y:S01]  /*6ead0*/  @P5 STG.E.U8 desc[UR42][R26.64], R35 ;  /* 0x000000231a005986 */ /* 0x0003e2000c10112a */
[----:B------:R-:W-:Y:S01]  /*6eae0*/  VIADD R16, R53, 0x2c ;  /* 0x0000002c35107836 */ /* 0x000fe20000000000 */
[----:B0-----:R-:W-:Y:S01]  /*6eaf0*/  ISETP.LT.AND P6, PT, R7, UR14, !P1 ;  /* 0x0000000e07007c0c */ /* 0x001fe2000cfc1270 */
[----:B------:R-:W0:Y:S01]  /*6eb00*/  LDCU UR10, c[0x0][0x398] ;  /* 0x00007300ff0a77ac */ /* 0x000e220008000800 */
[----:B------:R4:W-:Y:S01]  /*6eb10*/  @P4 STG.E.U8 desc[UR42][R28.64], R33 ;  /* 0x000000211c004986 */ /* 0x0009e2000c10112a */
[C---:B------:R-:W-:Y:S01]  /*6eb20*/  IADD3 R24, P4, PT, R41.reuse, R60, RZ ;  /* 0x0000003c29187210 */ /* 0x040fe20007f9e0ff */
[----:B------:R-:W-:Y:S01]  /*6eb30*/  VIADD R41, R41, UR4 ;  /* 0x0000000429297c36 */ /* 0x000fe20008000000 */
[----:B---3--:R-:W-:Y:S01]  /*6eb40*/  ISETP.GE.AND P3, PT, R16, UR6, PT ;  /* 0x0000000610007c0c */ /* 0x008fe2000bf66270 */
[----:B------:R-:W3:Y:S01]  /*6eb50*/  LDCU UR6, c[0x0][0x3b8] ;  /* 0x00007700ff0677ac */ /* 0x000ee20008000800 */
[----:B------:R-:W-:Y:S01]  /*6eb60*/  PRMT R31, R21, 0x7773, RZ ;  /* 0x00007773151f7816 */ /* 0x000fe200000000ff */
[----:B------:R-:W-:Y:S01]  /*6eb70*/  IMAD.X R25, R20, 0x1, R61, P4 ;  /* 0x0000000114197824 */ /* 0x000fe200020e063d */
[----:B------:R-:W-:Y:S01]  /*6eb80*/  SHF.R.S32.HI R16, RZ, 0x1f, R41 ;  /* 0x0000001fff107819 */ /* 0x000fe20000011429 */
[----:B------:R-:W0:Y:S01]  /*6eb90*/  LDCU UR4, c[0x0][0x398] ;  /* 0x00007300ff0477ac */ /* 0x000e220008000800 */
[----:B-1----:R-:W-:-:S02]  /*6eba0*/  IADD3 R26, P4, PT, R41, R2, RZ ;  /* 0x00000002291a7210 */ /* 0x002fc40007f9e0ff */
[----:B------:R-:W-:Y:S01]  /*6ebb0*/  ISETP.LT.AND P5, PT, R52, UR12, !P1 ;  /* 0x0000000c34007c0c */ /* 0x000fe2000cfa1270 */
[----:B------:R1:W-:Y:S01]  /*6ebc0*/  @P2 STG.E.U8 desc[UR42][R24.64], R31 ;  /* 0x0000001f18002986 */ /* 0x0003e2000c10112a */
[----:B------:R-:W-:Y:S01]  /*6ebd0*/  PRMT R35, R17, 0x7770, RZ ;  /* 0x0000777011237816 */ /* 0x000fe200000000ff */
[----:B------:R-:W-:Y:S01]  /*6ebe0*/  IMAD.X R27, R16, 0x1, R3, P4 ;  /* 0x00000001101b7824 */ /* 0x000fe200020e0603 */
[----:B------:R-:W-:Y:S01]  /*6ebf0*/  IADD3 R20, P2, PT, R41, R56, RZ ;  /* 0x0000003829147210 */ /* 0x000fe20007f5e0ff */
[----:B----4-:R-:W-:Y:S01]  /*6ec00*/  VIADD R29, R53, 0x2d ;  /* 0x0000002d351d7836 */ /* 0x010fe20000000000 */
[----:B------:R-:W-:Y:S01]  /*6ec10*/  ISETP.LT.AND P4, PT, R54, UR16, !P1 ;  /* 0x0000001036007c0c */ /* 0x000fe2000cf81270 */
[----:B------:R-:W4:Y:S01]  /*6ec20*/  LDCU UR12, c[0x0][0x398] ;  /* 0x00007300ff0c77ac */ /* 0x000f220008000800 */
[----:B------:R-:W-:Y:S01]  /*6ec30*/  @P6 STG.E.U8 desc[UR42][R26.64], R35 ;  /* 0x000000231a006986 */ /* 0x000fe2000c10112a */
[----:B------:R-:W-:Y:S01]  /*6ec40*/  IMAD.X R21, R16, 0x1, R57, P2 ;  /* 0x0000000110157824 */ /* 0x000fe200010e0639 */
[----:B------:R-:W-:Y:S01]  /*6ec50*/  IADD3 R28, P6, PT, R41, R58, RZ ;  /* 0x0000003a291c7210 */ /* 0x000fe20007fde0ff */
[----:B------:R-:W4:Y:S01]  /*6ec60*/  LDCU UR14, c[0x0][0x398] ;  /* 0x00007300ff0e77ac */ /* 0x000f220008000800 */
[----:B--2---:R-:W-:-:S02]  /*6ec70*/  ISETP.GE.AND P2, PT, R29, UR8, PT ;  /* 0x000000081d007c0c */ /* 0x004fc4000bf46270 */
[C---:B-1----:R-:W-:Y:S01]  /*6ec80*/  PRMT R31, R17.reuse, 0x7771, RZ ;  /* 0x00007771111f7816 */ /* 0x042fe200000000ff */
[----:B------:R-:W1:Y:S01]  /*6ec90*/  LDCU UR8, c[0x0][0x398] ;  /* 0x00007300ff0877ac */ /* 0x000e620008000800 */
[C---:B------:R-:W-:Y:S01]  /*6eca0*/  IMAD.X R29, R16.reuse, 0x1, R59, P6 ;  /* 0x00000001101d7824 */ /* 0x040fe200030e063b */
[----:B------:R-:W-:Y:S02]  /*6ecb0*/  PRMT R33, R17, 0x7772, RZ ;  /* 0x0000777211217816 */ /* 0x000fe400000000ff */
[----:B------:R2:W-:Y:S01]  /*6ecc0*/  @P5 STG.E.U8 desc[UR42][R20.64], R31 ;  /* 0x0000001f14005986 */ /* 0x0005e2000c10112a */
[C---:B------:R-:W-:Y:S01]  /*6ecd0*/  IADD3 R24, P5, PT, R41.reuse, R60, RZ ;  /* 0x0000003c29187210 */ /* 0x040fe20007fbe0ff */
[----:B---3--:R-:W-:Y:S01]  /*6ece0*/  VIADD R41, R41, UR6 ;  /* 0x0000000629297c36 */ /* 0x008fe20008000000 */
[----:B------:R-:W3:Y:S01]  /*6ecf0*/  LDCU UR6, c[0x0][0x39c] ;  /* 0x00007380ff0677ac */ /* 0x000ee20008000800 */
[----:B------:R1:W-:Y:S01]  /*6ed00*/  @P4 STG.E.U8 desc[UR42][R28.64], R33 ;  /* 0x000000211c004986 */ /* 0x0003e2000c10112a */
[----:B0-----:R-:W-:Y:S01]  /*6ed10*/  ISETP.LT.AND P4, PT, R7, UR10, !P3 ;  /* 0x0000000a07007c0c */ /* 0x001fe2000df81270 */
[----:B------:R-:W-:Y:S01]  /*6ed20*/  IMAD.X R25, R16, 0x1, R61, P5 ;  /* 0x0000000110197824 */ /* 0x000fe200028e063d */
[----:B------:R-:W-:Y:S01]  /*6ed30*/  ISETP.LT.AND P1, PT, R55, UR4, !P1 ;  /* 0x0000000437007c0c */ /* 0x000fe2000cf21270 */
[----:B------:R-:W0:Y:S01]  /*6ed40*/  LDCU UR10, c[0x0][0x398] ;  /* 0x00007300ff0a77ac */ /* 0x000e220008000800 */
[----:B------:R-:W-:-:S02]  /*6ed50*/  SHF.R.S32.HI R30, RZ, 0x1f, R41 ;  /* 0x0000001fff1e7819 */ /* 0x000fc40000011429 */
[----:B------:R-:W-:Y:S01]  /*6ed60*/  IADD3 R16, P5, PT, R41, R2, RZ ;  /* 0x0000000229107210 */ /* 0x000fe20007fbe0ff */
[----:B------:R-:W0:Y:S01]  /*6ed70*/  LDCU UR4, c[0x0][0x3b8] ;  /* 0x00007700ff0477ac */ /* 0x000e220008000800 */
[----:B--2---:R-:W-:-:S03]  /*6ed80*/  PRMT R31, R17, 0x7773, RZ ;  /* 0x00007773111f7816 */ /* 0x004fc600000000ff */
[----:B------:R-:W-:Y:S01]  /*6ed90*/  IMAD.X R17, R30, 0x1, R3, P5 ;  /* 0x000000011e117824 */ /* 0x000fe200028e0603 */
[----:B-1----:R-:W-:Y:S01]  /*6eda0*/  ISETP.LT.AND P5, PT, R52, UR8, !P3 ;  /* 0x0000000834007c0c */ /* 0x002fe2000dfa1270 */
[----:B------:R-:W-:Y:S01]  /*6edb0*/  VIADD R21, R53, 0x2e ;  /* 0x0000002e35157836 */ /* 0x000fe20000000000 */
[----:B------:R-:W-:Y:S01]  /*6edc0*/  PRMT R29, R22, 0x7770, RZ ;  /* 0x00007770161d7816 */ /* 0x000fe200000000ff */
[----:B------:R-:W1:Y:S01]  /*6edd0*/  LDCU UR16, c[0x0][0x398] ;  /* 0x00007300ff1077ac */ /* 0x000e620008000800 */
[----:B------:R-:W-:Y:S01]  /*6ede0*/  IADD3 R20, P6, PT, R41, R56, RZ ;  /* 0x0000003829147210 */ /* 0x000fe20007fde0ff */
[----:B------:R2:W-:Y:S01]  /*6edf0*/  @P1 STG.E.U8 desc[UR42][R24.64], R31 ;  /* 0x0000001f18001986 */ /* 0x0005e2000c10112a */
[----:B---3--:R-:W-:Y:S01]  /*6ee00*/  ISETP.GE.AND P1, PT, R21, UR6, PT ;  /* 0x0000000615007c0c */ /* 0x008fe2000bf26270 */
[----:B------:R-:W3:Y:S02]  /*6ee10*/  LDCU UR8, c[0x0][0x398] ;  /* 0x00007300ff0877ac */ /* 0x000ee40008000800 */
[----:B------:R1:W-:Y:S01]  /*6ee20*/  @P4 STG.E.U8 desc[UR42][R16.64], R29 ;  /* 0x0000001d10004986 */ /* 0x0003e2000c10112a */
[----:B----4-:R-:W-:Y:S01]  /*6ee30*/  ISETP.LT.AND P4, PT, R54, UR12, !P3 ;  /* 0x0000000c36007c0c */ /* 0x010fe2000df81270 */
[----:B------:R-:W-:Y:S01]  /*6ee40*/  IMAD.X R21, R30, 0x1, R57, P6 ;  /* 0x000000011e157824 */ /* 0x000fe200030e0639 */
[----:B------:R-:W-:Y:S01]  /*6ee50*/  IADD3 R26, P6, PT, R41, R58, RZ ;  /* 0x0000003a291a7210 */ /* 0x000fe20007fde0ff */
[----:B------:R-:W4:Y:S01]  /*6ee60*/  LDCU UR6, c[0x0][0x39c] ;  /* 0x00007380ff0677ac */ /* 0x000f220008000800 */
[----:B0-----:R-:W-:-:S02]  /*6ee70*/  ISETP.LT.AND P3, PT, R55, UR10, !P3 ;  /* 0x0000000a37007c0c */ /* 0x001fc4000df61270 */
[----:B--2---:R-:W-:Y:S01]  /*6ee80*/  PRMT R31, R22, 0x7771, RZ ;  /* 0x00007771161f7816 */ /* 0x004fe200000000ff */
[----:B------:R-:W-:Y:S01]  /*6ee90*/  IMAD.X R27, R30, 0x1, R59, P6 ;  /* 0x000000011e1b7824 */ /* 0x000fe200030e063b */
[C---:B------:R-:W-:Y:S01]  /*6eea0*/  PRMT R25, R22.reuse, 0x7772, RZ ;  /* 0x0000777216197816 */ /* 0x040fe200000000ff */
[----:B------:R-:W0:Y:S02]  /*6eeb0*/  LDCU UR10, c[0x0][0x398] ;  /* 0x00007300ff0a77ac */ /* 0x000e240008000800 */
[----:B------:R2:W-:Y:S01]  /*6eec0*/  @P5 STG.E.U8 desc[UR42][R20.64], R31 ;  /* 0x0000001f14005986 */ /* 0x0005e2000c10112a */
[C---:B-1----:R-:W-:Y:S01]  /*6eed0*/  IADD3 R16, P5, PT, R41.reuse, R60, RZ ;  /* 0x0000003c29107210 */ /* 0x042fe20007fbe0ff */
[----:B------:R-:W-:Y:S01]  /*6eee0*/  VIADD R41, R41, UR4 ;  /* 0x0000000429297c36 */ /* 0x000fe20008000000 */
[----:B------:R-:W-:Y:S01]  /*6eef0*/  PRMT R29, R22, 0x7773, RZ ;  /* 0x00007773161d7816 */ /* 0x000fe200000000ff */
[----:B------:R1:W-:Y:S01]  /*6ef00*/  @P4 STG.E.U8 desc[UR42][R26.64], R25 ;  /* 0x000000191a004986 */ /* 0x0003e2000c10112a */
[----:B------:R-:W0:Y:S01]  /*6ef10*/  LDCU UR12, c[0x0][0x398] ;  /* 0x00007300ff0c77ac */ /* 0x000e220008000800 */
[----:B------:R-:W-:Y:S01]  /*6ef20*/  IMAD.X R17, R30, 0x1, R61, P5 ;  /* 0x000000011e117824 */ /* 0x000fe200028e063d */
[----:B------:R-:W-:Y:S01]  /*6ef30*/  ISETP.LT.AND P4, PT, R7, UR14, !P2 ;  /* 0x0000000e07007c0c */ /* 0x000fe2000d781270 */
[----:B------:R-:W-:Y:S01]  /*6ef40*/  VIADD R24, R53, 0x2f ;  /* 0x0000002f35187836 */ /* 0x000fe20000000000 */
[----:B------:R-:W-:Y:S01]  /*6ef50*/  SHF.R.S32.HI R22, RZ, 0x1f, R41 ;  /* 0x0000001fff167819 */ /* 0x000fe20000011429 */
[----:B------:R-:W1:Y:S01]  /*6ef60*/  LDCU UR4, c[0x0][0x3b8] ;  /* 0x00007700ff0477ac */ /* 0x000e620008000800 */
[----:B------:R0:W-:Y:S01]  /*6ef70*/  @P3 STG.E.U8 desc[UR42][R16.64], R29 ;  /* 0x0000001d10003986 */ /* 0x0001e2000c10112a */
[----:B--2---:R-:W-:-:S02]  /*6ef80*/  IADD3 R20, P3, PT, R41, R2, RZ ;  /* 0x0000000229147210 */ /* 0x004fc40007f7e0ff */
[----:B---3--:R-:W-:Y:S01]  /*6ef90*/  ISETP.LT.AND P5, PT, R52, UR8, !P2 ;  /* 0x0000000834007c0c */ /* 0x008fe2000d7a1270 */
[----:B------:R-:W2:Y:S01]  /*6efa0*/  LDCU UR14, c[0x0][0x398] ;  /* 0x00007300ff0e77ac */ /* 0x000ea20008000800 */
[----:B------:R-:W-:Y:S01]  /*6efb0*/  PRMT R31, R18, 0x7770, RZ ;  /* 0x00007770121f7816 */ /* 0x000fe200000000ff */
[----:B------:R-:W-:Y:S01]  /*6efc0*/  IMAD.X R21, R22, 0x1, R3, P3 ;  /* 0x0000000116157824 */ /* 0x000fe200018e0603 */
[----:B----4-:R-:W-:Y:S01]  /*6efd0*/  ISETP.GE.AND P3, PT, R24, UR6, PT ;  /* 0x0000000618007c0c */ /* 0x010fe2000bf66270 */
[----:B------:R-:W3:Y:S01]  /*6efe0*/  LDCU UR8, c[0x0][0x39c] ;  /* 0x00007380ff0877ac */ /* 0x000ee20008000800 */
[----:B------:R-:W-:Y:S02]  /*6eff0*/  IADD3 R24, P6, PT, R41, R56, RZ ;  /* 0x0000003829187210 */ /* 0x000fe40007fde0ff */
[----:B------:R4:W-:Y:S01]  /*6f000*/  @P4 STG.E.U8 desc[UR42][R20.64], R31 ;  /* 0x0000001f14004986 */ /* 0x0009e2000c10112a */
[----:B0-----:R-:W-:Y:S01]  /*6f010*/  ISETP.LT.AND P4, PT, R54, UR10, !P2 ;  /* 0x0000000a36007c0c */ /* 0x001fe2000d781270 */
[----:B------:R-:W0:Y:S01]  /*6f020*/  LDCU UR10, c[0x0][0x398] ;  /* 0x00007300ff0a77ac */ /* 0x000e220008000800 */
[----:B-1----:R-:W-:Y:S01]  /*6f030*/  IMAD.X R25, R22, 0x1, R57, P6 ;  /* 0x0000000116197824 */ /* 0x002fe200030e0639 */
[----:B------:R-:W-:-:S02]  /*6f040*/  PRMT R33, R18, 0x7771, RZ ;  /* 0x0000777112217816 */ /* 0x000fc400000000ff */
[----:B------:R-:W-:Y:S01]  /*6f050*/  IADD3 R16, P6, PT, R41, R58, RZ ;  /* 0x0000003a29107210 */ /* 0x000fe20007fde0ff */
[----:B------:R-:W1:Y:S01]  /*6f060*/  LDCU UR6, c[0x0][0x3b8] ;  /* 0x00007700ff0677ac */ /* 0x000e620008000800 */
[----:B------:R-:W-:Y:S01]  /*6f070*/  ISETP.LT.AND P2, PT, R55, UR12, !P2 ;  /* 0x0000000c37007c0c */ /* 0x000fe2000d741270 */
[----:B------:R-:W-:Y:S01]  /*6f080*/  @P5 STG.E.U8 desc[UR42][R24.64], R33 ;  /* 0x0000002118005986 */ /* 0x000fe2000c10112a */
[C---:B------:R-:W-:Y:S01]  /*6f090*/  IADD3 R26, P5, PT, R41.reuse, R60, RZ ;  /* 0x0000003c291a7210 */ /* 0x040fe20007fbe0ff */
[----:B------:R-:W-:Y:S01]  /*6f0a0*/  IMAD.X R17, R22, 0x1, R59, P6 ;  /* 0x0000000116117824 */ /* 0x000fe200030e063b */
[C---:B----4-:R-:W-:Y:S01]  /*6f0b0*/  PRMT R31, R18.reuse, 0x7772, RZ ;  /* 0x00007772121f7816 */ /* 0x050fe200000000ff */
[----:B------:R-:W-:Y:S01]  /*6f0c0*/  VIADD R41, R41, UR4 ;  /* 0x0000000429297c36 */ /* 0x000fe20008000000 */
[----:B------:R-:W-:Y:S01]  /*6f0d0*/  PRMT R29, R18, 0x7773, RZ ;  /* 0x00007773121d7816 */ /* 0x000fe200000000ff */
[----:B------:R-:W-:Y:S01]  /*6f0e0*/  IMAD.X R27, R22, 0x1, R61, P5 ;  /* 0x00000001161b7824 */ /* 0x000fe200028e063d */
[----:B------:R-:W4:Y:S01]  /*6f0f0*/  LDCU UR12, c[0x0][0x398] ;  /* 0x00007300ff0c77ac */ /* 0x000f220008000800 */
[----:B------:R0:W-:Y:S01]  /*6f100*/  @P4 STG.E.U8 desc[UR42][R16.64], R31 ;  /* 0x0000001f10004986 */ /* 0x0001e2000c10112a */
[----:B------:R-:W-:-:S02]  /*6f110*/  SHF.R.S32.HI R18, RZ, 0x1f, R41 ;  /* 0x0000001fff127819 */ /* 0x000fc40000011429 */
[----:B------:R-:W-:Y:S01]  /*6f120*/  IADD3 R20, P6, PT, R41, R2, RZ ;  /* 0x0000000229147210 */ /* 0x000fe20007fde0ff */
[----:B------:R-:W1:Y:S01]  /*6f130*/  LDCU UR4, c[0x0][0x39c] ;  /* 0x00007380ff0477ac */ /* 0x000e620008000800 */
[----:B--2---:R-:W-:Y:S01]  /*6f140*/  ISETP.LT.AND P4, PT, R7, UR14, !P1 ;  /* 0x0000000e07007c0c */ /* 0x004fe2000cf81270 */
[----:B------:R2:W-:Y:S01]  /*6f150*/  @P2 STG.E.U8 desc[UR42][R26.64], R29 ;  /* 0x0000001d1a002986 */ /* 0x0005e2000c10112a */
[----:B------:R-:W-:Y:S01]  /*6f160*/  ISETP.LT.AND P2, PT, R52, UR16, !P1 ;  /* 0x0000001034007c0c */ /* 0x000fe2000cf41270 */
[----:B------:R-:W1:Y:S01]  /*6f170*/  LDCU UR14, c[0x0][0x398] ;  /* 0x00007300ff0e77ac */ /* 0x000e620008000800 */
[----:B------:R-:W-:Y:S01]  /*6f180*/  IMAD.X R21, R18, 0x1, R3, P6 ;  /* 0x0000000112157824 */ /* 0x000fe200030e0603 */
[----:B0-----:R-:W-:Y:S01]  /*6f190*/  IADD3 R16, P5, PT, R41, R56, RZ ;  /* 0x0000003829107210 */ /* 0x001fe20007fbe0ff */
[----:B------:R-:W-:Y:S01]  /*6f1a0*/  VIADD R22, R53, 0x30 ;  /* 0x0000003035167836 */ /* 0x000fe20000000000 */
[----:B------:R-:W-:Y:S01]  /*6f1b0*/  ISETP.LT.AND P6, PT, R54, UR10, !P1 ;  /* 0x0000000a36007c0c */ /* 0x000fe2000cfc1270 */
[----:B------:R-:W0:Y:S01]  /*6f1c0*/  LDCU UR10, c[0x0][0x398] ;  /* 0x00007300ff0a77ac */ /* 0x000e220008000800 */
[----:B------:R-:W-:Y:S01]  /*6f1d0*/  PRMT R31, R23, 0x7770, RZ ;  /* 0x00007770171f7816 */ /* 0x000fe200000000ff */
[C---:B------:R-:W-:Y:S01]  /*6f1e0*/  IMAD.X R17, R18.reuse, 0x1, R57, P5 ;  /* 0x0000000112117824 */ /* 0x040fe200028e0639 */
[----:B------:R-:W-:Y:S01]  /*6f1f0*/  IADD3 R24, P5, PT, R41, R58, RZ ;  /* 0x0000003a29187210 */ /* 0x000fe20007fbe0ff */
[----:B------:R-:W0:Y:S01]  /*6f200*/  LDCU UR16, c[0x0][0x398] ;  /* 0x00007300ff1077ac */ /* 0x000e220008000800 */
[C---:B--2---:R-:W-:Y:S01]  /*6f210*/  PRMT R27, R23.reuse, 0x7771, RZ ;  /* 0x00007771171b7816 */ /* 0x044fe200000000ff */
[----:B------:R2:W-:Y:S01]  /*6f220*/  @P4 STG.E.U8 desc[UR42][R20.64], R31 ;  /* 0x0000001f14004986 */ /* 0x0005e2000c10112a */
[----:B------:R-:W-:Y:S01]  /*6f230*/  PRMT R29, R23, 0x7772, RZ ;  /* 0x00007772171d7816 */ /* 0x000fe200000000ff */
[----:B------:R-:W-:Y:S01]  /*6f240*/  IMAD.X R25, R18, 0x1, R59, P5 ;  /* 0x0000000112197824 */ /* 0x000fe200028e063b */
[----:B---3--:R-:W-:Y:S01]  /*6f250*/  ISETP.GE.AND P4, PT, R22, UR8, PT ;  /* 0x0000000816007c0c */ /* 0x008fe2000bf86270 */
[----:B------:R-:W3:Y:S01]  /*6f260*/  LDCU UR8, c[0x0][0x398] ;  /* 0x00007300ff0877ac */ /* 0x000ee20008000800 */
[----:B------:R0:W-:Y:S01]  /*6f270*/  @P2 STG.E.U8 desc[UR42][R16.64], R27 ;  /* 0x0000001b10002986 */ /* 0x0001e2000c10112a */
[----:B----4-:R-:W-:-:S03]  /*6f280*/  ISETP.LT.AND P5, PT, R55, UR12, !P1 ;  /* 0x0000000c37007c0c */ /* 0x010fc6000cfa1270 */
[----:B------:R4:W-:Y:S01]  /*6f290*/  @P6 STG.E.U8 desc[UR42][R24.64], R29 ;  /* 0x0000001d18006986 */ /* 0x0009e2000c10112a */
[----:B------:R-:W-:Y:S01]  /*6f2a0*/  VIADD R22, R53, 0x31 ;  /* 0x0000003135167836 */ /* 0x000fe20000000000 */
[----:B------:R-:W3:Y:S01]  /*6f2b0*/  LDCU UR12, c[0x0][0x398] ;  /* 0x00007300ff0c77ac */ /* 0x000ee20008000800 */
[C---:B--2---:R-:W-:Y:S01]  /*6f2c0*/  IADD3 R20, P6, PT, R41.reuse, R60, RZ ;  /* 0x0000003c29147210 */ /* 0x044fe20007fde0ff */
[----:B-1----:R-:W-:Y:S01]  /*6f2d0*/  VIADD R41, R41, UR6 ;  /* 0x0000000629297c36 */ /* 0x002fe20008000000 */
[----:B------:R-:W-:Y:S01]  /*6f2e0*/  ISETP.LT.AND P1, PT, R7, UR14, !P3 ;  /* 0x0000000e07007c0c */ /* 0x000fe2000df21270 */
[----:B------:R-:W1:Y:S02]  /*6f2f0*/  LDCU UR6, c[0x0][0x398] ;  /* 0x00007300ff0677ac */ /* 0x000e640008000800 */
[----:B------:R-:W-:Y:S01]  /*6f300*/  IMAD.X R21, R18, 0x1, R61, P6 ;  /* 0x0000000112157824 */ /* 0x000fe200030e063d */
[----:B------:R-:W-:Y:S01]  /*6f310*/  SHF.R.S32.HI R26, RZ, 0x1f, R41 ;  /* 0x0000001fff1a7819 */ /* 0x000fe20000011429 */
[----:B------:R-:W2:Y:S01]  /*6f320*/  LDCU UR14, c[0x0][0x398] ;  /* 0x00007300ff0e77ac */ /* 0x000ea20008000800 */
[----:B0-----:R-:W-:-:S02]  /*6f330*/  IADD3 R16, P6, PT, R41, R2, RZ ;  /* 0x0000000229107210 */ /* 0x001fc40007fde0ff */
[----:B------:R-:W-:Y:S02]  /*6f340*/  PRMT R27, R23, 0x7773, RZ ;  /* 0x00007773171b7816 */ /* 0x000fe400000000ff */
[----:B------:R-:W-:Y:S01]  /*6f350*/  ISETP.GE.AND P2, PT, R22, UR4, PT ;  /* 0x0000000416007c0c */ /* 0x000fe2000bf46270 */
[----:B------:R-:W0:Y:S01]  /*6f360*/  LDCU UR4, c[0x0][0x3b8] ;  /* 0x00007700ff0477ac */ /* 0x000e220008000800 */
[----:B------:R-:W-:Y:S01]  /*6f370*/  IMAD.X R17, R26, 0x1, R3, P6 ;  /* 0x000000011a117824 */ /* 0x000fe200030e0603 */
[----:B------:R-:W-:Y:S01]  /*6f380*/  PRMT R31, R19, 0x7770, RZ ;  /* 0x00007770131f7816 */ /* 0x000fe200000000ff */
[----:B------:R0:W-:Y:S01]  /*6f390*/  @P5 STG.E.U8 desc[UR42][R20.64], R27 ;  /* 0x0000001b14005986 */ /* 0x0001e2000c10112a */
[----:B---3--:R-:W-:Y:S01]  /*6f3a0*/  ISETP.LT.AND P5, PT, R52, UR8, !P3 ;  /* 0x0000000834007c0c */ /* 0x008fe2000dfa1270 */
[----:B------:R-:W3:Y:S01]  /*6f3b0*/  LDCU UR8, c[0x0][0x398] ;  /* 0x00007300ff0877ac */ /* 0x000ee20008000800 */
[C---:B------:R-:W-:Y:S01]  /*6f3c0*/  IADD3 R22, P6, PT, R41.reuse, R56, RZ ;  /* 0x0000003829167210 */ /* 0x040fe20007fde0ff */
[----:B------:R1:W-:Y:S01]  /*6f3d0*/  @P1 STG.E.U8 desc[UR42][R16.64], R31 ;  /* 0x0000001f10001986 */ /* 0x0003e2000c10112a */
[----:B------:R-:W-:Y:S01]  /*6f3e0*/  ISETP.LT.AND P1, PT, R54, UR10, !P3 ;  /* 0x0000000a36007c0c */ /* 0x000fe2000df21270 */
[----:B------:R-:W2:Y:S02]  /*6f3f0*/  LDCU UR10, c[0x0][0x398] ;  /* 0x00007300ff0a77ac */ /* 0x000ea40008000800 */
[----:B------:R-:W-:Y:S01]  /*6f400*/  IMAD.X R23, R26, 0x1, R57, P6 ;  /* 0x000000011a177824 */ /* 0x000fe200030e0639 */
[----:B------:R-:W-:-:S02]  /*6f410*/  IADD3 R18, P6, PT, R41, R58, RZ ;  /* 0x0000003a29127210 */ /* 0x000fc40007fde0ff */
[C---:B----4-:R-:W-:Y:S02]  /*6f420*/  PRMT R29, R19.reuse, 0x7771, RZ ;  /* 0x00007771131d7816 */ /* 0x050fe400000000ff */
[C---:B------:R-:W-:Y:S02]  /*6f430*/  PRMT R25, R19.reuse, 0x7773, RZ ;  /* 0x0000777313197816 */ /* 0x040fe400000000ff */
[----:B0-----:R-:W-:Y:S01]  /*6f440*/  PRMT R27, R19, 0x7772, RZ ;  /* 0x00007772131b7816 */ /* 0x001fe200000000ff */
[----:B------:R-:W-:Y:S01]  /*6f450*/  IMAD.X R19, R26, 0x1, R59, P6 ;  /* 0x000000011a137824 */ /* 0x000fe200030e063b */
[----:B------:R0:W-:Y:S01]  /*6f460*/  @P5 STG.E.U8 desc[UR42][R22.64], R29 ;  /* 0x0000001d16005986 */ /* 0x0001e2000c10112a */
[C---:B-1----:R-:W-:Y:S01]  /*6f470*/  IADD3 R16, P5, PT, R41.reuse, R60, RZ ;  /* 0x0000003c29107210 */ /* 0x042fe20007fbe0ff */
[----:B------:R-:W-:Y:S01]  /*6f480*/  VIADD R41, R41, UR4 ;  /* 0x0000000429297c36 */ /* 0x000fe20008000000 */
[----:B------:R-:W-:Y:S01]  /*6f490*/  ISETP.LT.AND P3, PT, R55, UR6, !P3 ;  /* 0x0000000637007c0c */ /* 0x000fe2000df61270 */
[----:B------:R1:W-:Y:S01]  /*6f4a0*/  @P1 STG.E.U8 desc[UR42][R18.64], R27 ;  /* 0x0000001b12001986 */ /* 0x0003e2000c10112a */
[----:B------:R-:W-:Y:S01]  /*6f4b0*/  ISETP.LT.AND P1, PT, R7, UR12, !P4 ;  /* 0x0000000c07007c0c */ /* 0x000fe2000e721270 */
[----:B------:R-:W4:Y:S01]  /*6f4c0*/  LDCU UR6, c[0x0][0x3b8] ;  /* 0x00007700ff0677ac */ /* 0x000f220008000800 */
[----:B------:R-:W-:-:S02]  /*6f4d0*/  SHF.R.S32.HI R24, RZ, 0x1f, R41 ;  /* 0x0000001fff187819 */ /* 0x000fc40000011429 */
[C---:B------:R-:W-:Y:S01]  /*6f4e0*/  IADD3 R20, P6, PT, R41.reuse, R2, RZ ;  /* 0x0000000229147210 */ /* 0x040fe20007fde0ff */
[----:B------:R-:W-:Y:S01]  /*6f4f0*/  IMAD.X R17, R26, 0x1, R61, P5 ;  /* 0x000000011a117824 */ /* 0x000fe200028e063d */
[----:B------:R-:W4:Y:S01]  /*6f500*/  LDCU UR12, c[0x0][0x398] ;  /* 0x00007300ff0c77ac */ /* 0x000f220008000800 */
[----:B------:R-:W-:Y:S02]  /*6f510*/  PRMT R31, R12, 0x7770, RZ ;  /* 0x000077700c1f7816 */ /* 0x000fe400000000ff */
[----:B------:R-:W-:Y:S01]  /*6f520*/  IMAD.X R21, R24, 0x1, R3, P6 ;  /* 0x0000000118157824 */ /* 0x000fe200030e0603 */
[----:B---3--:R-:W-:Y:S01]  /*6f530*/  ISETP.LT.AND P5, PT, R52, UR8, !P4 ;  /* 0x0000000834007c0c */ /* 0x008fe2000e7a1270 */
[----:B------:R3:W-:Y:S01]  /*6f540*/  @P3 STG.E.U8 desc[UR42][R16.64], R25 ;  /* 0x0000001910003986 */ /* 0x0007e2000c10112a */
[----:B--2---:R-:W-:Y:S01]  /*6f550*/  ISETP.LT.AND P3, PT, R54, UR10, !P4 ;  /* 0x0000000a36007c0c */ /* 0x004fe2000e761270 */
[----:B------:R-:W2:Y:S02]  /*6f560*/  LDCU UR8, c[0x0][0x39c] ;  /* 0x00007380ff0877ac */ /* 0x000ea40008000800 */
[----:B------:R-:W-:Y:S01]  /*6f570*/  @P1 STG.E.U8 desc[UR42][R20.64], R31 ;  /* 0x0000001f14001986 */ /* 0x000fe2000c10112a */
[C---:B0-----:R-:W-:Y:S01]  /*6f580*/  IADD3 R22, P1, PT, R41.reuse, R58, RZ ;  /* 0x0000003a29167210 */ /* 0x041fe20007f3e0ff */
[----:B------:R-:W0:Y:S01]  /*6f590*/  LDCU UR10, c[0x0][0x398] ;  /* 0x00007300ff0a77ac */ /* 0x000e220008000800 */
[----:B-1----:R-:W-:-:S02]  /*6f5a0*/  IADD3 R18, P6, PT, R41, R56, RZ ;  /* 0x0000003829127210 */ /* 0x002fc40007fde0ff */
[----:B------:R-:W-:Y:S01]  /*6f5b0*/  ISETP.LT.AND P4, PT, R55, UR14, !P4 ;  /* 0x0000000e37007c0c */ /* 0x000fe2000e781270 */
[----:B------:R-:W-:Y:S01]  /*6f5c0*/  IMAD.X R23, R24, 0x1, R59, P1 ;  /* 0x0000000118177824 */ /* 0x000fe200008e063b */
[----:B------:R-:W-:Y:S01]  /*6f5d0*/  PRMT R29, R12, 0x7771, RZ ;  /* 0x000077710c1d7816 */ /* 0x000fe200000000ff */
[----:B------:R-:W-:Y:S01]  /*6f5e0*/  IMAD.X R19, R24, 0x1, R57, P6 ;  /* 0x0000000118137824 */ /* 0x000fe200030e0639 */
[C---:B---3--:R-:W-:Y:S01]  /*6f5f0*/  IADD3 R16, P1, PT, R41.reuse, R60, RZ ;  /* 0x0000003c29107210 */ /* 0x048fe20007f3e0ff */
[----:B----4-:R-:W-:Y:S01]  /*6f600*/  VIADD R41, R41, UR6 ;  /* 0x0000000629297c36 */ /* 0x010fe20008000000 */
[----:B------:R-:W-:Y:S01]  /*6f610*/  PRMT R27, R12, 0x7772, RZ ;  /* 0x000077720c1b7816 */ /* 0x000fe200000000ff */
[----:B------:R-:W1:Y:S01]  /*6f620*/  LDCU UR4, c[0x0][0x3b8] ;  /* 0x00007700ff0477ac */ /* 0x000e620008000800 */
[----:B------:R3:W-:Y:S01]  /*6f630*/  @P5 STG.E.U8 desc[UR42][R18.64], R29 ;  /* 0x0000001d12005986 */ /* 0x0007e2000c10112a */
[----:B------:R-:W-:Y:S01]  /*6f640*/  IMAD.X R17, R24, 0x1, R61, P1 ;  /* 0x0000000118117824 */ /* 0x000fe200008e063d */
[----:B------:R-:W-:Y:S01]  /*6f650*/  ISETP.LT.AND P1, PT, R7, UR12, !P2 ;  /* 0x0000000c07007c0c */ /* 0x000fe2000d721270 */
[----:B------:R-:W4:Y:S01]  /*6f660*/  LDCU UR6, c[0x0][0x398] ;  /* 0x00007300ff0677ac */ /* 0x000f220008000800 */
[----:B------:R0:W-:Y:S01]  /*6f670*/  @P3 STG.E.U8 desc[UR42][R22.64], R27 ;  /* 0x0000001b16003986 */ /* 0x0001e2000c10112a */
[----:B------:R-:W-:-:S02]  /*6f680*/  PRMT R25, R12, 0x7773, RZ ;  /* 0x000077730c197816 */ /* 0x000fc400000000ff */
[----:B------:R-:W-:Y:S01]  /*6f690*/  SHF.R.S32.HI R12, RZ, 0x1f, R41 ;  /* 0x0000001fff0c7819 */ /* 0x000fe20000011429 */
[----:B------:R-:W1:Y:S01]  /*6f6a0*/  LDCU UR12, c[0x0][0x398] ;  /* 0x00007300ff0c77ac */ /* 0x000e620008000800 */
[----:B---3--:R-:W-:Y:S01]  /*6f6b0*/  IADD3 R18, P3, PT, R41, R2, RZ ;  /* 0x0000000229127210 */ /* 0x008fe20007f7e0ff */
[----:B------:R3:W-:Y:S01]  /*6f6c0*/  @P4 STG.E.U8 desc[UR42][R16.64], R25 ;  /* 0x0000001910004986 */ /* 0x0007e2000c10112a */
[----:B------:R-:W-:Y:S01]  /*6f6d0*/  ISETP.LT.AND P4, PT, R52, UR16, !P2 ;  /* 0x0000001034007c0c */ /* 0x000fe2000d781270 */
[----:B------:R-:W1:Y:S01]  /*6f6e0*/  LDCU UR14, c[0x0][0x398] ;  /* 0x00007300ff0e77ac */ /* 0x000e620008000800 */
[----:B------:R-:W-:Y:S01]  /*6f6f0*/  PRMT R29, R8, 0x7770, RZ ;  /* 0x00007770081d7816 */ /* 0x000fe200000000ff */
[----:B------:R-:W-:Y:S01]  /*6f700*/  IMAD.X R19, R12, 0x1, R3, P3 ;  /* 0x000000010c137824 */ /* 0x000fe200018e0603 */
[----:B------:R-:W-:Y:S01]  /*6f710*/  ISETP.LT.AND P3, PT, R54, UR18, !P2 ;  /* 0x0000001236007c0c */ /* 0x000fe2000d761270 */
[----:B0-----:R-:W-:Y:S01]  /*6f720*/  VIADD R23, R53, 0x32 ;  /* 0x0000003235177836 */ /* 0x001fe20000000000 */
[C---:B------:R-:W-:Y:S01]  /*6f730*/  IADD3 R20, P6, PT, R41.reuse, R56, RZ ;  /* 0x0000003829147210 */ /* 0x040fe20007fde0ff */
[----:B------:R-:W0:Y:S01]  /*6f740*/  LDCU UR16, c[0x0][0x398] ;  /* 0x00007300ff1077ac */ /* 0x000e220008000800 */
[----:B------:R-:W-:Y:S01]  /*6f750*/  IADD3 R22, P5, PT, R41, R58, RZ ;  /* 0x0000003a29167210 */ /* 0x000fe20007fbe0ff */
[----:B------:R0:W-:Y:S01]  /*6f760*/  @P1 STG.E.U8 desc[UR42][R18.64], R29 ;  /* 0x0000001d12001986 */ /* 0x0001e2000c10112a */
[----:B--2---:R-:W-:Y:S01]  /*6f770*/  ISETP.GE.AND P1, PT, R23, UR8, PT ;  /* 0x0000000817007c0c */ /* 0x004fe2000bf26270 */
[----:B------:R-:W-:Y:S01]  /*6f780*/  IMAD.X R21, R12, 0x1, R57, P6 ;  /* 0x000000010c157824 */ /* 0x000fe200030e0639 */
[----:B------:R-:W-:Y:S01]  /*6f790*/  PRMT R27, R8, 0x7771, RZ ;  /* 0x00007771081b7816 */ /* 0x000fe200000000ff */
[----:B------:R-:W2:Y:S01]  /*6f7a0*/  LDCU UR8, c[0x0][0x398] ;  /* 0x00007300ff0877ac */ /* 0x000ea20008000800 */
[----:B------:R-:W-:Y:S01]  /*6f7b0*/  IMAD.X R23, R12, 0x1, R59, P5 ;  /* 0x000000010c177824 */ /* 0x000fe200028e063b */
[----:B---3--:R-:W-:-:S02]  /*6f7c0*/  PRMT R25, R8, 0x7772, RZ ;  /* 0x0000777208197816 */ /* 0x008fc400000000ff */
[----:B------:R-:W-:Y:S01]  /*6f7d0*/  ISETP.LT.AND P2, PT, R55, UR10, !P2 ;  /* 0x0000000a37007c0c */ /* 0x000fe2000d741270 */
[----:B------:R-:W3:Y:S01]  /*6f7e0*/  LDCU UR10, c[0x0][0x398] ;  /* 0x00007300ff0a77ac */ /* 0x000ee20008000800 */
[----:B------:R0:W-:Y:S04]  /*6f7f0*/  @P4 STG.E.U8 desc[UR42][R20.64], R27 ;  /* 0x0000001b14004986 */ /* 0x0001e8000c10112a */
[----:B------:R2:W-:Y:S01]  /*6f800*/  @P3 STG.E.U8 desc[UR42][R22.64], R25 ;  /* 0x0000001916003986 */ /* 0x0005e2000c10112a */
[C---:B------:R-:W-:Y:S01]  /*6f810*/  IADD3 R16, P3, PT, R41.reuse, R60, RZ ;  /* 0x0000003c29107210 */ /* 0x040fe20007f7e0ff */
[----:B-1----:R-:W-:Y:S01]  /*6f820*/  VIADD R41, R41, UR4 ;  /* 0x0000000429297c36 */ /* 0x002fe20008000000 */
[----:B----4-:R-:W-:Y:S01]  /*6f830*/  ISETP.LT.AND P5, PT, R7, UR6, !P1 ;  /* 0x0000000607007c0c */ /* 0x010fe2000cfa1270 */
[----:B------:R-:W1:Y:S02]  /*6f840*/  LDCU UR6, c[0x0][0x39c] ;  /* 0x00007380ff0677ac */ /* 0x000e640008000800 */
        /* <DEDUP_REMOVED lines=8> */
[----:B------:R0:W-:Y:S01]  /*6f8d0*/  @P2 STG.E.U8 desc[UR42][R16.64], R27 ;  /* 0x0000001b10002986 */ /* 0x0001e2000c10112a */
[----:B------:R-:W-:Y:S01]  /*6f8e0*/  IADD3 R20, P2, PT, R41, R56, RZ ;  /* 0x0000003829147210 */ /* 0x000fe20007f5e0ff */
[----:B------:R-:W-:Y:S01]  /*6f8f0*/  VIADD R8, R53, 0x33 ;  /* 0x0000003335087836 */ /* 0x000fe20000000000 */
[----:B---3--:R-:W-:Y:S01]  /*6f900*/  ISETP.LT.AND P3, PT, R54, UR10, !P1 ;  /* 0x0000000a36007c0c */ /* 0x008fe2000cf61270 */
[----:B------:R2:W-:Y:S01]  /*6f910*/  @P5 STG.E.U8 desc[UR42][R18.64], R25 ;  /* 0x0000001912005986 */ /* 0x0005e2000c10112a */
[----:B------:R-:W-:Y:S01]  /*6f920*/  IADD3 R22, P5, PT, R41, R58, RZ ;  /* 0x0000003a29167210 */ /* 0x000fe20007fbe0ff */
[C---:B------:R-:W-:Y:S01]  /*6f930*/  IMAD.X R21, R12.reuse, 0x1, R57, P2 ;  /* 0x000000010c157824 */ /* 0x040fe200010e0639 */
[----:B------:R-:W3:Y:S01]  /*6f940*/  LDCU UR10, c[0x0][0x398] ;  /* 0x00007300ff0a77ac */ /* 0x000ee20008000800 */
[----:B------:R-:W3:Y:S01]  /*6f950*/  LDCU UR8, c[0x0][0x39c] ;  /* 0x00007380ff0877ac */ /* 0x000ee20008000800 */
[C---:B0-----:R-:W-:Y:S01]  /*6f960*/  PRMT R27, R13.reuse, 0x7771, RZ ;  /* 0x000077710d1b7816 */ /* 0x041fe200000000ff */
[----:B------:R-:W-:Y:S01]  /*6f970*/  IMAD.X R23, R12, 0x1, R59, P5 ;  /* 0x000000010c177824 */ /* 0x000fe200028e063b */
[----:B-1----:R-:W-:Y:S01]  /*6f980*/  ISETP.GE.AND P2, PT, R8, UR6, PT ;  /* 0x0000000608007c0c */ /* 0x002fe2000bf46270 */
[----:B------:R-:W0:Y:S01]  /*6f990*/  LDCU UR6, c[0x0][0x3b8] ;  /* 0x00007700ff0677ac */ /* 0x000e220008000800 */
[----:B--2---:R-:W-:Y:S01]  /*6f9a0*/  PRMT R19, R13, 0x7772, RZ ;  /* 0x000077720d137816 */ /* 0x004fe200000000ff */
[----:B------:R1:W-:Y:S01]  /*6f9b0*/  @P4 STG.E.U8 desc[UR42][R20.64], R27 ;  /* 0x0000001b14004986 */ /* 0x0003e2000c10112a */
[C---:B------:R-:W-:Y:S01]  /*6f9c0*/  IADD3 R16, P4, PT, R41.reuse, R60, RZ ;  /* 0x0000003c29107210 */ /* 0x040fe20007f9e0ff */
[----:B----4-:R-:W-:Y:S01]  /*6f9d0*/  VIADD R41, R41, UR4 ;  /* 0x0000000429297c36 */ /* 0x010fe20008000000 */
[----:B------:R-:W-:Y:S01]  /*6f9e0*/  ISETP.LT.AND P1, PT, R55, UR12, !P1 ;  /* 0x0000000c37007c0c */ /* 0x000fe2000cf21270 */
[----:B------:R2:W-:Y:S01]  /*6f9f0*/  @P3 STG.E.U8 desc[UR42][R22.64], R19 ;  /* 0x0000001316003986 */ /* 0x0005e2000c10112a */
[----:B------:R-:W-:Y:S01]  /*6fa00*/  ISETP.LT.AND P3, PT, R7, UR14, !P2 ;  /* 0x0000000e07007c0c */ /* 0x000fe2000d761270 */
[----:B------:R-:W-:Y:S01]  /*6fa10*/  IMAD.X R17, R12, 0x1, R61, P4 ;  /* 0x000000010c117824 */ /* 0x000fe200020e063d */
[----:B------:R-:W-:Y:S01]  /*6fa20*/  SHF.R.S32.HI R8, RZ, 0x1f, R41 ;  /* 0x0000001fff087819 */ /* 0x000fe20000011429 */
[----:B------:R-:W4:Y:S01]  /*6fa30*/  LDCU UR4, c[0x0][0x398] ;  /* 0x00007300ff0477ac */ /* 0x000f220008000800 */
[----:B------:R-:W-:-:S02]  /*6fa40*/  IADD3 R12, P4, PT, R41, R2, RZ ;  /* 0x00000002290c7210 */ /* 0x000fc40007f9e0ff */
[----:B------:R-:W-:Y:S01]  /*6fa50*/  PRMT R25, R13, 0x7773, RZ ;  /* 0x000077730d197816 */ /* 0x000fe200000000ff */
[----:B------:R-:W0:Y:S01]  /*6fa60*/  LDCU UR12, c[0x0][0x398] ;  /* 0x00007300ff0c77ac */ /* 0x000e220008000800 */
[----:B-1----:R-:W-:Y:S01]  /*6fa70*/  PRMT R27, R9, 0x7770, RZ ;  /* 0x00007770091b7816 */ /* 0x002fe200000000ff */
[----:B------:R-:W-:Y:S01]  /*6fa80*/  IMAD.X R13, R8, 0x1, R3, P4 ;  /* 0x00000001080d7824 */ /* 0x000fe200020e0603 */
[----:B---3--:R-:W-:Y:S01]  /*6fa90*/  ISETP.LT.AND P5, PT, R52, UR10, !P2 ;  /* 0x0000000a34007c0c */ /* 0x008fe2000d7a1270 */
[----:B------:R1:W-:Y:S01]  /*6faa0*/  @P1 STG.E.U8 desc[UR42][R16.64], R25 ;  /* 0x0000001910001986 */ /* 0x0003e2000c10112a */
[----:B------:R-:W-:Y:S01]  /*6fab0*/  ISETP.LT.AND P4, PT, R54, UR16, !P2 ;  /* 0x0000001036007c0c */ /* 0x000fe2000d781270 */
[----:B------:R-:W-:Y:S01]  /*6fac0*/  VIADD R21, R53, 0x34 ;  /* 0x0000003435157836 */ /* 0x000fe20000000000 */
[C---:B------:R-:W-:Y:S01]  /*6fad0*/  IADD3 R18, P1, PT, R41.reuse, R56, RZ ;  /* 0x0000003829127210 */ /* 0x040fe20007f3e0ff */
[----:B------:R3:W-:Y:S01]  /*6fae0*/  @P3 STG.E.U8 desc[UR42][R12.64], R27 ;  /* 0x0000001b0c003986 */ /* 0x0007e2000c10112a */
[----:B------:R-:W-:Y:S01]  /*6faf0*/  IADD3 R20, P3, PT, R41, R58, RZ ;  /* 0x0000003a29147210 */ /* 0x000fe20007f7e0ff */
[----:B------:R-:W0:Y:S01]  /*6fb00*/  LDCU UR10, c[0x0][0x398] ;  /* 0x00007300ff0a77ac */ /* 0x000e220008000800 */
[----:B--2---:R-:W-:Y:S01]  /*6fb10*/  PRMT R23, R9, 0x7771, RZ ;  /* 0x0000777109177816 */ /* 0x004fe200000000ff */
[C---:B------:R-:W-:Y:S01]  /*6fb20*/  IMAD.X R19, R8.reuse, 0x1, R57, P1 ;  /* 0x0000000108137824 */ /* 0x040fe200008e0639 */
[----:B------:R-:W-:Y:S01]  /*6fb30*/  ISETP.GE.AND P1, PT, R21, UR8, PT ;  /* 0x0000000815007c0c */ /* 0x000fe2000bf26270 */
[C---:B------:R-:W-:Y:S01]  /*6fb40*/  IMAD.X R21, R8.reuse, 0x1, R59, P3 ;  /* 0x0000000108157824 */ /* 0x040fe200018e063b */
[----:B------:R-:W2:Y:S01]  /*6fb50*/  LDCU UR14, c[0x0][0x398] ;  /* 0x00007300ff0e77ac */ /* 0x000ea20008000800 */
[----:B-1----:R-:W-:Y:S01]  /*6fb60*/  PRMT R17, R9, 0x7772, RZ ;  /* 0x0000777209117816 */ /* 0x002fe200000000ff */
[----:B------:R1:W-:Y:S01]  /*6fb70*/  @P5 STG.E.U8 desc[UR42][R18.64], R23 ;  /* 0x0000001712005986 */ /* 0x0003e2000c10112a */
[----:B----4-:R-:W-:Y:S01]  /*6fb80*/  ISETP.LT.AND P2, PT, R55, UR4, !P2 ;  /* 0x0000000437007c0c */ /* 0x010fe2000d741270 */
[----:B------:R-:W4:Y:S01]  /*6fb90*/  LDCU UR8, c[0x0][0x39c] ;  /* 0x00007380ff0877ac */ /* 0x000f220008000800 */
[C---:B---3--:R-:W-:Y:S01]  /*6fba0*/  IADD3 R12, P3, PT, R41.reuse, R60, RZ ;  /* 0x0000003c290c7210 */ /* 0x048fe20007f7e0ff */
[----:B0-----:R-:W-:Y:S01]  /*6fbb0*/  VIADD R41, R41, UR6 ;  /* 0x0000000629297c36 */ /* 0x001fe20008000000 */
[----:B------:R0:W-:Y:S01]  /*6fbc0*/  @P4 STG.E.U8 desc[UR42][R20.64], R17 ;  /* 0x0000001114004986 */ /* 0x0001e2000c10112a */
[----:B------:R-:W-:Y:S01]  /*6fbd0*/  ISETP.LT.AND P4, PT, R7, UR12, !P1 ;  /* 0x0000000c07007c0c */ /* 0x000fe2000cf81270 */
[----:B------:R-:W3:Y:S01]  /*6fbe0*/  LDCU UR6, c[0x0][0x39c] ;  /* 0x00007380ff0677ac */ /* 0x000ee20008000800 */
[----:B------:R-:W-:Y:S01]  /*6fbf0*/  IMAD.X R13, R8, 0x1, R61, P3 ;  /* 0x00000001080d7824 */ /* 0x000fe200018e063d */
[----:B------:R-:W-:-:S02]  /*6fc00*/  SHF.R.S32.HI R22, RZ, 0x1f, R41 ;  /* 0x0000001fff167819 */ /* 0x000fc40000011429 */
[----:B------:R-:W-:Y:S01]  /*6fc10*/  IADD3 R8, P3, PT, R41, R2, RZ ;  /* 0x0000000229087210 */ /* 0x000fe20007f7e0ff */
[----:B------:R-:W3:Y:S01]  /*6fc20*/  LDCU UR12, c[0x0][0x398] ;  /* 0x00007300ff0c77ac */ /* 0x000ee20008000800 */
[----:B-1----:R-:W-:Y:S01]  /*6fc30*/  PRMT R23, R9, 0x7773, RZ ;  /* 0x0000777309177816 */ /* 0x002fe200000000ff */
[----:B------:R-:W1:Y:S02]  /*6fc40*/  LDCU UR4, c[0x0][0x3b8] ;  /* 0x00007700ff0477ac */ /* 0x000e640008000800 */
[----:B------:R-:W-:Y:S01]  /*6fc50*/  IMAD.X R9, R22, 0x1, R3, P3 ;  /* 0x0000000116097824 */ /* 0x000fe200018e0603 */
[----:B0-----:R-:W-:Y:S01]  /*6fc60*/  PRMT R21, R14, 0x7770, RZ ;  /* 0x000077700e157816 */ /* 0x001fe200000000ff */
[----:B------:R0:W-:Y:S01]  /*6fc70*/  @P2 STG.E.U8 desc[UR42][R12.64], R23 ;  /* 0x000000170c002986 */ /* 0x0001e2000c10112a */
[----:B------:R-:W-:Y:S01]  /*6fc80*/  ISETP.LT.AND P5, PT, R52, UR10, !P1 ;  /* 0x0000000a34007c0c */ /* 0x000fe2000cfa1270 */
[----:B------:R-:W1:Y:S01]  /*6fc90*/  LDCU UR10, c[0x0][0x398] ;  /* 0x00007300ff0a77ac */ /* 0x000e620008000800 */
[----:B------:R-:W-:Y:S01]  /*6fca0*/  IADD3 R16, P2, PT, R41, R56, RZ ;  /* 0x0000003829107210 */ /* 0x000fe20007f5e0ff */
[C---:B------:R-:W-:Y:S01]  /*6fcb0*/  VIADD R20, R53.reuse, 0x36 ;  /* 0x0000003635147836 */ /* 0x040fe20000000000 */
[----:B------:R1:W-:Y:S01]  /*6fcc0*/  @P4 STG.E.U8 desc[UR42][R8.64], R21 ;  /* 0x0000001508004986 */ /* 0x0003e2000c10112a */
[----:B--2---:R-:W-:Y:S01]  /*6fcd0*/  ISETP.LT.AND P4, PT, R54, UR14, !P1 ;  /* 0x0000000e36007c0c */ /* 0x004fe2000cf81270 */
[----:B------:R-:W-:Y:S01]  /*6fce0*/  VIADD R19, R53, 0x35 ;  /* 0x0000003535137836 */ /* 0x000fe20000000000 */
[----:B------:R-:W-:Y:S01]  /*6fcf0*/  IADD3 R18, P6, PT, R41, R58, RZ ;  /* 0x0000003a29127210 */ /* 0x000fe20007fde0ff */
[----:B------:R-:W-:Y:S01]  /*6fd00*/  IMAD.X R17, R22, 0x1, R57, P2 ;  /* 0x0000000116117824 */ /* 0x000fe200010e0639 */
[----:B----4-:R-:W-:Y:S01]  /*6fd10*/  ISETP.GE.AND P2, PT, R20, UR8, PT ;  /* 0x0000000814007c0c */ /* 0x010fe2000bf46270 */
[----:B------:R-:W2:Y:S01]  /*6fd20*/  LDCU UR8, c[0x0][0x398] ;  /* 0x00007300ff0877ac */ /* 0x000ea20008000800 */
[----:B0-----:R-:W-:-:S02]  /*6fd30*/  PRMT R13, R14, 0x7771, RZ ;  /* 0x000077710e0d7816 */ /* 0x001fc400000000ff */
[----:B---3--:R-:W-:Y:S01]  /*6fd40*/  ISETP.GE.AND P3, PT, R19, UR6, PT ;  /* 0x0000000613007c0c */ /* 0x008fe2000bf66270 */
[----:B------:R-:W-:Y:S01]  /*6fd50*/  IMAD.X R19, R22, 0x1, R59, P6 ;  /* 0x0000000116137824 */ /* 0x000fe200030e063b */
[----:B------:R-:W-:Y:S01]  /*6fd60*/  PRMT R23, R14, 0x7772, RZ ;  /* 0x000077720e177816 */ /* 0x000fe200000000ff */
[----:B------:R0:W-:Y:S01]  /*6fd70*/  @P5 STG.E.U8 desc[UR42][R16.64], R13 ;  /* 0x0000000d10005986 */ /* 0x0001e2000c10112a */
[----:B------:R-:W-:Y:S01]  /*6fd80*/  ISETP.LT.AND P1, PT, R55, UR12, !P1 ;  /* 0x0000000c37007c0c */ /* 0x000fe2000cf21270 */
[----:B------:R-:W3:Y:S01]  /*6fd90*/  LDCU UR12, c[0x0][0x398] ;  /* 0x00007300ff0c77ac */ /* 0x000ee20008000800 */
[C---:B-1----:R-:W-:Y:S01]  /*6fda0*/  IADD3 R8, P5, PT, R41.reuse, R60, RZ ;  /* 0x0000003c29087210 */ /* 0x042fe20007fbe0ff */
[----:B------:R-:W-:Y:S01]  /*6fdb0*/  VIADD R41, R41, UR4 ;  /* 0x0000000429297c36 */ /* 0x000fe20008000000 */
[----:B------:R1:W-:Y:S01]  /*6fdc0*/  @P4 STG.E.U8 desc[UR42][R18.64], R23 ;  /* 0x0000001712004986 */ /* 0x0003e2000c10112a */
[----:B------:R-:W-:Y:S01]  /*6fdd0*/  ISETP.LT.AND P4, PT, R7, UR10, !P3 ;  /* 0x0000000a07007c0c */ /* 0x000fe2000df81270 */
[----:B------:R-:W4:Y:S01]  /*6fde0*/  LDCU UR10, c[0x0][0x398] ;  /* 0x00007300ff0a77ac */ /* 0x000f220008000800 */
[----:B------:R-:W-:Y:S01]  /*6fdf0*/  IMAD.X R9, R22, 0x1, R61, P5 ;  /* 0x0000000116097824 */ /* 0x000fe200028e063d */
[----:B------:R-:W-:-:S02]  /*6fe00*/  SHF.R.S32.HI R20, RZ, 0x1f, R41 ;  /* 0x0000001fff147819 */ /* 0x000fc40000011429 */
[----:B------:R-:W-:Y:S01]  /*6fe10*/  IADD3 R12, P5, PT, R41, R2, RZ ;  /* 0x00000002290c7210 */ /* 0x000fe20007fbe0ff */
[----:B------:R-:W4:Y:S01]  /*6fe20*/  LDCU UR4, c[0x0][0x3b8] ;  /* 0x00007700ff0477ac */ /* 0x000f220008000800 */
[----:B------:R-:W-:-:S03]  /*6fe30*/  PRMT R21, R14, 0x7773, RZ ;  /* 0x000077730e157816 */ /* 0x000fc600000000ff */
[----:B0-----:R-:W-:Y:S01]  /*6fe40*/  IMAD.X R13, R20, 0x1, R3, P5 ;  /* 0x00000001140d7824 */ /* 0x001fe200028e0603 */
[----:B-1----:R-:W-:Y:S01]  /*6fe50*/  PRMT R23, R10, 0x7770, RZ ;  /* 0x000077700a177816 */ /* 0x002fe200000000ff */
[----:B------:R-:W0:Y:S01]  /*6fe60*/  LDCU UR6, c[0x0][0x39c] ;  /* 0x00007380ff0677ac */ /* 0x000e220008000800 */
[----:B--2---:R-:W-:Y:S01]  /*6fe70*/  ISETP.LT.AND P5, PT, R52, UR8, !P3 ;  /* 0x0000000834007c0c */ /* 0x004fe2000dfa1270 */
[----:B------:R1:W-:Y:S01]  /*6fe80*/  @P1 STG.E.U8 desc[UR42][R8.64], R21 ;  /* 0x0000001508001986 */ /* 0x0003e2000c10112a */
[----:B------:R-:W-:Y:S01]  /*6fe90*/  IADD3 R16, P6, PT, R41, R56, RZ ;  /* 0x0000003829107210 */ /* 0x000fe20007fde0ff */
[----:B------:R-:W2:Y:S02]  /*6fea0*/  LDCU UR8, c[0x0][0x398] ;  /* 0x00007300ff0877ac */ /* 0x000ea40008000800 */
[----:B------:R0:W-:Y:S01]  /*6feb0*/  @P4 STG.E.U8 desc[UR42][R12.64], R23 ;  /* 0x000000170c004986 */ /* 0x0001e2000c10112a */
[----:B---3--:R-:W-:Y:S01]  /*6fec0*/  ISETP.LT.AND P4, PT, R54, UR12, !P3 ;  /* 0x0000000c36007c0c */ /* 0x008fe2000df81270 */
[----:B------:R-:W3:Y:S01]  /*6fed0*/  LDCU UR12, c[0x0][0x398] ;  /* 0x00007300ff0c77ac */ /* 0x000ee20008000800 */
[----:B------:R-:W-:Y:S01]  /*6fee0*/  IMAD.X R17, R20, 0x1, R57, P6 ;  /* 0x0000000114117824 */ /* 0x000fe200030e0639 */
[----:B------:R-:W-:-:S02]  /*6fef0*/  PRMT R25, R10, 0x7771, RZ ;  /* 0x000077710a197816 */ /* 0x000fc400000000ff */
[----:B----4-:R-:W-:Y:S01]  /*6ff00*/  ISETP.LT.AND P3, PT, R55, UR10, !P3 ;  /* 0x0000000a37007c0c */ /* 0x010fe2000df61270 */
[----:B------:R-:W4:Y:S01]  /*6ff10*/  LDCU UR10, c[0x0][0x398] ;  /* 0x00007300ff0a77ac */ /* 0x000f220008000800 */
[C---:B------:R-:W-:Y:S01]  /*6ff20*/  IADD3 R18, P6, PT, R41.reuse, R58, RZ ;  /* 0x0000003a29127210 */ /* 0x040fe20007fde0ff */
[----:B------:R3:W-:Y:S01]  /*6ff30*/  @P5 STG.E.U8 desc[UR42][R16.64], R25 ;  /* 0x0000001910005986 */ /* 0x0007e2000c10112a */
[C---:B-1----:R-:W-:Y:S01]  /*6ff40*/  IADD3 R8, P5, PT, R41.reuse, R60, RZ ;  /* 0x0000003c29087210 */ /* 0x042fe20007fbe0ff */
[----:B------:R-:W-:Y:S01]  /*6ff50*/  VIADD R41, R41, UR4 ;  /* 0x0000000429297c36 */ /* 0x000fe20008000000 */
[----:B0-----:R-:W-:Y:S01]  /*6ff60*/  PRMT R23, R10, 0x7772, RZ ;  /* 0x000077720a177816 */ /* 0x001fe200000000ff */
[----:B------:R-:W-:Y:S01]  /*6ff70*/  IMAD.X R19, R20, 0x1, R59, P6 ;  /* 0x0000000114137824 */ /* 0x000fe200030e063b */
[----:B------:R-:W-:Y:S01]  /*6ff80*/  PRMT R21, R10, 0x7773, RZ ;  /* 0x000077730a157816 */ /* 0x000fe200000000ff */
[----:B------:R-:W-:Y:S01]  /*6ff90*/  IMAD.X R9, R20, 0x1, R61, P5 ;  /* 0x0000000114097824 */ /* 0x000fe200028e063d */
[----:B------:R-:W0:Y:S01]  /*6ffa0*/  LDCU UR4, c[0x0][0x398] ;  /* 0x00007300ff0477ac */ /* 0x000e220008000800 */
[----:B------:R-:W-:Y:S01]  /*6ffb0*/  VIADD R14, R53, 0x37 ;  /* 0x00000037350e7836 */ /* 0x000fe20000000000 */
[----:B------:R1:W-:Y:S01]  /*6ffc0*/  @P4 STG.E.U8 desc[UR42][R18.64], R23 ;  /* 0x0000001712004986 */ /* 0x0003e2000c10112a */
[----:B--2---:R-:W-:Y:S01]  /*6ffd0*/  ISETP.LT.AND P5, PT, R7, UR8, !P2 ;  /* 0x0000000807007c0c */ /* 0x004fe2000d7a1270 */
[----:B------:R-:W2:Y:S02]  /*6ffe0*/  LDCU UR8, c[0x0][0x398] ;  /* 0x00007300ff0877ac */ /* 0x000ea40008000800 */
[----:B------:R0:W-:Y:S01]  /*6fff0*/  @P3 STG.E.U8 desc[UR42][R8.64], R21 ;  /* 0x0000001508003986 */ /* 0x0001e2000c10112a */
[----:B------:R-:W-:Y:S01]  /*70000*/  ISETP.GE.AND P1, PT, R14, UR6, PT ;  /* 0x000000060e007c0c */ /* 0x000fe2000bf26270 */
[----:B------:R-:W2:Y:S01]  /*70010*/  LDCU UR6, c[0x0][0x3b8] ;  /* 0x00007700ff0677ac */ /* 0x000ea20008000800 */
[----:B---3--:R-:W-:Y:S01]  /*70020*/  ISETP.LT.AND P3, PT, R52, UR12, !P2 ;  /* 0x0000000c34007c0c */ /* 0x008fe2000d761270 */
[----:B------:R-:W-:Y:S01]  /*70030*/  VIADD R14, R53, 0x38 ;  /* 0x00000038350e7836 */ /* 0x000fe20000000000 */
[----:B------:R-:W-:-:S02]  /*70040*/  SHF.R.S32.HI R10, RZ, 0x1f, R41 ;  /* 0x0000001fff0a7819 */ /* 0x000fc40000011429 */
[C---:B------:R-:W-:Y:S02]  /*70050*/  IADD3 R12, P4, PT, R41.reuse, R2, RZ ;  /* 0x00000002290c7210 */ /* 0x040fe40007f9e0ff */
[----:B------:R-:W-:Y:S02]  /*70060*/  IADD3 R16, P6, PT, R41, R56, RZ ;  /* 0x0000003829107210 */ /* 0x000fe40007fde0ff */
[C---:B-1----:R-:W-:Y:S01]  /*70070*/  PRMT R19, R15.reuse, 0x7770, RZ ;  /* 0x000077700f137816 */ /* 0x042fe200000000ff */
[----:B------:R-:W-:Y:S01]  /*70080*/  IMAD.X R13, R10, 0x1, R3, P4 ;  /* 0x000000010a0d7824 */ /* 0x000fe200020e0603 */
[----:B------:R-:W-:Y:S01]  /*70090*/  ISETP.GE.AND P4, PT, R14, UR5, PT ;  /* 0x000000050e007c0c */ /* 0x000fe2000bf86270 */
[----:B------:R-:W1:Y:S01]  /*700a0*/  LDCU UR5, c[0x0][0x398] ;  /* 0x00007300ff0577ac */ /* 0x000e620008000800 */
[----:B------:R-:W-:Y:S01]  /*700b0*/  IMAD.X R17, R10, 0x1, R57, P6 ;  /* 0x000000010a117824 */ /* 0x000fe200030e0639 */
[----:B------:R-:W-:Y:S01]  /*700c0*/  PRMT R23, R15, 0x7771, RZ ;  /* 0x000077710f177816 */ /* 0x000fe200000000ff */
[----:B0-----:R-:W-:Y:S01]  /*700d0*/  VIADD R9, R53, 0x39 ;  /* 0x0000003935097836 */ /* 0x001fe20000000000 */
[----:B------:R-:W-:Y:S01]  /*700e0*/  IADD3 R8, P6, PT, R41, R58, RZ ;  /* 0x0000003a29087210 */ /* 0x000fe20007fde0ff */
[----:B------:R0:W-:Y:S01]  /*700f0*/  @P5 STG.E.U8 desc[UR42][R12.64], R19 ;  /* 0x000000130c005986 */ /* 0x0001e2000c10112a */
[----:B----4-:R-:W-:Y:S01]  /*70100*/  ISETP.LT.AND P5, PT, R54, UR10, !P2 ;  /* 0x0000000a36007c0c */ /* 0x010fe2000d7a1270 */
[----:B------:R-:W3:Y:S01]  /*70110*/  LDCU UR10, c[0x0][0x398] ;  /* 0x00007300ff0a77ac */ /* 0x000ee20008000800 */
[----:B------:R-:W-:Y:S01]  /*70120*/  ISETP.LT.AND P2, PT, R55, UR4, !P2 ;  /* 0x0000000437007c0c */ /* 0x000fe2000d741270 */
[----:B------:R4:W-:Y:S01]  /*70130*/  @P3 STG.E.U8 desc[UR42][R16.64], R23 ;  /* 0x0000001710003986 */ /* 0x0009e2000c10112a */
[----:B------:R-:W-:Y:S01]  /*70140*/  ISETP.GE.AND P3, PT, R9, UR7, PT ;  /* 0x0000000709007c0c */ /* 0x000fe2000bf66270 */
[----:B------:R-:W-:Y:S01]  /*70150*/  IMAD.X R9, R10, 0x1, R59, P6 ;  /* 0x000000010a097824 */ /* 0x000fe200030e063b */
[----:B------:R-:W-:Y:S01]  /*70160*/  PRMT R21, R15, 0x7772, RZ ;  /* 0x000077720f157816 */ /* 0x000fe200000000ff */
[----:B------:R-:W3:Y:S01]  /*70170*/  LDCU UR7, c[0x0][0x398] ;  /* 0x00007300ff0777ac */ /* 0x000ee20008000800 */
[C---:B0-----:R-:W-:Y:S01]  /*70180*/  IADD3 R12, P6, PT, R41.reuse, R60, RZ ;  /* 0x0000003c290c7210 */ /* 0x041fe20007fde0ff */
[----:B--2---:R-:W-:Y:S01]  /*70190*/  VIADD R41, R41, UR6 ;  /* 0x0000000629297c36 */ /* 0x004fe20008000000 */
[----:B------:R-:W-:-:S03]  /*701a0*/  PRMT R19, R15, 0x7773, RZ ;  /* 0x000077730f137816 */ /* 0x000fc600000000ff */
[----:B------:R0:W-:Y:S01]  /*701b0*/  @P5 STG.E.U8 desc[UR42][R8.64], R21 ;  /* 0x0000001508005986 */ /* 0x0001e2000c10112a */
[----:B------:R-:W-:Y:S01]  /*701c0*/  PRMT R25, R11, 0x7771, RZ ;  /* 0x000077710b197816 */ /* 0x000fe200000000ff */
[----:B------:R-:W-:Y:S01]  /*701d0*/  IMAD.X R13, R10, 0x1, R61, P6 ;  /* 0x000000010a0d7824 */ /* 0x000fe200030e063d */
[----:B------:R-:W-:Y:S01]  /*701e0*/  SHF.R.S32.HI R10, RZ, 0x1f, R41 ;  /* 0x0000001fff0a7819 */ /* 0x000fe20000011429 */
[----:B------:R-:W2:Y:S01]  /*701f0*/  LDCU UR4, c[0x0][0x3b8] ;  /* 0x00007700ff0477ac */ /* 0x000ea20008000800 */
[----:B------:R-:W-:Y:S02]  /*70200*/  IADD3 R14, P6, PT, R41, R2, RZ ;  /* 0x00000002290e7210 */ /* 0x000fe40007fde0ff */
[----:B-1----:R-:W-:Y:S01]  /*70210*/  ISETP.LT.AND P5, PT, R7, UR5, !P1 ;  /* 0x0000000507007c0c */ /* 0x002fe2000cfa1270 */
[----:B------:R1:W-:Y:S01]  /*70220*/  @P2 STG.E.U8 desc[UR42][R12.64], R19 ;  /* 0x000000130c002986 */ /* 0x0003e2000c10112a */
[----:B------:R-:W-:Y:S01]  /*70230*/  ISETP.LT.AND P2, PT, R52, UR8, !P1 ;  /* 0x0000000834007c0c */ /* 0x000fe2000cf41270 */
[----:B------:R-:W-:Y:S01]  /*70240*/  IMAD.X R15, R10, 0x1, R3, P6 ;  /* 0x000000010a0f7824 */ /* 0x000fe200030e0603 */
[----:B----4-:R-:W-:Y:S01]  /*70250*/  IADD3 R16, P6, PT, R41, R56, RZ ;  /* 0x0000003829107210 */ /* 0x010fe20007fde0ff */
[----:B------:R-:W4:Y:S01]  /*70260*/  LDCU UR6, c[0x0][0x398] ;  /* 0x00007300ff0677ac */ /* 0x000f220008000800 */
[----:B0-----:R-:W-:-:S03]  /*70270*/  PRMT R9, R11, 0x7770, RZ ;  /* 0x000077700b097816 */ /* 0x001fc600000000ff */
[C---:B------:R-:W-:Y:S01]  /*70280*/  IMAD.X R17, R10.reuse, 0x1, R57, P6 ;  /* 0x000000010a117824 */ /* 0x040fe200030e0639 */
[----:B------:R-:W-:Y:S01]  /*70290*/  IADD3 R18, P6, PT, R41, R60, RZ ;  /* 0x0000003c29127210 */ /* 0x000fe20007fde0ff */
[----:B------:R-:W0:Y:S02]  /*702a0*/  LDCU UR8, c[0x0][0x398] ;  /* 0x00007300ff0877ac */ /* 0x000e240008000800 */
[----:B------:R0:W-:Y:S01]  /*702b0*/  @P5 STG.E.U8 desc[UR42][R14.64], R9 ;  /* 0x000000090e005986 */ /* 0x0001e2000c10112a */
[----:B------:R-:W-:Y:S01]  /*702c0*/  PRMT R21, R11, 0x7773, RZ ;  /* 0x000077730b157816 */ /* 0x000fe200000000ff */
[----:B------:R-:W0:Y:S02]  /*702d0*/  LDCU UR5, c[0x0][0x3b8] ;  /* 0x00007700ff0577ac */ /* 0x000e240008000800 */
[----:B------:R-:W-:Y:S01]  /*702e0*/  @P2 STG.E.U8 desc[UR42][R16.64], R25 ;  /* 0x0000001910002986 */ /* 0x000fe2000c10112a */
[----:B-1----:R-:W-:Y:S01]  /*702f0*/  IADD3 R12, P2, PT, R41, R58, RZ ;  /* 0x0000003a290c7210 */ /* 0x002fe20007f5e0ff */
[----:B------:R-:W-:Y:S01]  /*70300*/  IMAD.X R19, R10, 0x1, R61, P6 ;  /* 0x000000010a137824 */ /* 0x000fe200030e063d */
[----:B---3--:R-:W-:Y:S01]  /*70310*/  ISETP.LT.AND P5, PT, R54, UR7, !P1 ;  /* 0x0000000736007c0c */ /* 0x008fe2000cfa1270 */
[----:B------:R-:W1:Y:S01]  /*70320*/  LDCU UR7, c[0x0][0x398] ;  /* 0x00007300ff0777ac */ /* 0x000e620008000800 */
[----:B------:R-:W-:Y:S01]  /*70330*/  PRMT R23, R11, 0x7772, RZ ;  /* 0x000077720b177816 */ /* 0x000fe200000000ff */
[----:B------:R-:W-:-:S02]  /*70340*/  IMAD.X R13, R10, 0x1, R59, P2 ;  /* 0x000000010a0d7824 */ /* 0x000fc400010e063b */
[----:B------:R-:W3:Y:S01]  /*70350*/  LDS.128 R8, [R0] ;  /* 0x0000000000087984 */ /* 0x000ee20000000c00 */
[----:B----4-:R-:W-:Y:S01]  /*70360*/  ISETP.LT.AND P1, PT, R55, UR6, !P1 ;  /* 0x0000000637007c0c */ /* 0x010fe2000cf21270 */
[----:B--2---:R-:W-:Y:S01]  /*70370*/  VIADD R41, R41, UR4 ;  /* 0x0000000429297c36 */ /* 0x004fe20008000000 */
[----:B------:R-:W-:Y:S01]  /*70380*/  ISETP.LT.AND P2, PT, R7, UR10, !P4 ;  /* 0x0000000a07007c0c */ /* 0x000fe2000e741270 */
[----:B------:R-:W2:Y:S03]  /*70390*/  LDCU UR4, c[0x0][0x398] ;  /* 0x00007300ff0477ac */ /* 0x000ea60008000800 */
[----:B------:R-:W-:Y:S01]  /*703a0*/  SHF.R.S32.HI R20, RZ, 0x1f, R41 ;  /* 0x0000001fff147819 */ /* 0x000fe20000011429 */
[----:B------:R4:W-:Y:S01]  /*703b0*/  @P5 STG.E.U8 desc[UR42][R12.64], R23 ;  /* 0x000000170c005986 */ /* 0x0009e2000c10112a */
[----:B0-----:R-:W-:Y:S01]  /*703c0*/  IADD3 R14, P5, PT, R41, R2, RZ ;  /* 0x00000002290e7210 */ /* 0x001fe20007fbe0ff */
[----:B------:R-:W0:Y:S01]  /*703d0*/  LDCU UR6, c[0x0][0x398] ;  /* 0x00007300ff0677ac */ /* 0x000e220008000800 */
[----:B------:R-:W-:-:S03]  /*703e0*/  PRMT R27, R4, 0x7770, RZ ;  /* 0x00007770041b7816 */ /* 0x000fc600000000ff */
[----:B------:R-:W-:Y:S01]  /*703f0*/  IMAD.X R15, R20, 0x1, R3, P5 ;  /* 0x00000001140f7824 */ /* 0x000fe200028e0603 */
[----:B------:R-:W-:Y:S01]  /*70400*/  ISETP.LT.AND P5, PT, R52, UR8, !P4 ;  /* 0x0000000834007c0c */ /* 0x000fe2000e7a1270 */
[----:B------:R0:W-:Y:S01]  /*70410*/  @P1 STG.E.U8 desc[UR42][R18.64], R21 ;  /* 0x0000001512001986 */ /* 0x0001e2000c10112a */
[----:B-1----:R-:W-:Y:S01]  /*70420*/  ISETP.LT.AND P6, PT, R54, UR7, !P4 ;  /* 0x0000000736007c0c */ /* 0x002fe2000e7c1270 */
[----:B------:R-:W1:Y:S01]  /*70430*/  LDCU UR7, c[0x0][0x398] ;  /* 0x00007300ff0777ac */ /* 0x000e620008000800 */
[C---:B----4-:R-:W-:Y:S01]  /*70440*/  IADD3 R12, P1, PT, R41.reuse, R56, RZ ;  /* 0x00000038290c7210 */ /* 0x050fe20007f3e0ff */
[----:B------:R4:W-:Y:S01]  /*70450*/  @P2 STG.E.U8 desc[UR42][R14.64], R27 ;  /* 0x0000001b0e002986 */ /* 0x0009e2000c10112a */
[----:B------:R-:W-:Y:S01]  /*70460*/  IADD3 R16, P2, PT, R41, R58, RZ ;  /* 0x0000003a29107210 */ /* 0x000fe20007f5e0ff */
[----:B------:R-:W1:Y:S01]  /*70470*/  LDCU UR8, c[0x0][0x398] ;  /* 0x00007300ff0877ac */ /* 0x000e620008000800 */
[----:B------:R-:W-:Y:S01]  /*70480*/  PRMT R23, R4, 0x7771, RZ ;  /* 0x0000777104177816 */ /* 0x000fe200000000ff */
[----:B------:R-:W-:Y:S01]  /*70490*/  IMAD.X R13, R20, 0x1, R57, P1 ;  /* 0x00000001140d7824 */ /* 0x000fe200008e0639 */
[----:B------:R-:W-:Y:S01]  /*704a0*/  PRMT R25, R4, 0x7772, RZ ;  /* 0x0000777204197816 */ /* 0x000fe200000000ff */
[----:B------:R-:W-:Y:S01]  /*704b0*/  VIADD R0, R53, 0x3a ;  /* 0x0000003a35007836 */ /* 0x000fe20000000000 */
[----:B--2---:R-:W-:Y:S01]  /*704c0*/  ISETP.LT.AND P4, PT, R55, UR4, !P4 ;  /* 0x0000000437007c0c */ /* 0x004fe2000e781270 */
[----:B------:R-:W-:Y:S01]  /*704d0*/  IMAD.X R17, R20, 0x1, R59, P2 ;  /* 0x0000000114117824 */ /* 0x000fe200010e063b */
[----:B------:R2:W-:Y:S01]  /*704e0*/  @P5 STG.E.U8 desc[UR42][R12.64], R23 ;  /* 0x000000170c005986 */ /* 0x0005e2000c10112a */
[----:B0-----:R-:W-:Y:S01]  /*704f0*/  VIADD R21, R41, UR5 ;  /* 0x0000000529157c36 */ /* 0x001fe20008000000 */
[----:B------:R-:W-:Y:S01]  /*70500*/  ISETP.LT.AND P5, PT, R7, UR6, !P3 ;  /* 0x0000000607007c0c */ /* 0x000fe2000dfa1270 */
[----:B------:R-:W0:Y:S01]  /*70510*/  LDCU UR4, c[0x0][0x3b8] ;  /* 0x00007700ff0477ac */ /* 0x000e220008000800 */
[----:B----4-:R-:W-:Y:S01]  /*70520*/  IADD3 R14, P2, PT, R41, R60, RZ ;  /* 0x0000003c290e7210 */ /* 0x010fe20007f5e0ff */
[----:B------:R4:W-:Y:S01]  /*70530*/  @P6 STG.E.U8 desc[UR42][R16.64], R25 ;  /* 0x0000001910006986 */ /* 0x0009e2000c10112a */
[----:B------:R-:W-:Y:S01]  /*70540*/  ISETP.GE.AND P1, PT, R0, UR11, PT ;  /* 0x0000000b00007c0c */ /* 0x000fe2000bf26270 */
[----:B------:R-:W0:Y:S01]  /*70550*/  LDCU UR5, c[0x0][0x398] ;  /* 0x00007300ff0577ac */ /* 0x000e220008000800 */
[----:B------:R-:W-:-:S02]  /*70560*/  SHF.R.S32.HI R0, RZ, 0x1f, R21 ;  /* 0x0000001fff007819 */ /* 0x000fc40000011415 */
[C---:B------:R-:W-:Y:S01]  /*70570*/  IADD3 R18, P6, PT, R21.reuse, R2, RZ ;  /* 0x0000000215127210 */ /* 0x040fe20007fde0ff */
[----:B------:R-:W-:Y:S01]  /*70580*/  IMAD.X R15, R20, 0x1, R61, P2 ;  /* 0x00000001140f7824 */ /* 0x000fe200010e063d */
[----:B--2---:R-:W-:Y:S01]  /*70590*/  PRMT R23, R4, 0x7773, RZ ;  /* 0x0000777304177816 */ /* 0x004fe200000000ff */
[----:B------:R-:W2:Y:S01]  /*705a0*/  LDCU UR6, c[0x0][0x398] ;  /* 0x00007300ff0677ac */ /* 0x000ea20008000800 */
[----:B-1----:R-:W-:Y:S01]  /*705b0*/  ISETP.LT.AND P2, PT, R52, UR7, !P3 ;  /* 0x0000000734007c0c */ /* 0x002fe2000df41270 */
[----:B------:R-:W-:Y:S01]  /*705c0*/  IMAD.X R19, R0, 0x1, R3, P6 ;  /* 0x0000000100137824 */ /* 0x000fe200030e0603 */
[----:B---3--:R-:W-:Y:S01]  /*705d0*/  PRMT R27, R8, 0x7770, RZ ;  /* 0x00007770081b7816 */ /* 0x008fe200000000ff */
[----:B------:R1:W-:Y:S01]  /*705e0*/  @P4 STG.E.U8 desc[UR42][R14.64], R23 ;  /* 0x000000170e004986 */ /* 0x0003e2000c10112a */
[C---:B------:R-:W-:Y:S01]  /*705f0*/  IADD3 R12, P6, PT, R21.reuse, R56, RZ ;  /* 0x00000038150c7210 */ /* 0x040fe20007fde0ff */
[----:B------:R-:W3:Y:S01]  /*70600*/  LDCU UR7, c[0x0][0x398] ;  /* 0x00007300ff0777ac */ /* 0x000ee20008000800 */
[----:B------:R-:W-:Y:S01]  /*70610*/  ISETP.LT.AND P4, PT, R54, UR8, !P3 ;  /* 0x0000000836007c0c */ /* 0x000fe2000df81270 */
[----:B------:R-:W-:Y:S01]  /*70620*/  @P5 STG.E.U8 desc[UR42][R18.64], R27 ;  /* 0x0000001b12005986 */ /* 0x000fe2000c10112a */
[----:B----4-:R-:W-:Y:S01]  /*70630*/  PRMT R25, R8, 0x7771, RZ ;  /* 0x0000777108197816 */ /* 0x010fe200000000ff */
[C---:B------:R-:W-:Y:S01]  /*70640*/  IMAD.X R13, R0.reuse, 0x1, R57, P6 ;  /* 0x00000001000d7824 */ /* 0x040fe200030e0639 */
[C---:B------:R-:W-:Y:S01]  /*70650*/  IADD3 R16, P5, PT, R21.reuse, R58, RZ ;  /* 0x0000003a15107210 */ /* 0x040fe20007fbe0ff */
[----:B------:R-:W4:Y:S03]  /*70660*/  LDCU UR8, c[0x0][0x398] ;  /* 0x00007300ff0877ac */ /* 0x000f260008000800 */
[----:B------:R3:W-:Y:S01]  /*70670*/  @P2 STG.E.U8 desc[UR42][R12.64], R25 ;  /* 0x000000190c002986 */ /* 0x0007e2000c10112a */
[----:B------:R-:W-:Y:S01]  /*70680*/  IMAD.X R17, R0, 0x1, R59, P5 ;  /* 0x0000000100117824 */ /* 0x000fe200028e063b */
[----:B-1----:R-:W-:Y:S01]  /*70690*/  PRMT R23, R8, 0x7772, RZ ;  /* 0x0000777208177816 */ /* 0x002fe200000000ff */
[----:B------:R-:W1:Y:S01]  /*706a0*/  LDCU UR10, c[0x0][0x398] ;  /* 0x00007300ff0a77ac */ /* 0x000e620008000800 */
[C---:B------:R-:W-:Y:S01]  /*706b0*/  IADD3 R14, P2, PT, R21.reuse, R60, RZ ;  /* 0x0000003c150e7210 */ /* 0x040fe20007f5e0ff */
[----:B0-----:R-:W-:Y:S01]  /*706c0*/  VIADD R21, R21, UR4 ;  /* 0x0000000415157c36 */ /* 0x001fe20008000000 */
[----:B------:R-:W0:Y:S01]  /*706d0*/  LDCU UR4, c[0x0][0x398] ;  /* 0x00007300ff0477ac */ /* 0x000e220008000800 */
[----:B------:R-:W-:Y:S01]  /*706e0*/  ISETP.LT.AND P3, PT, R55, UR5, !P3 ;  /* 0x0000000537007c0c */ /* 0x000fe2000df61270 */
[----:B------:R4:W-:Y:S01]  /*706f0*/  @P4 STG.E.U8 desc[UR42][R16.64], R23 ;  /* 0x0000001710004986 */ /* 0x0009e2000c10112a */
[----:B--2---:R-:W-:Y:S01]  /*70700*/  ISETP.LT.AND P4, PT, R7, UR6, !P1 ;  /* 0x0000000607007c0c */ /* 0x004fe2000cf81270 */
[----:B------:R-:W-:Y:S01]  /*70710*/  IMAD.X R15, R0, 0x1, R61, P2 ;  /* 0x00000001000f7824 */ /* 0x000fe200010e063d */
[----:B------:R-:W2:Y:S01]  /*70720*/  LDCU UR5, c[0x0][0x3b8] ;  /* 0x00007700ff0577ac */ /* 0x000ea20008000800 */
[----:B------:R-:W-:-:S02]  /*70730*/  SHF.R.S32.HI R0, RZ, 0x1f, R21 ;  /* 0x0000001fff007819 */ /* 0x000fc40000011415 */
[C---:B---3--:R-:W-:Y:S01]  /*70740*/  IADD3 R12, P2, PT, R21.reuse, R2, RZ ;  /* 0x00000002150c7210 */ /* 0x048fe20007f5e0ff */
[----:B------:R-:W3:Y:S01]  /*70750*/  LDCU UR6, c[0x0][0x398] ;  /* 0x00007300ff0677ac */ /* 0x000ee20008000800 */
[----:B------:R-:W-:Y:S02]  /*70760*/  ISETP.LT.AND P5, PT, R52, UR7, !P1 ;  /* 0x0000000734007c0c */ /* 0x000fe4000cfa1270 */
[----:B------:R-:W-:Y:S01]  /*70770*/  PRMT R19, R8, 0x7773, RZ ;  /* 0x0000777308137816 */ /* 0x000fe200000000ff */
[----:B------:R-:W-:Y:S01]  /*70780*/  IMAD.X R13, R0, 0x1, R3, P2 ;  /* 0x00000001000d7824 */ /* 0x000fe200010e0603 */
[----:B----4-:R-:W-:Y:S01]  /*70790*/  IADD3 R16, P6, PT, R21, R56, RZ ;  /* 0x0000003815107210 */ /* 0x010fe20007fde0ff */
[----:B------:R-:W4:Y:S01]  /*707a0*/  LDCU UR7, c[0x0][0x398] ;  /* 0x00007300ff0777ac */ /* 0x000f220008000800 */
[C---:B------:R-:W-:Y:S01]  /*707b0*/  PRMT R27, R5.reuse, 0x7770, RZ ;  /* 0x00007770051b7816 */ /* 0x040fe200000000ff */
[----:B------:R1:W-:Y:S01]  /*707c0*/  @P3 STG.E.U8 desc[UR42][R14.64], R19 ;  /* 0x000000130e003986 */ /* 0x0003e2000c10112a */
[----:B------:R-:W-:Y:S01]  /*707d0*/  ISETP.LT.AND P2, PT, R54, UR8, !P1 ;  /* 0x0000000836007c0c */ /* 0x000fe2000cf41270 */
[----:B------:R-:W-:Y:S01]  /*707e0*/  IMAD.X R17, R0, 0x1, R57, P6 ;  /* 0x0000000100117824 */ /* 0x000fe200030e0639 */
[----:B------:R-:W-:Y:S01]  /*707f0*/  PRMT R25, R5, 0x7771, RZ ;  /* 0x0000777105197816 */ /* 0x000fe200000000ff */
[----:B------:R-:W3:Y:S01]  /*70800*/  LDCU UR8, c[0x0][0x398] ;  /* 0x00007300ff0877ac */ /* 0x000ee20008000800 */
[----:B------:R-:W-:Y:S01]  /*70810*/  @P4 STG.E.U8 desc[UR42][R12.64], R27 ;  /* 0x0000001b0c004986 */ /* 0x000fe2000c10112a */
[----:B0-----:R-:W-:Y:S01]  /*70820*/  ISETP.LT.AND P1, PT, R55, UR4, !P1 ;  /* 0x0000000437007c0c */ /* 0x001fe2000cf21270 */
[----:B------:R-:W-:Y:S01]  /*70830*/  VIADD R4, R53, 0x3b ;  /* 0x0000003b35047836 */ /* 0x000fe20000000000 */
[----:B------:R-:W-:Y:S01]  /*70840*/  PRMT R23, R5, 0x7772, RZ ;  /* 0x0000777205177816 */ /* 0x000fe200000000ff */
[----:B------:R0:W-:Y:S01]  /*70850*/  @P5 STG.E.U8 desc[UR42][R16.64], R25 ;  /* 0x0000001910005986 */ /* 0x0001e2000c10112a */
[C---:B-1----:R-:W-:Y:S01]  /*70860*/  IADD3 R14, P4, PT, R21.reuse, R58, RZ ;  /* 0x0000003a150e7210 */ /* 0x042fe20007f9e0ff */
[----:B------:R-:W1:Y:S01]  /*70870*/  LDCU UR4, c[0x0][0x3b8] ;  /* 0x00007700ff0477ac */ /* 0x000e620008000800 */
[C---:B------:R-:W-:Y:S01]  /*70880*/  IADD3 R18, P5, PT, R21.reuse, R60, RZ ;  /* 0x0000003c15127210 */ /* 0x040fe20007fbe0ff */
[----:B--2---:R-:W-:-:S02]  /*70890*/  VIADD R21, R21, UR5 ;  /* 0x0000000515157c36 */ /* 0x004fc40008000000 */
[C---:B------:R-:W-:Y:S01]  /*708a0*/  IMAD.X R15, R0.reuse, 0x1, R59, P4 ;  /* 0x00000001000f7824 */ /* 0x040fe200020e063b */
[----:B------:R-:W2:Y:S01]  /*708b0*/  LDCU UR5, c[0x0][0x398] ;  /* 0x00007300ff0577ac */ /* 0x000ea20008000800 */
[----:B------:R-:W-:Y:S01]  /*708c0*/  IMAD.X R19, R0, 0x1, R61, P5 ;  /* 0x0000000100137824 */ /* 0x000fe200028e063d */
[----:B------:R-:W-:Y:S02]  /*708d0*/  ISETP.GE.AND P3, PT, R4, UR9, PT ;  /* 0x0000000904007c0c */ /* 0x000fe4000bf66270 */
[----:B0-----:R-:W-:Y:S01]  /*708e0*/  PRMT R17, R5, 0x7773, RZ ;  /* 0x0000777305117816 */ /* 0x001fe200000000ff */
[----:B------:R0:W-:Y:S01]  /*708f0*/  @P2 STG.E.U8 desc[UR42][R14.64], R23 ;  /* 0x000000170e002986 */ /* 0x0001e2000c10112a */
[----:B------:R-:W-:Y:S01]  /*70900*/  SHF.R.S32.HI R0, RZ, 0x1f, R21 ;  /* 0x0000001fff007819 */ /* 0x000fe20000011415 */
[----:B------:R-:W-:Y:S01]  /*70910*/  VIADD R8, R53, 0x3c ;  /* 0x0000003c35087836 */ /* 0x000fe20000000000 */
[----:B------:R-:W-:Y:S01]  /*70920*/  IADD3 R4, P2, PT, R21, R2, RZ ;  /* 0x0000000215047210 */ /* 0x000fe20007f5e0ff */
[----:B------:R1:W-:Y:S01]  /*70930*/  @P1 STG.E.U8 desc[UR42][R18.64], R17 ;  /* 0x0000001112001986 */ /* 0x0003e2000c10112a */
[----:B---3--:R-:W-:Y:S01]  /*70940*/  ISETP.LT.AND P4, PT, R7, UR6, !P3 ;  /* 0x0000000607007c0c */ /* 0x008fe2000df81270 */
[----:B------:R-:W3:Y:S01]  /*70950*/  LDCU UR6, c[0x0][0x398] ;  /* 0x00007300ff0677ac */ /* 0x000ee20008000800 */
[----:B----4-:R-:W-:Y:S01]  /*70960*/  ISETP.LT.AND P1, PT, R52, UR7, !P3 ;  /* 0x0000000734007c0c */ /* 0x010fe2000df21270 */
[----:B------:R-:W-:Y:S01]  /*70970*/  IMAD.X R5, R0, 0x1, R3, P2 ;  /* 0x0000000100057824 */ /* 0x000fe200010e0603 */
[----:B------:R-:W-:Y:S01]  /*70980*/  ISETP.LT.AND P5, PT, R54, UR8, !P3 ;  /* 0x0000000836007c0c */ /* 0x000fe2000dfa1270 */
[----:B------:R-:W4:Y:S01]  /*70990*/  LDCU UR7, c[0x0][0x398] ;  /* 0x00007300ff0777ac */ /* 0x000f220008000800 */
[----:B------:R-:W-:Y:S01]  /*709a0*/  IADD3 R12, P2, PT, R21, R56, RZ ;  /* 0x00000038150c7210 */ /* 0x000fe20007f5e0ff */
[----:B0-----:R-:W-:Y:S01]  /*709b0*/  VIADD R15, R53, 0x3d ;  /* 0x0000003d350f7836 */ /* 0x001fe20000000000 */
[----:B------:R-:W-:Y:S01]  /*709c0*/  IADD3 R14, P6, PT, R21, R58, RZ ;  /* 0x0000003a150e7210 */ /* 0x000fe20007fde0ff */
[----:B------:R-:W0:Y:S01]  /*709d0*/  LDCU UR9, c[0x0][0x398] ;  /* 0x00007300ff0977ac */ /* 0x000e220008000800 */
[C---:B------:R-:W-:Y:S01]  /*709e0*/  PRMT R25, R9.reuse, 0x7770, RZ ;  /* 0x0000777009197816 */ /* 0x040fe200000000ff */
[C---:B------:R-:W-:Y:S01]  /*709f0*/  IMAD.X R13, R0.reuse, 0x1, R57, P2 ;  /* 0x00000001000d7824 */ /* 0x040fe200010e0639 */
[----:B-1----:R-:W-:Y:S01]  /*70a00*/  PRMT R19, R9, 0x7771, RZ ;  /* 0x0000777109137816 */ /* 0x002fe200000000ff */
[----:B------:R-:W1:Y:S01]  /*70a10*/  LDCU UR8, c[0x0][0x398] ;  /* 0x00007300ff0877ac */ /* 0x000e620008000800 */
[----:B------:R-:W-:Y:S01]  /*70a20*/  ISETP.GE.AND P2, PT, R15, UR17, PT ;  /* 0x000000110f007c0c */ /* 0x000fe2000bf46270 */
[----:B------:R-:W-:Y:S01]  /*70a30*/  IMAD.X R15, R0, 0x1, R59, P6 ;  /* 0x00000001000f7824 */ /* 0x000fe200030e063b */
[----:B------:R-:W-:Y:S01]  /*70a40*/  PRMT R17, R9, 0x7772, RZ ;  /* 0x0000777209117816 */ /* 0x000fe200000000ff */
[----:B------:R0:W-:Y:S01]  /*70a50*/  @P4 STG.E.U8 desc[UR42][R4.64], R25 ;  /* 0x0000001904004986 */ /* 0x0001e2000c10112a */
[----:B--2---:R-:W-:Y:S01]  /*70a60*/  ISETP.LT.AND P3, PT, R55, UR5, !P3 ;  /* 0x0000000537007c0c */ /* 0x004fe2000df61270 */
[----:B------:R-:W2:Y:S01]  /*70a70*/  LDCU UR5, c[0x0][0x398] ;  /* 0x00007300ff0577ac */ /* 0x000ea20008000800 */
[----:B------:R-:W-:Y:S01]  /*70a80*/  ISETP.GE.AND P4, PT, R8, UR13, PT ;  /* 0x0000000d08007c0c */ /* 0x000fe2000bf86270 */
[----:B------:R1:W-:Y:S04]  /*70a90*/  @P1 STG.E.U8 desc[UR42][R12.64], R19 ;  /* 0x000000130c001986 */ /* 0x0003e8000c10112a */
[----:B------:R1:W-:Y:S01]  /*70aa0*/  @P5 STG.E.U8 desc[UR42][R14.64], R17 ;  /* 0x000000110e005986 */ /* 0x0003e2000c10112a */
[----:B---3--:R-:W-:Y:S01]  /*70ab0*/  ISETP.LT.AND P1, PT, R7, UR6, !P4 ;  /* 0x0000000607007c0c */ /* 0x008fe2000e721270 */
[----:B------:R-:W3:Y:S01]  /*70ac0*/  LDCU UR6, c[0x0][0x398] ;  /* 0x00007300ff0677ac */ /* 0x000ee20008000800 */
[C---:B0-----:R-:W-:Y:S01]  /*70ad0*/  IADD3 R4, P5, PT, R21.reuse, R60, RZ ;  /* 0x0000003c15047210 */ /* 0x041fe20007fbe0ff */
[----:B------:R-:W-:Y:S01]  /*70ae0*/  VIADD R21, R21, UR4 ;  /* 0x0000000415157c36 */ /* 0x000fe20008000000 */
[----:B------:R-:W0:Y:S03]  /*70af0*/  LDCU UR4, c[0x0][0x3b8] ;  /* 0x00007700ff0477ac */ /* 0x000e260008000800 */
[----:B------:R-:W-:Y:S01]  /*70b00*/  IMAD.X R5, R0, 0x1, R61, P5 ;  /* 0x0000000100057824 */ /* 0x000fe200028e063d */
[----:B------:R-:W-:-:S02]  /*70b10*/  SHF.R.S32.HI R0, RZ, 0x1f, R21 ;  /* 0x0000001fff007819 */ /* 0x000fc40000011415 */
[----:B------:R-:W-:Y:S02]  /*70b20*/  IADD3 R8, P5, PT, R21, R2, RZ ;  /* 0x0000000215087210 */ /* 0x000fe40007fbe0ff */
[----:B-1----:R-:W-:Y:S02]  /*70b30*/  PRMT R19, R9, 0x7773, RZ ;  /* 0x0000777309137816 */ /* 0x002fe400000000ff */
[----:B------:R-:W-:Y:S01]  /*70b40*/  PRMT R17, R6, 0x7770, RZ ;  /* 0x0000777006117816 */ /* 0x000fe200000000ff */
[----:B------:R-:W-:Y:S01]  /*70b50*/  IMAD.X R9, R0, 0x1, R3, P5 ;  /* 0x0000000100097824 */ /* 0x000fe200028e0603 */
[----:B----4-:R-:W-:Y:S01]  /*70b60*/  ISETP.LT.AND P5, PT, R52, UR7, !P4 ;  /* 0x0000000734007c0c */ /* 0x010fe2000e7a1270 */
[----:B------:R1:W-:Y:S01]  /*70b70*/  @P3 STG.E.U8 desc[UR42][R4.64], R19 ;  /* 0x0000001304003986 */ /* 0x0003e2000c10112a */
[----:B------:R-:W4:Y:S01]  /*70b80*/  LDCU UR7, c[0x0][0x398] ;  /* 0x00007300ff0777ac */ /* 0x000f220008000800 */
[----:B--2---:R-:W-:Y:S02]  /*70b90*/  ISETP.LT.AND P3, PT, R54, UR5, !P4 ;  /* 0x0000000536007c0c */ /* 0x004fe4000e761270 */
[----:B------:R2:W-:Y:S01]  /*70ba0*/  @P1 STG.E.U8 desc[UR42][R8.64], R17 ;  /* 0x0000001108001986 */ /* 0x0005e2000c10112a */
[----:B------:R-:W-:Y:S01]  /*70bb0*/  IADD3 R12, P1, PT, R21, R56, RZ ;  /* 0x00000038150c7210 */ /* 0x000fe20007f3e0ff */
[----:B------:R-:W-:Y:S01]  /*70bc0*/  VIADD R15, R53, 0x3e ;  /* 0x0000003e350f7836 */ /* 0x000fe20000000000 */
[----:B------:R-:W-:Y:S01]  /*70bd0*/  IADD3 R14, P6, PT, R21, R58, RZ ;  /* 0x0000003a150e7210 */ /* 0x000fe20007fde0ff */
[----:B------:R-:W2:Y:S01]  /*70be0*/  LDCU UR5, c[0x0][0x398] ;  /* 0x00007300ff0577ac */ /* 0x000ea20008000800 */
[----:B------:R-:W-:Y:S01]  /*70bf0*/  PRMT R23, R6, 0x7771, RZ ;  /* 0x0000777106177816 */ /* 0x000fe200000000ff */
[C---:B------:R-:W-:Y:S01]  /*70c00*/  IMAD.X R13, R0.reuse, 0x1, R57, P1 ;  /* 0x00000001000d7824 */ /* 0x040fe200008e0639 */
[----:B------:R-:W-:Y:S01]  /*70c10*/  ISETP.GE.AND P1, PT, R15, UR15, PT ;  /* 0x0000000f0f007c0c */ /* 0x000fe2000bf26270 */
[----:B------:R-:W-:Y:S01]  /*70c20*/  IMAD.X R15, R0, 0x1, R59, P6 ;  /* 0x00000001000f7824 */ /* 0x000fe200030e063b */
[----:B-1----:R-:W-:-:S02]  /*70c30*/  PRMT R19, R6, 0x7772, RZ ;  /* 0x0000777206137816 */ /* 0x002fc400000000ff */
[----:B------:R1:W-:Y:S01]  /*70c40*/  @P5 STG.E.U8 desc[UR42][R12.64], R23 ;  /* 0x000000170c005986 */ /* 0x0003e2000c10112a */
[----:B---3--:R-:W-:Y:S01]  /*70c50*/  ISETP.LT.AND P6, PT, R55, UR6, !P4 ;  /* 0x0000000637007c0c */ /* 0x008fe2000e7c1270 */
[----:B------:R-:W3:Y:S02]  /*70c60*/  LDCU UR6, c[0x0][0x398] ;  /* 0x00007300ff0677ac */ /* 0x000ee40008000800 */
[----:B------:R1:W-:Y:S01]  /*70c70*/  @P3 STG.E.U8 desc[UR42][R14.64], R19 ;  /* 0x000000130e003986 */ /* 0x0003e2000c10112a */
[C---:B------:R-:W-:Y:S01]  /*70c80*/  IADD3 R4, P3, PT, R21.reuse, R60, RZ ;  /* 0x0000003c15047210 */ /* 0x040fe20007f7e0ff */
[----:B0-----:R-:W-:Y:S01]  /*70c90*/  VIADD R21, R21, UR4 ;  /* 0x0000000415157c36 */ /* 0x001fe20008000000 */
[----:B----4-:R-:W-:Y:S01]  /*70ca0*/  ISETP.LT.AND P5, PT, R7, UR7, !P2 ;  /* 0x0000000707007c0c */ /* 0x010fe2000d7a1270 */
[----:B------:R-:W0:Y:S01]  /*70cb0*/  LDCU UR4, c[0x0][0x3b8] ;  /* 0x00007700ff0477ac */ /* 0x000e220008000800 */
[----:B--2---:R-:W-:Y:S01]  /*70cc0*/  PRMT R17, R6, 0x7773, RZ ;  /* 0x0000777306117816 */ /* 0x004fe200000000ff */
[----:B------:R-:W-:Y:S01]  /*70cd0*/  IMAD.X R5, R0, 0x1, R61, P3 ;  /* 0x0000000100057824 */ /* 0x000fe200018e063d */
[----:B------:R-:W-:Y:S01]  /*70ce0*/  SHF.R.S32.HI R0, RZ, 0x1f, R21 ;  /* 0x0000001fff007819 */ /* 0x000fe20000011415 */
[----:B------:R-:W2:Y:S01]  /*70cf0*/  LDCU UR7, c[0x0][0x398] ;  /* 0x00007300ff0777ac */ /* 0x000ea20008000800 */
[----:B------:R-:W-:-:S02]  /*70d00*/  IADD3 R8, P3, PT, R21, R2, RZ ;  /* 0x0000000215087210 */ /* 0x000fc40007f7e0ff */
[----:B------:R-:W-:Y:S01]  /*70d10*/  ISETP.LT.AND P4, PT, R52, UR5, !P2 ;  /* 0x0000000534007c0c */ /* 0x000fe2000d781270 */
[----:B------:R4:W-:Y:S01]  /*70d20*/  @P6 STG.E.U8 desc[UR42][R4.64], R17 ;  /* 0x0000001104006986 */ /* 0x0009e2000c10112a */
[----:B------:R-:W-:Y:S01]  /*70d30*/  PRMT R25, R10, 0x7770, RZ ;  /* 0x000077700a197816 */ /* 0x000fe200000000ff */
[----:B------:R-:W-:Y:S01]  /*70d40*/  IMAD.X R9, R0, 0x1, R3, P3 ;  /* 0x0000000100097824 */ /* 0x000fe200018e0603 */
[C---:B-1----:R-:W-:Y:S01]  /*70d50*/  IADD3 R12, P6, PT, R21.reuse, R56, RZ ;  /* 0x00000038150c7210 */ /* 0x042fe20007fde0ff */
[----:B------:R-:W1:Y:S01]  /*70d60*/  LDCU UR5, c[0x0][0x398] ;  /* 0x00007300ff0577ac */ /* 0x000e620008000800 */
[----:B------:R-:W-:Y:S02]  /*70d70*/  PRMT R23, R10, 0x7771, RZ ;  /* 0x000077710a177816 */ /* 0x000fe400000000ff */
[----:B------:R0:W-:Y:S01]  /*70d80*/  @P5 STG.E.U8 desc[UR42][R8.64], R25 ;  /* 0x0000001908005986 */ /* 0x0001e2000c10112a */
[----:B------:R-:W-:Y:S01]  /*70d90*/  IMAD.X R13, R0, 0x1, R57, P6 ;  /* 0x00000001000d7824 */ /* 0x000fe200030e0639 */
[----:B------:R-:W-:-:S04]  /*70da0*/  IADD3 R14, P5, PT, R21, R58, RZ ;  /* 0x0000003a150e7210 */ /* 0x000fc80007fbe0ff */
[----:B------:R1:W-:Y:S01]  /*70db0*/  @P4 STG.E.U8 desc[UR42][R12.64], R23 ;  /* 0x000000170c004986 */ /* 0x0003e2000c10112a */
[----:B------:R-:W-:Y:S01]  /*70dc0*/  IMAD.X R15, R0, 0x1, R59, P5 ;  /* 0x00000001000f7824 */ /* 0x000fe200028e063b */
[C---:B------:R-:W-:Y:S02]  /*70dd0*/  ISETP.LT.AND P4, PT, R7.reuse, UR10, !P0 ;  /* 0x0000000a07007c0c */ /* 0x040fe4000c781270 */
[----:B------:R-:W-:Y:S02]  /*70de0*/  ISETP.LT.AND P5, PT, R7, UR9, !P1 ;  /* 0x0000000907007c0c */ /* 0x000fe4000cfa1270 */
[----:B------:R-:W2:Y:S01]  /*70df0*/  LDL.LU R7, [R1+0x2838] ;  /* 0x0028380001077983 */ /* 0x000ea20000300800 */
[----:B------:R-:W-:Y:S01]  /*70e00*/  ISETP.LT.AND P3, PT, R54, UR8, !P2 ;  /* 0x0000000836007c0c */ /* 0x000fe2000d761270 */
[----:B------:R-:W2:Y:S01]  /*70e10*/  LDCU UR8, c[0x0][0x398] ;  /* 0x00007300ff0877ac */ /* 0x000ea20008000800 */
[C---:B----4-:R-:W-:Y:S01]  /*70e20*/  IADD3 R4, P6, PT, R21.reuse, R60, RZ ;  /* 0x0000003c15047210 */ /* 0x050fe20007fde0ff */
[----:B0-----:R-:W-:Y:S01]  /*70e30*/  VIADD R21, R21, UR4 ;  /* 0x0000000415157c36 */ /* 0x001fe20008000000 */
[----:B---3--:R-:W-:Y:S01]  /*70e40*/  ISETP.LT.AND P2, PT, R55, UR6, !P2 ;  /* 0x0000000637007c0c */ /* 0x008fe2000d741270 */
[----:B------:R-:W0:Y:S01]  /*70e50*/  LDCU UR4, c[0x0][0x3b8] ;  /* 0x00007700ff0477ac */ /* 0x000e220008000800 */
[----:B------:R-:W-:Y:S01]  /*70e60*/  PRMT R19, R10, 0x7772, RZ ;  /* 0x000077720a137816 */ /* 0x000fe200000000ff */
[----:B------:R-:W-:Y:S01]  /*70e70*/  IMAD.X R5, R0, 0x1, R61, P6 ;  /* 0x0000000100057824 */ /* 0x000fe200030e063d */
[----:B------:R-:W-:Y:S01]  /*70e80*/  PRMT R17, R10, 0x7773, RZ ;  /* 0x000077730a117816 */ /* 0x000fe200000000ff */
[----:B------:R-:W3:Y:S01]  /*70e90*/  LDCU UR6, c[0x0][0x398] ;  /* 0x00007300ff0677ac */ /* 0x000ee20008000800 */
[----:B------:R-:W-:-:S03]  /*70ea0*/  SHF.R.S32.HI R0, RZ, 0x1f, R21 ;  /* 0x0000001fff007819 */ /* 0x000fc60000011415 */
[----:B------:R-:W-:Y:S01]  /*70eb0*/  @P3 STG.E.U8 desc[UR42][R14.64], R19 ;  /* 0x000000130e003986 */ /* 0x000fe2000c10112a */
[----:B------:R-:W-:-:S03]  /*70ec0*/  IADD3 R8, P3, PT, R21, R2, RZ ;  /* 0x0000000215087210 */ /* 0x000fc60007f7e0ff */
[----:B------:R0:W-:Y:S01]  /*70ed0*/  @P2 STG.E.U8 desc[UR42][R4.64], R17 ;  /* 0x0000001104002986 */ /* 0x0001e2000c10112a */
[----:B-1----:R-:W-:Y:S01]  /*70ee0*/  ISETP.LT.AND P2, PT, R52, UR5, !P1 ;  /* 0x0000000534007c0c */ /* 0x002fe2000cf41270 */
[----:B------:R-:W1:Y:S01]  /*70ef0*/  LDCU UR5, c[0x0][0x398] ;  /* 0x00007300ff0577ac */ /* 0x000e620008000800 */
[----:B------:R-:W-:Y:S01]  /*70f00*/  IMAD.X R9, R0, 0x1, R3, P3 ;  /* 0x0000000100097824 */ /* 0x000fe200018e0603 */
[C---:B------:R-:W-:Y:S02]  /*70f10*/  IADD3 R12, P6, PT, R21.reuse, R56, RZ ;  /* 0x00000038150c7210 */ /* 0x040fe40007fde0ff */
[----:B--2---:R-:W-:Y:S01]  /*70f20*/  ISETP.LT.AND P3, PT, R52, UR7, !P0 ;  /* 0x0000000734007c0c */ /* 0x004fe2000c761270 */
[----:B------:R-:W2:Y:S02]  /*70f30*/  LDCU UR7, c[0x0][0x398] ;  /* 0x00007300ff0777ac */ /* 0x000ea40008000800 */
[----:B------:R-:W-:Y:S02]  /*70f40*/  IMAD.X R13, R0, 0x1, R57, P6 ;  /* 0x00000001000d7824 */ /* 0x000fe400030e0639 */
[----:B0-----:R-:W-:-:S05]  /*70f50*/  VIADD R17, R21, UR4 ;  /* 0x0000000415117c36 */ /* 0x001fca0008000000 */
[----:B------:R-:W-:Y:S02]  /*70f60*/  IADD3 R2, P6, PT, R17, R2, RZ ;  /* 0x0000000211027210 */ /* 0x000fe40007fde0ff */
[----:B------:R-:W-:-:S05]  /*70f70*/  SHF.R.S32.HI R6, RZ, 0x1f, R17 ;  /* 0x0000001fff067819 */ /* 0x000fca0000011411 */
[----:B------:R-:W-:Y:S01]  /*70f80*/  IMAD.X R3, R6, 0x1, R3, P6 ;  /* 0x0000000106037824 */ /* 0x000fe200030e0603 */
[C---:B------:R-:W-:Y:S02]  /*70f90*/  PRMT R23, R7.reuse, 0x7770, RZ ;  /* 0x0000777007177816 */ /* 0x040fe400000000ff */
[----:B------:R-:W-:-:S03]  /*70fa0*/  PRMT R19, R7, 0x7771, RZ ;  /* 0x0000777107137816 */ /* 0x000fc600000000ff */
[----:B------:R0:W-:Y:S01]  /*70fb0*/  @P5 STG.E.U8 desc[UR42][R8.64], R23 ;  /* 0x0000001708005986 */ /* 0x0001e2000c10112a */
[----:B------:R-:W-:-:S03]  /*70fc0*/  IADD3 R4, P5, PT, R21, R58, RZ ;  /* 0x0000003a15047210 */ /* 0x000fc60007fbe0ff */
[----:B------:R4:W-:Y:S01]  /*70fd0*/  @P2 STG.E.U8 desc[UR42][R12.64], R19 ;  /* 0x000000130c002986 */ /* 0x0009e2000c10112a */
[----:B------:R-:W-:Y:S01]  /*70fe0*/  IADD3 R14, P2, PT, R21, R60, RZ ;  /* 0x0000003c150e7210 */ /* 0x000fe20007f5e0ff */
[----:B------:R-:W-:Y:S01]  /*70ff0*/  IMAD.X R5, R0, 0x1, R59, P5 ;  /* 0x0000000100057824 */ /* 0x000fe200028e063b */
[----:B------:R-:W-:Y:S02]  /*71000*/  IADD3 R58, P6, PT, R17, R58, RZ ;  /* 0x0000003a113a7210 */ /* 0x000fe40007fde0ff */
[----:B---3--:R-:W-:Y:S01]  /*71010*/  ISETP.LT.AND P5, PT, R54, UR6, !P1 ;  /* 0x0000000636007c0c */ /* 0x008fe2000cfa1270 */
[----:B------:R-:W-:Y:S01]  /*71020*/  IMAD.X R15, R0, 0x1, R61, P2 ;  /* 0x00000001000f7824 */ /* 0x000fe200010e063d */
[----:B-1----:R-:W-:Y:S01]  /*71030*/  ISETP.LT.AND P1, PT, R55, UR5, !P1 ;  /* 0x0000000537007c0c */ /* 0x002fe2000cf21270 */
[----:B------:R-:W-:Y:S01]  /*71040*/  IMAD.X R59, R6, 0x1, R59, P6 ;  /* 0x00000001063b7824 */ /* 0x000fe200030e063b */
[----:B------:R-:W-:Y:S02]  /*71050*/  IADD3 R56, P2, PT, R17, R56, RZ ;  /* 0x0000003811387210 */ /* 0x000fe40007f5e0ff */
[----:B------:R-:W-:-:S02]  /*71060*/  ISETP.LT.AND P6, PT, R54, UR8, !P0 ;  /* 0x0000000836007c0c */ /* 0x000fc4000c7c1270 */
[----:B--2---:R-:W-:Y:S01]  /*71070*/  ISETP.LT.AND P0, PT, R55, UR7, !P0 ;  /* 0x0000000737007c0c */ /* 0x004fe2000c701270 */
[----:B------:R-:W-:Y:S01]  /*71080*/  IMAD.X R57, R6, 0x1, R57, P2 ;  /* 0x0000000106397824 */ /* 0x000fe200010e0639 */
[----:B0-----:R-:W-:Y:S02]  /*71090*/  PRMT R9, R7, 0x7773, RZ ;  /* 0x0000777307097816 */ /* 0x001fe400000000ff */
[----:B------:R-:W-:Y:S02]  /*710a0*/  IADD3 R60, P2, PT, R17, R60, RZ ;  /* 0x0000003c113c7210 */ /* 0x000fe40007f5e0ff */
[----:B------:R-:W-:Y:S02]  /*710b0*/  PRMT R7, R7, 0x7772, RZ ;  /* 0x0000777207077816 */ /* 0x000fe400000000ff */
[C---:B----4-:R-:W-:Y:S02]  /*710c0*/  PRMT R13, R11.reuse, 0x7773, RZ ;  /* 0x000077730b0d7816 */ /* 0x050fe400000000ff */
[----:B------:R-:W-:-:S02]  /*710d0*/  PRMT R17, R11, 0x7772, RZ ;  /* 0x000077720b117816 */ /* 0x000fc400000000ff */
[C---:B------:R-:W-:Y:S02]  /*710e0*/  PRMT R19, R11.reuse, 0x7771, RZ ;  /* 0x000077710b137816 */ /* 0x040fe400000000ff */
[----:B------:R-:W-:Y:S01]  /*710f0*/  PRMT R11, R11, 0x7770, RZ ;  /* 0x000077700b0b7816 */ /* 0x000fe200000000ff */
[----:B------:R0:W-:Y:S04]  /*71100*/  @P5 STG.E.U8 desc[UR42][R4.64], R7 ;  /* 0x0000000704005986 */ /* 0x0001e8000c10112a */
[----:B------:R0:W-:Y:S04]  /*71110*/  @P1 STG.E.U8 desc[UR42][R14.64], R9 ;  /* 0x000000090e001986 */ /* 0x0001e8000c10112a */
[----:B------:R0:W-:Y:S04]  /*71120*/  @P4 STG.E.U8 desc[UR42][R2.64], R11 ;  /* 0x0000000b02004986 */ /* 0x0001e8000c10112a */
[----:B------:R0:W-:Y:S01]  /*71130*/  @P3 STG.E.U8 desc[UR42][R56.64], R19 ;  /* 0x0000001338003986 */ /* 0x0001e2000c10112a */
[----:B------:R-:W-:-:S03]  /*71140*/  IMAD.X R61, R6, 0x1, R61, P2 ;  /* 0x00000001063d7824 */ /* 0x000fc600010e063d */
[----:B------:R0:W-:Y:S01]  /*71150*/  @P6 STG.E.U8 desc[UR42][R58.64], R17 ;  /* 0x000000113a006986 */ /* 0x0001e2000c10112a */
[----:B------:R-:W-:Y:S05]  /*71160*/  @!P0 EXIT ;  /* 0x000000000000894d */ /* 0x000fea0003800000 */
[----:B------:R-:W-:Y:S01]  /*71170*/  STG.E.U8 desc[UR42][R60.64], R13 ;  /* 0x0000000d3c007986 */ /* 0x000fe2000c10112a */
[----:B------:R-:W-:Y:S05]  /*71180*/  EXIT ;  /* 0x000000000000794d */ /* 0x000fea0003800000 */
.L_x_2:
[----:B------:R-:W-:-:S00]  /*71190*/  BRA `(.L_x_2) ;  /* 0xfffffffc00fc7947 */ /* 0x000fc0000383ffff */
[----:B------:R-:W-:-:S00]  /*711a0*/  NOP ;  /* 0x0000000000007918 */ /* 0x000fc00000000000 */
        /* <DEDUP_REMOVED lines=13> */
.L_x_3:


//--------------------- .nv.shared.matmul_kernel  --------------------------
	.section	.nv.shared.matmul_kernel,"aw",@nobits
	.sectionflags	@""
	.align	16
	.zero		1024


//--------------------- .nv.shared.reserved.0     --------------------------
	.section	.nv.shared.reserved.0,"aw",@nobits
	.weak		__nv_reservedSMEM_offset_0_alias
	.size		__nv_reservedSMEM_offset_0_alias, 0, 64
	.other		__nv_reservedSMEM_offset_0_alias,@"STO_CUDA_RESERVED_SHARED STV_DEFAULT"
__nv_reservedSMEM_offset_0_alias:
	.zero		0
	.zero		64


//--------------------- .nv.constant0.matmul_kernel --------------------------
	.section	.nv.constant0.matmul_kernel,"a",@progbits
	.sectionflags	@""
	.align	4
.nv.constant0.matmul_kernel:
	.zero		976


//--------------------- SYMBOLS --------------------------

	.type		.nv.reservedSmem.offset0,@object
	.size		.nv.reservedSmem.offset0,0x4
	.type		.nv.reservedSmem.cap,@object
	.size		.nv.reservedSmem.cap,0x4
